//
// Generated by NVIDIA NVVM Compiler
//
// Compiler Build ID: CL-36424714
// Cuda compilation tools, release 13.0, V13.0.88
// Based on NVVM 20.0.0
//

.version 9.0
.target sm_100
.address_size 64

.extern .func  (.param .b64 func_retval0) malloc
(
	.param .b64 malloc_param_0
)
;
.extern .func free
(
	.param .b64 free_param_0
)
;

.func  (.param .b32 func_retval0) IsAccuratePredictionForCategoricalCrossentropyWithHierarchy(
	.param .b64 IsAccuratePredictionForCategoricalCrossentropyWithHierarchy_param_0,
	.param .b64 IsAccuratePredictionForCategoricalCrossentropyWithHierarchy_param_1,
	.param .b32 IsAccuratePredictionForCategoricalCrossentropyWithHierarchy_param_2,
	.param .b64 IsAccuratePredictionForCategoricalCrossentropyWithHierarchy_param_3,
	.param .b32 IsAccuratePredictionForCategoricalCrossentropyWithHierarchy_param_4
)
{
	.reg .pred 	%p<18>;
	.reg .b16 	%rs<22>;
	.reg .b32 	%r<43>;
	.reg .b32 	%f<16>;
	.reg .b64 	%rd<12>;

	ld.param.u64 	%rd5, [IsAccuratePredictionForCategoricalCrossentropyWithHierarchy_param_0];
	ld.param.u64 	%rd6, [IsAccuratePredictionForCategoricalCrossentropyWithHierarchy_param_1];
	ld.param.u32 	%r17, [IsAccuratePredictionForCategoricalCrossentropyWithHierarchy_param_2];
	ld.param.u64 	%rd7, [IsAccuratePredictionForCategoricalCrossentropyWithHierarchy_param_3];
	ld.param.u32 	%r18, [IsAccuratePredictionForCategoricalCrossentropyWithHierarchy_param_4];
	cvta.to.local.u64 	%rd1, %rd7;
	setp.lt.s32 	%p4, %r18, 1;
	mov.pred 	%p17, -1;
	mov.b32 	%r34, -1;
	mov.u32 	%r33, %r34;
	@%p4 bra 	$L__BB0_11;
	cvta.to.global.u64 	%rd2, %rd5;
	cvta.to.global.u64 	%rd3, %rd6;
	mov.b32 	%r35, 0;
	mov.b32 	%r33, -1;
	mov.f32 	%f12, 0fBF800000;
	mov.b16 	%rs2, 1;
	mov.b16 	%rs16, 0;
	mov.f32 	%f13, %f12;
	mov.u32 	%r34, %r33;
$L__BB0_2:
	ld.local.u32 	%r4, [%rd1];
	setp.ge.s32 	%p5, %r4, %r17;
	@%p5 bra 	$L__BB0_10;
	cvt.s64.s32 	%rd4, %r4;
	mul.wide.s32 	%rd8, %r4, 4;
	add.s64 	%rd9, %rd2, %rd8;
	ld.global.f32 	%f3, [%rd9];
	abs.f32 	%f4, %f3;
	setp.geu.f32 	%p6, %f4, 0f41180000;
	@%p6 bra 	$L__BB0_5;
	shl.b64 	%rd10, %rd4, 2;
	add.s64 	%rd11, %rd3, %rd10;
	ld.global.f32 	%f11, [%rd11];
	add.s32 	%r5, %r35, 1;
	setp.gt.f32 	%p12, %f3, %f12;
	selp.b32 	%r33, %r35, %r33, %p12;
	selp.f32 	%f12, %f3, %f12, %p12;
	setp.gt.f32 	%p13, %f11, %f13;
	selp.b32 	%r34, %r35, %r34, %p13;
	selp.f32 	%f13, %f11, %f13, %p13;
	add.s32 	%r31, %r4, 1;
	st.local.u32 	[%rd1], %r31;
	mov.b16 	%rs16, 1;
	mov.u32 	%r35, %r5;
	bra.uni 	$L__BB0_9;
$L__BB0_5:
	add.f32 	%f10, %f4, 0f3F000000;
	cvt.rzi.s32.f32 	%r22, %f10;
	mul.hi.s32 	%r23, %r22, 1717986919;
	shr.u32 	%r24, %r23, 31;
	shr.s32 	%r25, %r23, 2;
	add.s32 	%r8, %r25, %r24;
	setp.geu.f32 	%p7, %f3, 0f00000000;
	@%p7 bra 	$L__BB0_7;
	add.s32 	%r29, %r4, %r8;
	st.local.u32 	[%rd1], %r29;
	bra.uni 	$L__BB0_8;
$L__BB0_7:
	add.s32 	%r26, %r4, 1;
	st.local.u32 	[%rd1], %r26;
	{ // callseq 0, 0
	.param .b64 param0;
	st.param.b64 	[param0], %rd5;
	.param .b64 param1;
	st.param.b64 	[param1], %rd6;
	.param .b32 param2;
	st.param.b32 	[param2], %r17;
	.param .b64 param3;
	st.param.b64 	[param3], %rd7;
	.param .b32 param4;
	st.param.b32 	[param4], %r8;
	.param .b32 retval0;
	call.uni (retval0), 
	IsAccuratePredictionForCategoricalCrossentropyWithHierarchy, 
	(
	param0, 
	param1, 
	param2, 
	param3, 
	param4
	);
	ld.param.b32 	%r27, [retval0];
	} // callseq 0
	cvt.u16.u32 	%rs10, %r27;
	setp.ne.s16 	%p8, %rs10, 0;
	and.b16  	%rs11, %rs2, 255;
	setp.ne.s16 	%p9, %rs11, 0;
	and.pred  	%p10, %p8, %p9;
	selp.u16 	%rs2, 1, 0, %p10;
$L__BB0_8:
	and.b16  	%rs13, %rs16, 255;
	setp.eq.s16 	%p11, %rs13, 0;
	selp.u32 	%r30, 1, 0, %p11;
	add.s32 	%r35, %r35, %r30;
	mov.b16 	%rs16, 0;
$L__BB0_9:
	setp.lt.s32 	%p14, %r35, %r18;
	@%p14 bra 	$L__BB0_2;
$L__BB0_10:
	and.b16  	%rs15, %rs2, 255;
	setp.ne.s16 	%p17, %rs15, 0;
$L__BB0_11:
	setp.eq.s32 	%p15, %r33, %r34;
	and.pred  	%p16, %p15, %p17;
	selp.u32 	%r32, 1, 0, %p16;
	st.param.b32 	[func_retval0], %r32;
	ret;

}
.func SoftmaxWithHierarchy(
	.param .b64 SoftmaxWithHierarchy_param_0,
	.param .b64 SoftmaxWithHierarchy_param_1,
	.param .b32 SoftmaxWithHierarchy_param_2,
	.param .b64 SoftmaxWithHierarchy_param_3
)
{
	.local .align 8 .b8 	__local_depot1[40];
	.reg .b64 	%SP;
	.reg .b64 	%SPL;
	.reg .pred 	%p<42>;
	.reg .b16 	%rs<45>;
	.reg .b32 	%r<119>;
	.reg .b32 	%f<154>;
	.reg .b64 	%rd<93>;

	mov.u64 	%SPL, __local_depot1;
	cvta.local.u64 	%SP, %SPL;
	ld.param.u64 	%rd24, [SoftmaxWithHierarchy_param_0];
	ld.param.u64 	%rd25, [SoftmaxWithHierarchy_param_1];
	ld.param.u32 	%r39, [SoftmaxWithHierarchy_param_2];
	ld.param.u64 	%rd26, [SoftmaxWithHierarchy_param_3];
	cvta.to.global.u64 	%rd1, %rd25;
	cvta.to.global.u64 	%rd2, %rd24;
	cvta.to.local.u64 	%rd3, %rd26;
	ld.local.u32 	%r40, [%rd3];
	mul.wide.s32 	%rd28, %r40, 4;
	add.s64 	%rd29, %rd2, %rd28;
	ld.global.f32 	%f29, [%rd29];
	add.s64 	%rd30, %rd1, %rd28;
	st.global.f32 	[%rd30], %f29;
	abs.f32 	%f30, %f29;
	add.f32 	%f31, %f30, 0f3F000000;
	cvt.rzi.s32.f32 	%r41, %f31;
	mul.hi.s32 	%r42, %r41, 1717986919;
	shr.u32 	%r43, %r42, 31;
	shr.s32 	%r44, %r42, 2;
	add.s32 	%r45, %r44, %r43;
	cvt.rn.f32.s32 	%f32, %r45;
	cvt.rzi.s32.f32 	%r1, %f32;
	add.s32 	%r46, %r40, 1;
	st.local.u32 	[%rd3], %r46;
	setp.lt.s32 	%p3, %r1, 11;
	add.u64 	%rd86, %SP, 0;
	@%p3 bra 	$L__BB1_2;
	mul.wide.u32 	%rd31, %r1, 4;
	{ // callseq 1, 0
	.param .b64 param0;
	st.param.b64 	[param0], %rd31;
	.param .b64 retval0;
	call.uni (retval0), 
	malloc, 
	(
	param0
	);
	ld.param.b64 	%rd86, [retval0];
	} // callseq 1
$L__BB1_2:
	setp.lt.s32 	%p5, %r1, 1;
	mov.pred 	%p41, -1;
	mov.f32 	%f142, 0fCE6E6B28;
	@%p5 bra 	$L__BB1_40;
	and.b32  	%r2, %r1, 3;
	setp.lt.u32 	%p6, %r1, 4;
	mov.f32 	%f142, 0fCE6E6B28;
	mov.b16 	%rs39, 0;
	mov.b32 	%r111, 0;
	@%p6 bra 	$L__BB1_30;
	and.b32  	%r111, %r1, 2147483644;
	neg.s32 	%r110, %r111;
	add.s64 	%rd87, %rd86, 8;
	mov.f32 	%f142, 0fCE6E6B28;
	mov.b16 	%rs39, 0;
$L__BB1_5:
	ld.local.u32 	%r6, [%rd3];
	mul.wide.s32 	%rd33, %r6, 4;
	add.s64 	%rd34, %rd2, %rd33;
	ld.global.f32 	%f37, [%rd34];
	abs.f32 	%f38, %f37;
	setp.geu.f32 	%p7, %f38, 0f40A00000;
	@%p7 bra 	$L__BB1_10;
	add.s64 	%rd36, %rd1, %rd33;
	ld.global.f32 	%f39, [%rd36];
	max.f32 	%f142, %f142, %f39;
	st.u32 	[%rd87+-8], %r6;
	ld.local.u32 	%r7, [%rd3];
	add.s32 	%r48, %r7, 1;
	st.local.u32 	[%rd3], %r48;
	setp.ge.s32 	%p8, %r48, %r39;
	mov.b16 	%rs39, 1;
	@%p8 bra 	$L__BB1_11;
	mul.wide.s32 	%rd37, %r7, 4;
	add.s64 	%rd38, %rd2, %rd37;
	ld.global.f32 	%f3, [%rd38+4];
	setp.leu.f32 	%p9, %f3, 0f40A00000;
	@%p9 bra 	$L__BB1_11;
	add.f32 	%f40, %f3, 0f3DCCCCCD;
	cvt.rzi.s32.f32 	%r49, %f40;
	mul.hi.s32 	%r50, %r49, 1717986919;
	shr.u32 	%r51, %r50, 31;
	shr.s32 	%r52, %r50, 2;
	add.s32 	%r53, %r52, %r51;
	mul.lo.s32 	%r54, %r53, 10;
	sub.s32 	%r55, %r49, %r54;
	setp.ne.s32 	%p10, %r55, 1;
	@%p10 bra 	$L__BB1_11;
	{ // callseq 3, 0
	.param .b64 param0;
	st.param.b64 	[param0], %rd24;
	.param .b64 param1;
	st.param.b64 	[param1], %rd25;
	.param .b32 param2;
	st.param.b32 	[param2], %r39;
	.param .b64 param3;
	st.param.b64 	[param3], %rd26;
	call.uni 
	SoftmaxWithHierarchy, 
	(
	param0, 
	param1, 
	param2, 
	param3
	);
	} // callseq 3
	bra.uni 	$L__BB1_11;
$L__BB1_10:
	{ // callseq 2, 0
	.param .b64 param0;
	st.param.b64 	[param0], %rd24;
	.param .b64 param1;
	st.param.b64 	[param1], %rd25;
	.param .b32 param2;
	st.param.b32 	[param2], %r39;
	.param .b64 param3;
	st.param.b64 	[param3], %rd26;
	call.uni 
	SoftmaxWithHierarchy, 
	(
	param0, 
	param1, 
	param2, 
	param3
	);
	} // callseq 2
$L__BB1_11:
	ld.local.u32 	%r8, [%rd3];
	mul.wide.s32 	%rd39, %r8, 4;
	add.s64 	%rd40, %rd2, %rd39;
	ld.global.f32 	%f41, [%rd40];
	abs.f32 	%f42, %f41;
	setp.lt.f32 	%p11, %f42, 0f40A00000;
	@%p11 bra 	$L__BB1_13;
	{ // callseq 4, 0
	.param .b64 param0;
	st.param.b64 	[param0], %rd24;
	.param .b64 param1;
	st.param.b64 	[param1], %rd25;
	.param .b32 param2;
	st.param.b32 	[param2], %r39;
	.param .b64 param3;
	st.param.b64 	[param3], %rd26;
	call.uni 
	SoftmaxWithHierarchy, 
	(
	param0, 
	param1, 
	param2, 
	param3
	);
	} // callseq 4
	bra.uni 	$L__BB1_17;
$L__BB1_13:
	add.s64 	%rd42, %rd1, %rd39;
	ld.global.f32 	%f43, [%rd42];
	max.f32 	%f142, %f142, %f43;
	st.u32 	[%rd87+-4], %r8;
	ld.local.u32 	%r9, [%rd3];
	add.s32 	%r56, %r9, 1;
	st.local.u32 	[%rd3], %r56;
	setp.ge.s32 	%p12, %r56, %r39;
	mov.b16 	%rs39, 1;
	@%p12 bra 	$L__BB1_17;
	mul.wide.s32 	%rd43, %r9, 4;
	add.s64 	%rd44, %rd2, %rd43;
	ld.global.f32 	%f6, [%rd44+4];
	setp.leu.f32 	%p13, %f6, 0f40A00000;
	@%p13 bra 	$L__BB1_17;
	add.f32 	%f44, %f6, 0f3DCCCCCD;
	cvt.rzi.s32.f32 	%r57, %f44;
	mul.hi.s32 	%r58, %r57, 1717986919;
	shr.u32 	%r59, %r58, 31;
	shr.s32 	%r60, %r58, 2;
	add.s32 	%r61, %r60, %r59;
	mul.lo.s32 	%r62, %r61, 10;
	sub.s32 	%r63, %r57, %r62;
	setp.ne.s32 	%p14, %r63, 1;
	@%p14 bra 	$L__BB1_17;
	{ // callseq 5, 0
	.param .b64 param0;
	st.param.b64 	[param0], %rd24;
	.param .b64 param1;
	st.param.b64 	[param1], %rd25;
	.param .b32 param2;
	st.param.b32 	[param2], %r39;
	.param .b64 param3;
	st.param.b64 	[param3], %rd26;
	call.uni 
	SoftmaxWithHierarchy, 
	(
	param0, 
	param1, 
	param2, 
	param3
	);
	} // callseq 5
$L__BB1_17:
	ld.local.u32 	%r10, [%rd3];
	mul.wide.s32 	%rd45, %r10, 4;
	add.s64 	%rd46, %rd2, %rd45;
	ld.global.f32 	%f45, [%rd46];
	abs.f32 	%f46, %f45;
	setp.lt.f32 	%p15, %f46, 0f40A00000;
	@%p15 bra 	$L__BB1_19;
	{ // callseq 6, 0
	.param .b64 param0;
	st.param.b64 	[param0], %rd24;
	.param .b64 param1;
	st.param.b64 	[param1], %rd25;
	.param .b32 param2;
	st.param.b32 	[param2], %r39;
	.param .b64 param3;
	st.param.b64 	[param3], %rd26;
	call.uni 
	SoftmaxWithHierarchy, 
	(
	param0, 
	param1, 
	param2, 
	param3
	);
	} // callseq 6
	bra.uni 	$L__BB1_23;
$L__BB1_19:
	add.s64 	%rd48, %rd1, %rd45;
	ld.global.f32 	%f47, [%rd48];
	max.f32 	%f142, %f142, %f47;
	st.u32 	[%rd87], %r10;
	ld.local.u32 	%r11, [%rd3];
	add.s32 	%r64, %r11, 1;
	st.local.u32 	[%rd3], %r64;
	setp.ge.s32 	%p16, %r64, %r39;
	mov.b16 	%rs39, 1;
	@%p16 bra 	$L__BB1_23;
	mul.wide.s32 	%rd49, %r11, 4;
	add.s64 	%rd50, %rd2, %rd49;
	ld.global.f32 	%f9, [%rd50+4];
	setp.leu.f32 	%p17, %f9, 0f40A00000;
	@%p17 bra 	$L__BB1_23;
	add.f32 	%f48, %f9, 0f3DCCCCCD;
	cvt.rzi.s32.f32 	%r65, %f48;
	mul.hi.s32 	%r66, %r65, 1717986919;
	shr.u32 	%r67, %r66, 31;
	shr.s32 	%r68, %r66, 2;
	add.s32 	%r69, %r68, %r67;
	mul.lo.s32 	%r70, %r69, 10;
	sub.s32 	%r71, %r65, %r70;
	setp.ne.s32 	%p18, %r71, 1;
	@%p18 bra 	$L__BB1_23;
	{ // callseq 7, 0
	.param .b64 param0;
	st.param.b64 	[param0], %rd24;
	.param .b64 param1;
	st.param.b64 	[param1], %rd25;
	.param .b32 param2;
	st.param.b32 	[param2], %r39;
	.param .b64 param3;
	st.param.b64 	[param3], %rd26;
	call.uni 
	SoftmaxWithHierarchy, 
	(
	param0, 
	param1, 
	param2, 
	param3
	);
	} // callseq 7
$L__BB1_23:
	ld.local.u32 	%r12, [%rd3];
	mul.wide.s32 	%rd51, %r12, 4;
	add.s64 	%rd52, %rd2, %rd51;
	ld.global.f32 	%f49, [%rd52];
	abs.f32 	%f50, %f49;
	setp.lt.f32 	%p19, %f50, 0f40A00000;
	@%p19 bra 	$L__BB1_25;
	{ // callseq 8, 0
	.param .b64 param0;
	st.param.b64 	[param0], %rd24;
	.param .b64 param1;
	st.param.b64 	[param1], %rd25;
	.param .b32 param2;
	st.param.b32 	[param2], %r39;
	.param .b64 param3;
	st.param.b64 	[param3], %rd26;
	call.uni 
	SoftmaxWithHierarchy, 
	(
	param0, 
	param1, 
	param2, 
	param3
	);
	} // callseq 8
	bra.uni 	$L__BB1_29;
$L__BB1_25:
	add.s64 	%rd54, %rd1, %rd51;
	ld.global.f32 	%f51, [%rd54];
	max.f32 	%f142, %f142, %f51;
	st.u32 	[%rd87+4], %r12;
	ld.local.u32 	%r13, [%rd3];
	add.s32 	%r72, %r13, 1;
	st.local.u32 	[%rd3], %r72;
	setp.ge.s32 	%p20, %r72, %r39;
	mov.b16 	%rs39, 1;
	@%p20 bra 	$L__BB1_29;
	mul.wide.s32 	%rd55, %r13, 4;
	add.s64 	%rd56, %rd2, %rd55;
	ld.global.f32 	%f12, [%rd56+4];
	setp.leu.f32 	%p21, %f12, 0f40A00000;
	@%p21 bra 	$L__BB1_29;
	add.f32 	%f52, %f12, 0f3DCCCCCD;
	cvt.rzi.s32.f32 	%r73, %f52;
	mul.hi.s32 	%r74, %r73, 1717986919;
	shr.u32 	%r75, %r74, 31;
	shr.s32 	%r76, %r74, 2;
	add.s32 	%r77, %r76, %r75;
	mul.lo.s32 	%r78, %r77, 10;
	sub.s32 	%r79, %r73, %r78;
	setp.ne.s32 	%p22, %r79, 1;
	@%p22 bra 	$L__BB1_29;
	{ // callseq 9, 0
	.param .b64 param0;
	st.param.b64 	[param0], %rd24;
	.param .b64 param1;
	st.param.b64 	[param1], %rd25;
	.param .b32 param2;
	st.param.b32 	[param2], %r39;
	.param .b64 param3;
	st.param.b64 	[param3], %rd26;
	call.uni 
	SoftmaxWithHierarchy, 
	(
	param0, 
	param1, 
	param2, 
	param3
	);
	} // callseq 9
$L__BB1_29:
	add.s32 	%r110, %r110, 4;
	add.s64 	%rd87, %rd87, 16;
	setp.ne.s32 	%p23, %r110, 0;
	@%p23 bra 	$L__BB1_5;
$L__BB1_30:
	setp.eq.s32 	%p24, %r2, 0;
	@%p24 bra 	$L__BB1_39;
	mul.wide.u32 	%rd57, %r111, 4;
	add.s64 	%rd88, %rd86, %rd57;
	neg.s32 	%r112, %r2;
$L__BB1_32:
	.pragma "nounroll";
	ld.local.u32 	%r18, [%rd3];
	mul.wide.s32 	%rd58, %r18, 4;
	add.s64 	%rd59, %rd2, %rd58;
	ld.global.f32 	%f53, [%rd59];
	abs.f32 	%f54, %f53;
	setp.lt.f32 	%p25, %f54, 0f40A00000;
	@%p25 bra 	$L__BB1_34;
	{ // callseq 10, 0
	.param .b64 param0;
	st.param.b64 	[param0], %rd24;
	.param .b64 param1;
	st.param.b64 	[param1], %rd25;
	.param .b32 param2;
	st.param.b32 	[param2], %r39;
	.param .b64 param3;
	st.param.b64 	[param3], %rd26;
	call.uni 
	SoftmaxWithHierarchy, 
	(
	param0, 
	param1, 
	param2, 
	param3
	);
	} // callseq 10
	bra.uni 	$L__BB1_38;
$L__BB1_34:
	add.s64 	%rd61, %rd1, %rd58;
	ld.global.f32 	%f55, [%rd61];
	max.f32 	%f142, %f142, %f55;
	st.u32 	[%rd88], %r18;
	ld.local.u32 	%r19, [%rd3];
	add.s32 	%r80, %r19, 1;
	st.local.u32 	[%rd3], %r80;
	setp.ge.s32 	%p26, %r80, %r39;
	mov.b16 	%rs39, 1;
	@%p26 bra 	$L__BB1_38;
	mul.wide.s32 	%rd62, %r19, 4;
	add.s64 	%rd63, %rd2, %rd62;
	ld.global.f32 	%f18, [%rd63+4];
	setp.leu.f32 	%p27, %f18, 0f40A00000;
	@%p27 bra 	$L__BB1_38;
	add.f32 	%f56, %f18, 0f3DCCCCCD;
	cvt.rzi.s32.f32 	%r81, %f56;
	mul.hi.s32 	%r82, %r81, 1717986919;
	shr.u32 	%r83, %r82, 31;
	shr.s32 	%r84, %r82, 2;
	add.s32 	%r85, %r84, %r83;
	mul.lo.s32 	%r86, %r85, 10;
	sub.s32 	%r87, %r81, %r86;
	setp.ne.s32 	%p28, %r87, 1;
	@%p28 bra 	$L__BB1_38;
	{ // callseq 11, 0
	.param .b64 param0;
	st.param.b64 	[param0], %rd24;
	.param .b64 param1;
	st.param.b64 	[param1], %rd25;
	.param .b32 param2;
	st.param.b32 	[param2], %r39;
	.param .b64 param3;
	st.param.b64 	[param3], %rd26;
	call.uni 
	SoftmaxWithHierarchy, 
	(
	param0, 
	param1, 
	param2, 
	param3
	);
	} // callseq 11
$L__BB1_38:
	add.s64 	%rd88, %rd88, 4;
	add.s32 	%r112, %r112, 1;
	setp.ne.s32 	%p29, %r112, 0;
	@%p29 bra 	$L__BB1_32;
$L__BB1_39:
	and.b16  	%rs34, %rs39, 255;
	setp.eq.s16 	%p41, %rs34, 0;
$L__BB1_40:
	@%p41 bra 	$L__BB1_55;
	setp.lt.s32 	%p30, %r1, 1;
	mov.f32 	%f152, 0f00000000;
	@%p30 bra 	$L__BB1_48;
	and.b32  	%r21, %r1, 3;
	setp.lt.u32 	%p31, %r1, 4;
	mov.f32 	%f152, 0f00000000;
	mov.b32 	%r113, 0;
	@%p31 bra 	$L__BB1_45;
	and.b32  	%r113, %r1, 2147483644;
	neg.s32 	%r115, %r113;
	add.s64 	%rd90, %rd86, 8;
	mov.f32 	%f152, 0f00000000;
$L__BB1_44:
	ld.u32 	%r89, [%rd90+-8];
	mul.wide.s32 	%rd64, %r89, 4;
	add.s64 	%rd65, %rd1, %rd64;
	ld.global.f32 	%f61, [%rd65];
	sub.f32 	%f62, %f61, %f142;
	fma.rn.f32 	%f63, %f62, 0f3BBB989D, 0f3F000000;
	cvt.sat.f32.f32 	%f64, %f63;
	mov.f32 	%f65, 0f4B400001;
	mov.f32 	%f66, 0f437C0000;
	fma.rm.f32 	%f67, %f64, %f66, %f65;
	add.f32 	%f68, %f67, 0fCB40007F;
	neg.f32 	%f69, %f68;
	fma.rn.f32 	%f70, %f62, 0f3FB8AA3B, %f69;
	fma.rn.f32 	%f71, %f62, 0f32A57060, %f70;
	mov.b32 	%r90, %f67;
	shl.b32 	%r91, %r90, 23;
	mov.b32 	%f72, %r91;
	ex2.approx.ftz.f32 	%f73, %f71;
	mul.f32 	%f74, %f73, %f72;
	add.f32 	%f75, %f152, %f74;
	st.global.f32 	[%rd65], %f74;
	ld.u32 	%r92, [%rd90+-4];
	mul.wide.s32 	%rd66, %r92, 4;
	add.s64 	%rd67, %rd1, %rd66;
	ld.global.f32 	%f76, [%rd67];
	sub.f32 	%f77, %f76, %f142;
	fma.rn.f32 	%f78, %f77, 0f3BBB989D, 0f3F000000;
	cvt.sat.f32.f32 	%f79, %f78;
	fma.rm.f32 	%f80, %f79, %f66, %f65;
	add.f32 	%f81, %f80, 0fCB40007F;
	neg.f32 	%f82, %f81;
	fma.rn.f32 	%f83, %f77, 0f3FB8AA3B, %f82;
	fma.rn.f32 	%f84, %f77, 0f32A57060, %f83;
	mov.b32 	%r93, %f80;
	shl.b32 	%r94, %r93, 23;
	mov.b32 	%f85, %r94;
	ex2.approx.ftz.f32 	%f86, %f84;
	mul.f32 	%f87, %f86, %f85;
	add.f32 	%f88, %f75, %f87;
	st.global.f32 	[%rd67], %f87;
	ld.u32 	%r95, [%rd90];
	mul.wide.s32 	%rd68, %r95, 4;
	add.s64 	%rd69, %rd1, %rd68;
	ld.global.f32 	%f89, [%rd69];
	sub.f32 	%f90, %f89, %f142;
	fma.rn.f32 	%f91, %f90, 0f3BBB989D, 0f3F000000;
	cvt.sat.f32.f32 	%f92, %f91;
	fma.rm.f32 	%f93, %f92, %f66, %f65;
	add.f32 	%f94, %f93, 0fCB40007F;
	neg.f32 	%f95, %f94;
	fma.rn.f32 	%f96, %f90, 0f3FB8AA3B, %f95;
	fma.rn.f32 	%f97, %f90, 0f32A57060, %f96;
	mov.b32 	%r96, %f93;
	shl.b32 	%r97, %r96, 23;
	mov.b32 	%f98, %r97;
	ex2.approx.ftz.f32 	%f99, %f97;
	mul.f32 	%f100, %f99, %f98;
	add.f32 	%f101, %f88, %f100;
	st.global.f32 	[%rd69], %f100;
	ld.u32 	%r98, [%rd90+4];
	mul.wide.s32 	%rd70, %r98, 4;
	add.s64 	%rd71, %rd1, %rd70;
	ld.global.f32 	%f102, [%rd71];
	sub.f32 	%f103, %f102, %f142;
	fma.rn.f32 	%f104, %f103, 0f3BBB989D, 0f3F000000;
	cvt.sat.f32.f32 	%f105, %f104;
	fma.rm.f32 	%f106, %f105, %f66, %f65;
	add.f32 	%f107, %f106, 0fCB40007F;
	neg.f32 	%f108, %f107;
	fma.rn.f32 	%f109, %f103, 0f3FB8AA3B, %f108;
	fma.rn.f32 	%f110, %f103, 0f32A57060, %f109;
	mov.b32 	%r99, %f106;
	shl.b32 	%r100, %r99, 23;
	mov.b32 	%f111, %r100;
	ex2.approx.ftz.f32 	%f112, %f110;
	mul.f32 	%f113, %f112, %f111;
	add.f32 	%f152, %f101, %f113;
	st.global.f32 	[%rd71], %f113;
	add.s32 	%r115, %r115, 4;
	add.s64 	%rd90, %rd90, 16;
	setp.eq.s32 	%p32, %r115, 0;
	@%p32 bra 	$L__BB1_45;
	bra.uni 	$L__BB1_44;
$L__BB1_45:
	setp.eq.s32 	%p33, %r21, 0;
	@%p33 bra 	$L__BB1_48;
	mul.wide.u32 	%rd72, %r113, 4;
	add.s64 	%rd89, %rd86, %rd72;
	neg.s32 	%r114, %r21;
$L__BB1_47:
	.pragma "nounroll";
	ld.u32 	%r101, [%rd89];
	mul.wide.s32 	%rd73, %r101, 4;
	add.s64 	%rd74, %rd1, %rd73;
	ld.global.f32 	%f114, [%rd74];
	sub.f32 	%f115, %f114, %f142;
	fma.rn.f32 	%f116, %f115, 0f3BBB989D, 0f3F000000;
	cvt.sat.f32.f32 	%f117, %f116;
	mov.f32 	%f118, 0f4B400001;
	mov.f32 	%f119, 0f437C0000;
	fma.rm.f32 	%f120, %f117, %f119, %f118;
	add.f32 	%f121, %f120, 0fCB40007F;
	neg.f32 	%f122, %f121;
	fma.rn.f32 	%f123, %f115, 0f3FB8AA3B, %f122;
	fma.rn.f32 	%f124, %f115, 0f32A57060, %f123;
	mov.b32 	%r102, %f120;
	shl.b32 	%r103, %r102, 23;
	mov.b32 	%f125, %r103;
	ex2.approx.ftz.f32 	%f126, %f124;
	mul.f32 	%f127, %f126, %f125;
	add.f32 	%f152, %f152, %f127;
	st.global.f32 	[%rd74], %f127;
	add.s64 	%rd89, %rd89, 4;
	add.s32 	%r114, %r114, 1;
	setp.ne.s32 	%p34, %r114, 0;
	@%p34 bra 	$L__BB1_47;
$L__BB1_48:
	setp.lt.s32 	%p35, %r1, 1;
	@%p35 bra 	$L__BB1_55;
	and.b32  	%r28, %r1, 3;
	setp.lt.u32 	%p36, %r1, 4;
	mov.b32 	%r117, 0;
	@%p36 bra 	$L__BB1_52;
	and.b32  	%r117, %r1, 2147483644;
	neg.s32 	%r116, %r117;
	add.s64 	%rd91, %rd86, 8;
$L__BB1_51:
	ld.u32 	%r105, [%rd91+-8];
	mul.wide.s32 	%rd75, %r105, 4;
	add.s64 	%rd76, %rd1, %rd75;
	ld.global.f32 	%f128, [%rd76];
	div.rn.f32 	%f129, %f128, %f152;
	st.global.f32 	[%rd76], %f129;
	ld.u32 	%r106, [%rd91+-4];
	mul.wide.s32 	%rd77, %r106, 4;
	add.s64 	%rd78, %rd1, %rd77;
	ld.global.f32 	%f130, [%rd78];
	div.rn.f32 	%f131, %f130, %f152;
	st.global.f32 	[%rd78], %f131;
	ld.u32 	%r107, [%rd91];
	mul.wide.s32 	%rd79, %r107, 4;
	add.s64 	%rd80, %rd1, %rd79;
	ld.global.f32 	%f132, [%rd80];
	div.rn.f32 	%f133, %f132, %f152;
	st.global.f32 	[%rd80], %f133;
	ld.u32 	%r108, [%rd91+4];
	mul.wide.s32 	%rd81, %r108, 4;
	add.s64 	%rd82, %rd1, %rd81;
	ld.global.f32 	%f134, [%rd82];
	div.rn.f32 	%f135, %f134, %f152;
	st.global.f32 	[%rd82], %f135;
	add.s32 	%r116, %r116, 4;
	add.s64 	%rd91, %rd91, 16;
	setp.ne.s32 	%p37, %r116, 0;
	@%p37 bra 	$L__BB1_51;
$L__BB1_52:
	setp.eq.s32 	%p38, %r28, 0;
	@%p38 bra 	$L__BB1_55;
	mul.wide.u32 	%rd83, %r117, 4;
	add.s64 	%rd92, %rd86, %rd83;
	neg.s32 	%r118, %r28;
$L__BB1_54:
	.pragma "nounroll";
	ld.u32 	%r109, [%rd92];
	mul.wide.s32 	%rd84, %r109, 4;
	add.s64 	%rd85, %rd1, %rd84;
	ld.global.f32 	%f136, [%rd85];
	div.rn.f32 	%f137, %f136, %f152;
	st.global.f32 	[%rd85], %f137;
	add.s64 	%rd92, %rd92, 4;
	add.s32 	%r118, %r118, 1;
	setp.ne.s32 	%p39, %r118, 0;
	@%p39 bra 	$L__BB1_54;
$L__BB1_55:
	setp.lt.s32 	%p40, %r1, 11;
	@%p40 bra 	$L__BB1_57;
	{ // callseq 12, 0
	.param .b64 param0;
	st.param.b64 	[param0], %rd86;
	call.uni 
	free, 
	(
	param0
	);
	} // callseq 12
$L__BB1_57:
	ret;

}
	// .globl	Sum
.visible .entry Sum(
	.param .u32 Sum_param_0,
	.param .u64 .ptr .align 1 Sum_param_1,
	.param .u64 .ptr .align 1 Sum_param_2,
	.param .u64 .ptr .align 1 Sum_param_3
)
{
	.reg .pred 	%p<3>;
	.reg .b32 	%r<11>;
	.reg .b32 	%f<4>;
	.reg .b64 	%rd<11>;

	ld.param.u32 	%r6, [Sum_param_0];
	ld.param.u64 	%rd4, [Sum_param_1];
	ld.param.u64 	%rd5, [Sum_param_2];
	ld.param.u64 	%rd6, [Sum_param_3];
	mov.u32 	%r7, %ctaid.x;
	mov.u32 	%r1, %ntid.x;
	mov.u32 	%r8, %tid.x;
	mad.lo.s32 	%r10, %r7, %r1, %r8;
	setp.ge.s32 	%p1, %r10, %r6;
	@%p1 bra 	$L__BB2_3;
	mov.u32 	%r9, %nctaid.x;
	mul.lo.s32 	%r3, %r1, %r9;
	cvta.to.global.u64 	%rd1, %rd4;
	cvta.to.global.u64 	%rd2, %rd5;
	cvta.to.global.u64 	%rd3, %rd6;
$L__BB2_2:
	mul.wide.s32 	%rd7, %r10, 4;
	add.s64 	%rd8, %rd1, %rd7;
	ld.global.nc.f32 	%f1, [%rd8];
	add.s64 	%rd9, %rd2, %rd7;
	ld.global.nc.f32 	%f2, [%rd9];
	add.f32 	%f3, %f1, %f2;
	add.s64 	%rd10, %rd3, %rd7;
	st.global.f32 	[%rd10], %f3;
	add.s32 	%r10, %r10, %r3;
	setp.lt.s32 	%p2, %r10, %r6;
	@%p2 bra 	$L__BB2_2;
$L__BB2_3:
	ret;

}
	// .globl	UpdateAdamOptimizer
.visible .entry UpdateAdamOptimizer(
	.param .u32 UpdateAdamOptimizer_param_0,
	.param .f32 UpdateAdamOptimizer_param_1,
	.param .f32 UpdateAdamOptimizer_param_2,
	.param .f32 UpdateAdamOptimizer_param_3,
	.param .f32 UpdateAdamOptimizer_param_4,
	.param .f32 UpdateAdamOptimizer_param_5,
	.param .u64 .ptr .align 1 UpdateAdamOptimizer_param_6,
	.param .u64 .ptr .align 1 UpdateAdamOptimizer_param_7,
	.param .u64 .ptr .align 1 UpdateAdamOptimizer_param_8,
	.param .u64 .ptr .align 1 UpdateAdamOptimizer_param_9
)
{
	.reg .pred 	%p<3>;
	.reg .b32 	%r<11>;
	.reg .b32 	%f<24>;
	.reg .b64 	%rd<14>;

	ld.param.u32 	%r6, [UpdateAdamOptimizer_param_0];
	ld.param.f32 	%f3, [UpdateAdamOptimizer_param_1];
	ld.param.f32 	%f4, [UpdateAdamOptimizer_param_2];
	ld.param.f32 	%f5, [UpdateAdamOptimizer_param_3];
	ld.param.f32 	%f6, [UpdateAdamOptimizer_param_4];
	ld.param.f32 	%f7, [UpdateAdamOptimizer_param_5];
	ld.param.u64 	%rd5, [UpdateAdamOptimizer_param_6];
	ld.param.u64 	%rd6, [UpdateAdamOptimizer_param_7];
	ld.param.u64 	%rd7, [UpdateAdamOptimizer_param_8];
	ld.param.u64 	%rd8, [UpdateAdamOptimizer_param_9];
	mov.u32 	%r7, %ctaid.x;
	mov.u32 	%r1, %ntid.x;
	mov.u32 	%r8, %tid.x;
	mad.lo.s32 	%r10, %r7, %r1, %r8;
	setp.ge.s32 	%p1, %r10, %r6;
	@%p1 bra 	$L__BB3_3;
	mov.f32 	%f8, 0f3F800000;
	sub.f32 	%f1, %f8, %f3;
	sub.f32 	%f2, %f8, %f4;
	mov.u32 	%r9, %nctaid.x;
	mul.lo.s32 	%r3, %r1, %r9;
	cvta.to.global.u64 	%rd1, %rd5;
	cvta.to.global.u64 	%rd2, %rd7;
	cvta.to.global.u64 	%rd3, %rd8;
	cvta.to.global.u64 	%rd4, %rd6;
$L__BB3_2:
	mul.wide.s32 	%rd9, %r10, 4;
	add.s64 	%rd10, %rd1, %rd9;
	ld.global.nc.f32 	%f9, [%rd10];
	add.s64 	%rd11, %rd2, %rd9;
	ld.global.f32 	%f10, [%rd11];
	mul.f32 	%f11, %f3, %f10;
	fma.rn.f32 	%f12, %f1, %f9, %f11;
	st.global.f32 	[%rd11], %f12;
	add.s64 	%rd12, %rd3, %rd9;
	ld.global.f32 	%f13, [%rd12];
	mul.f32 	%f14, %f4, %f13;
	mul.f32 	%f15, %f2, %f9;
	fma.rn.f32 	%f16, %f9, %f15, %f14;
	st.global.f32 	[%rd12], %f16;
	mul.f32 	%f17, %f7, %f12;
	sqrt.rn.f32 	%f18, %f16;
	add.f32 	%f19, %f5, %f18;
	div.rn.f32 	%f20, %f17, %f19;
	add.s64 	%rd13, %rd4, %rd9;
	ld.global.f32 	%f21, [%rd13];
	fma.rn.f32 	%f22, %f6, %f21, %f20;
	sub.f32 	%f23, %f21, %f22;
	st.global.f32 	[%rd13], %f23;
	add.s32 	%r10, %r10, %r3;
	setp.lt.s32 	%p2, %r10, %r6;
	@%p2 bra 	$L__BB3_2;
$L__BB3_3:
	ret;

}
	// .globl	StandardizeInPlaceByRow
.visible .entry StandardizeInPlaceByRow(
	.param .u32 StandardizeInPlaceByRow_param_0,
	.param .u32 StandardizeInPlaceByRow_param_1,
	.param .u64 .ptr .align 1 StandardizeInPlaceByRow_param_2,
	.param .u64 .ptr .align 1 StandardizeInPlaceByRow_param_3,
	.param .u64 .ptr .align 1 StandardizeInPlaceByRow_param_4,
	.param .f32 StandardizeInPlaceByRow_param_5
)
{
	.reg .pred 	%p<7>;
	.reg .b32 	%r<26>;
	.reg .b32 	%f<21>;
	.reg .b64 	%rd<15>;

	ld.param.u32 	%r15, [StandardizeInPlaceByRow_param_0];
	ld.param.u32 	%r14, [StandardizeInPlaceByRow_param_1];
	ld.param.u64 	%rd6, [StandardizeInPlaceByRow_param_2];
	ld.param.u64 	%rd4, [StandardizeInPlaceByRow_param_3];
	ld.param.u64 	%rd5, [StandardizeInPlaceByRow_param_4];
	ld.param.f32 	%f3, [StandardizeInPlaceByRow_param_5];
	cvta.to.global.u64 	%rd1, %rd6;
	mov.u32 	%r16, %ctaid.x;
	mov.u32 	%r17, %ntid.x;
	mov.u32 	%r18, %tid.x;
	mad.lo.s32 	%r1, %r16, %r17, %r18;
	setp.ge.s32 	%p1, %r1, %r15;
	@%p1 bra 	$L__BB4_8;
	cvta.to.global.u64 	%rd7, %rd4;
	cvta.to.global.u64 	%rd8, %rd5;
	mul.wide.s32 	%rd9, %r1, 4;
	add.s64 	%rd10, %rd7, %rd9;
	ld.global.nc.f32 	%f1, [%rd10];
	add.s64 	%rd2, %rd8, %rd9;
	mul.lo.s32 	%r2, %r14, %r1;
	add.s32 	%r3, %r2, %r14;
	setp.lt.s32 	%p2, %r14, 1;
	@%p2 bra 	$L__BB4_8;
	ld.global.nc.f32 	%f4, [%rd2];
	add.f32 	%f5, %f3, %f4;
	sqrt.rn.f32 	%f2, %f5;
	add.s32 	%r19, %r2, 1;
	max.s32 	%r4, %r3, %r19;
	sub.s32 	%r20, %r4, %r2;
	and.b32  	%r5, %r20, 3;
	setp.eq.s32 	%p3, %r5, 0;
	mov.u32 	%r24, %r2;
	@%p3 bra 	$L__BB4_5;
	neg.s32 	%r22, %r5;
	mov.u32 	%r24, %r2;
$L__BB4_4:
	.pragma "nounroll";
	mul.wide.s32 	%rd11, %r24, 4;
	add.s64 	%rd12, %rd1, %rd11;
	ld.global.f32 	%f6, [%rd12];
	sub.f32 	%f7, %f6, %f1;
	div.rn.f32 	%f8, %f7, %f2;
	st.global.f32 	[%rd12], %f8;
	add.s32 	%r24, %r24, 1;
	add.s32 	%r22, %r22, 1;
	setp.ne.s32 	%p4, %r22, 0;
	@%p4 bra 	$L__BB4_4;
$L__BB4_5:
	sub.s32 	%r21, %r2, %r4;
	setp.gt.u32 	%p5, %r21, -4;
	@%p5 bra 	$L__BB4_8;
	add.s64 	%rd3, %rd1, 8;
$L__BB4_7:
	mul.wide.s32 	%rd13, %r24, 4;
	add.s64 	%rd14, %rd3, %rd13;
	ld.global.f32 	%f9, [%rd14+-8];
	sub.f32 	%f10, %f9, %f1;
	div.rn.f32 	%f11, %f10, %f2;
	st.global.f32 	[%rd14+-8], %f11;
	ld.global.f32 	%f12, [%rd14+-4];
	sub.f32 	%f13, %f12, %f1;
	div.rn.f32 	%f14, %f13, %f2;
	st.global.f32 	[%rd14+-4], %f14;
	ld.global.f32 	%f15, [%rd14];
	sub.f32 	%f16, %f15, %f1;
	div.rn.f32 	%f17, %f16, %f2;
	st.global.f32 	[%rd14], %f17;
	ld.global.f32 	%f18, [%rd14+4];
	sub.f32 	%f19, %f18, %f1;
	div.rn.f32 	%f20, %f19, %f2;
	st.global.f32 	[%rd14+4], %f20;
	add.s32 	%r24, %r24, 4;
	setp.lt.s32 	%p6, %r24, %r3;
	@%p6 bra 	$L__BB4_7;
$L__BB4_8:
	ret;

}
	// .globl	BroadcastRowByRow
.visible .entry BroadcastRowByRow(
	.param .u32 BroadcastRowByRow_param_0,
	.param .u32 BroadcastRowByRow_param_1,
	.param .u64 .ptr .align 1 BroadcastRowByRow_param_2,
	.param .u64 .ptr .align 1 BroadcastRowByRow_param_3,
	.param .f32 BroadcastRowByRow_param_4,
	.param .u64 .ptr .align 1 BroadcastRowByRow_param_5,
	.param .f32 BroadcastRowByRow_param_6,
	.param .f32 BroadcastRowByRow_param_7
)
{
	.reg .pred 	%p<39>;
	.reg .b32 	%r<118>;
	.reg .b32 	%f<274>;
	.reg .b64 	%rd<80>;

	ld.param.u32 	%r75, [BroadcastRowByRow_param_0];
	ld.param.u32 	%r74, [BroadcastRowByRow_param_1];
	ld.param.u64 	%rd22, [BroadcastRowByRow_param_2];
	ld.param.u64 	%rd20, [BroadcastRowByRow_param_3];
	ld.param.f32 	%f3, [BroadcastRowByRow_param_4];
	ld.param.u64 	%rd21, [BroadcastRowByRow_param_5];
	ld.param.f32 	%f4, [BroadcastRowByRow_param_6];
	ld.param.f32 	%f5, [BroadcastRowByRow_param_7];
	cvta.to.global.u64 	%rd1, %rd22;
	cvta.to.global.u64 	%rd2, %rd21;
	cvta.to.global.u64 	%rd3, %rd20;
	mov.u32 	%r76, %ctaid.x;
	mov.u32 	%r77, %ntid.x;
	mov.u32 	%r78, %tid.x;
	mad.lo.s32 	%r79, %r76, %r77, %r78;
	setp.ge.s32 	%p1, %r79, %r75;
	mul.lo.s32 	%r89, %r74, %r79;
	setp.lt.s32 	%p2, %r74, 1;
	or.pred  	%p3, %p1, %p2;
	@%p3 bra 	$L__BB5_49;
	setp.ne.s64 	%p4, %rd20, 0;
	@%p4 bra 	$L__BB5_26;
	setp.ne.s64 	%p22, %rd21, 0;
	@%p22 bra 	$L__BB5_15;
	fma.rn.f32 	%f1, %f4, 0f00000000, %f5;
	and.b32  	%r2, %r74, 15;
	setp.lt.u32 	%p31, %r74, 16;
	@%p31 bra 	$L__BB5_6;
	and.b32  	%r86, %r74, 2147483632;
	neg.s32 	%r87, %r86;
	add.s64 	%rd4, %rd1, 32;
$L__BB5_5:
	.pragma "nounroll";
	mul.wide.s32 	%rd68, %r89, 4;
	add.s64 	%rd69, %rd4, %rd68;
	ld.global.f32 	%f216, [%rd69+-32];
	fma.rn.f32 	%f217, %f3, %f216, %f1;
	st.global.f32 	[%rd69+-32], %f217;
	ld.global.f32 	%f218, [%rd69+-28];
	fma.rn.f32 	%f219, %f3, %f218, %f1;
	st.global.f32 	[%rd69+-28], %f219;
	ld.global.f32 	%f220, [%rd69+-24];
	fma.rn.f32 	%f221, %f3, %f220, %f1;
	st.global.f32 	[%rd69+-24], %f221;
	ld.global.f32 	%f222, [%rd69+-20];
	fma.rn.f32 	%f223, %f3, %f222, %f1;
	st.global.f32 	[%rd69+-20], %f223;
	ld.global.f32 	%f224, [%rd69+-16];
	fma.rn.f32 	%f225, %f3, %f224, %f1;
	st.global.f32 	[%rd69+-16], %f225;
	ld.global.f32 	%f226, [%rd69+-12];
	fma.rn.f32 	%f227, %f3, %f226, %f1;
	st.global.f32 	[%rd69+-12], %f227;
	ld.global.f32 	%f228, [%rd69+-8];
	fma.rn.f32 	%f229, %f3, %f228, %f1;
	st.global.f32 	[%rd69+-8], %f229;
	ld.global.f32 	%f230, [%rd69+-4];
	fma.rn.f32 	%f231, %f3, %f230, %f1;
	st.global.f32 	[%rd69+-4], %f231;
	ld.global.f32 	%f232, [%rd69];
	fma.rn.f32 	%f233, %f3, %f232, %f1;
	st.global.f32 	[%rd69], %f233;
	ld.global.f32 	%f234, [%rd69+4];
	fma.rn.f32 	%f235, %f3, %f234, %f1;
	st.global.f32 	[%rd69+4], %f235;
	ld.global.f32 	%f236, [%rd69+8];
	fma.rn.f32 	%f237, %f3, %f236, %f1;
	st.global.f32 	[%rd69+8], %f237;
	ld.global.f32 	%f238, [%rd69+12];
	fma.rn.f32 	%f239, %f3, %f238, %f1;
	st.global.f32 	[%rd69+12], %f239;
	ld.global.f32 	%f240, [%rd69+16];
	fma.rn.f32 	%f241, %f3, %f240, %f1;
	st.global.f32 	[%rd69+16], %f241;
	ld.global.f32 	%f242, [%rd69+20];
	fma.rn.f32 	%f243, %f3, %f242, %f1;
	st.global.f32 	[%rd69+20], %f243;
	ld.global.f32 	%f244, [%rd69+24];
	fma.rn.f32 	%f245, %f3, %f244, %f1;
	st.global.f32 	[%rd69+24], %f245;
	ld.global.f32 	%f246, [%rd69+28];
	fma.rn.f32 	%f247, %f3, %f246, %f1;
	st.global.f32 	[%rd69+28], %f247;
	add.s32 	%r89, %r89, 16;
	add.s32 	%r87, %r87, 16;
	setp.ne.s32 	%p32, %r87, 0;
	@%p32 bra 	$L__BB5_5;
$L__BB5_6:
	setp.eq.s32 	%p33, %r2, 0;
	@%p33 bra 	$L__BB5_49;
	and.b32  	%r9, %r74, 7;
	setp.lt.u32 	%p34, %r2, 8;
	@%p34 bra 	$L__BB5_9;
	mul.wide.s32 	%rd70, %r89, 4;
	add.s64 	%rd71, %rd1, %rd70;
	ld.global.f32 	%f248, [%rd71];
	fma.rn.f32 	%f249, %f3, %f248, %f1;
	st.global.f32 	[%rd71], %f249;
	ld.global.f32 	%f250, [%rd71+4];
	fma.rn.f32 	%f251, %f3, %f250, %f1;
	st.global.f32 	[%rd71+4], %f251;
	ld.global.f32 	%f252, [%rd71+8];
	fma.rn.f32 	%f253, %f3, %f252, %f1;
	st.global.f32 	[%rd71+8], %f253;
	ld.global.f32 	%f254, [%rd71+12];
	fma.rn.f32 	%f255, %f3, %f254, %f1;
	st.global.f32 	[%rd71+12], %f255;
	ld.global.f32 	%f256, [%rd71+16];
	fma.rn.f32 	%f257, %f3, %f256, %f1;
	st.global.f32 	[%rd71+16], %f257;
	ld.global.f32 	%f258, [%rd71+20];
	fma.rn.f32 	%f259, %f3, %f258, %f1;
	st.global.f32 	[%rd71+20], %f259;
	ld.global.f32 	%f260, [%rd71+24];
	fma.rn.f32 	%f261, %f3, %f260, %f1;
	st.global.f32 	[%rd71+24], %f261;
	ld.global.f32 	%f262, [%rd71+28];
	fma.rn.f32 	%f263, %f3, %f262, %f1;
	st.global.f32 	[%rd71+28], %f263;
	add.s32 	%r89, %r89, 8;
$L__BB5_9:
	setp.eq.s32 	%p35, %r9, 0;
	@%p35 bra 	$L__BB5_49;
	and.b32  	%r12, %r74, 3;
	setp.lt.u32 	%p36, %r9, 4;
	@%p36 bra 	$L__BB5_12;
	mul.wide.s32 	%rd72, %r89, 4;
	add.s64 	%rd73, %rd1, %rd72;
	ld.global.f32 	%f264, [%rd73];
	fma.rn.f32 	%f265, %f3, %f264, %f1;
	st.global.f32 	[%rd73], %f265;
	ld.global.f32 	%f266, [%rd73+4];
	fma.rn.f32 	%f267, %f3, %f266, %f1;
	st.global.f32 	[%rd73+4], %f267;
	ld.global.f32 	%f268, [%rd73+8];
	fma.rn.f32 	%f269, %f3, %f268, %f1;
	st.global.f32 	[%rd73+8], %f269;
	ld.global.f32 	%f270, [%rd73+12];
	fma.rn.f32 	%f271, %f3, %f270, %f1;
	st.global.f32 	[%rd73+12], %f271;
	add.s32 	%r89, %r89, 4;
$L__BB5_12:
	setp.eq.s32 	%p37, %r12, 0;
	@%p37 bra 	$L__BB5_49;
	neg.s32 	%r92, %r12;
$L__BB5_14:
	.pragma "nounroll";
	mul.wide.s32 	%rd74, %r89, 4;
	add.s64 	%rd75, %rd1, %rd74;
	ld.global.f32 	%f272, [%rd75];
	fma.rn.f32 	%f273, %f3, %f272, %f1;
	st.global.f32 	[%rd75], %f273;
	add.s32 	%r89, %r89, 1;
	add.s32 	%r92, %r92, 1;
	setp.eq.s32 	%p38, %r92, 0;
	@%p38 bra 	$L__BB5_49;
	bra.uni 	$L__BB5_14;
$L__BB5_15:
	and.b32  	%r20, %r74, 7;
	setp.lt.u32 	%p23, %r74, 8;
	mov.b32 	%r98, 0;
	@%p23 bra 	$L__BB5_18;
	and.b32  	%r98, %r74, 2147483640;
	neg.s32 	%r94, %r98;
	add.s64 	%rd5, %rd1, 16;
	add.s64 	%rd76, %rd2, 16;
$L__BB5_17:
	.pragma "nounroll";
	mul.wide.s32 	%rd54, %r89, 4;
	add.s64 	%rd55, %rd5, %rd54;
	ld.global.nc.f32 	%f156, [%rd76+-16];
	fma.rn.f32 	%f157, %f4, %f156, %f5;
	ld.global.f32 	%f158, [%rd55+-16];
	fma.rn.f32 	%f159, %f3, %f158, %f157;
	st.global.f32 	[%rd55+-16], %f159;
	ld.global.nc.f32 	%f160, [%rd76+-12];
	fma.rn.f32 	%f161, %f4, %f160, %f5;
	ld.global.f32 	%f162, [%rd55+-12];
	fma.rn.f32 	%f163, %f3, %f162, %f161;
	st.global.f32 	[%rd55+-12], %f163;
	ld.global.nc.f32 	%f164, [%rd76+-8];
	fma.rn.f32 	%f165, %f4, %f164, %f5;
	ld.global.f32 	%f166, [%rd55+-8];
	fma.rn.f32 	%f167, %f3, %f166, %f165;
	st.global.f32 	[%rd55+-8], %f167;
	ld.global.nc.f32 	%f168, [%rd76+-4];
	fma.rn.f32 	%f169, %f4, %f168, %f5;
	ld.global.f32 	%f170, [%rd55+-4];
	fma.rn.f32 	%f171, %f3, %f170, %f169;
	st.global.f32 	[%rd55+-4], %f171;
	ld.global.nc.f32 	%f172, [%rd76];
	fma.rn.f32 	%f173, %f4, %f172, %f5;
	ld.global.f32 	%f174, [%rd55];
	fma.rn.f32 	%f175, %f3, %f174, %f173;
	st.global.f32 	[%rd55], %f175;
	ld.global.nc.f32 	%f176, [%rd76+4];
	fma.rn.f32 	%f177, %f4, %f176, %f5;
	ld.global.f32 	%f178, [%rd55+4];
	fma.rn.f32 	%f179, %f3, %f178, %f177;
	st.global.f32 	[%rd55+4], %f179;
	ld.global.nc.f32 	%f180, [%rd76+8];
	fma.rn.f32 	%f181, %f4, %f180, %f5;
	ld.global.f32 	%f182, [%rd55+8];
	fma.rn.f32 	%f183, %f3, %f182, %f181;
	st.global.f32 	[%rd55+8], %f183;
	ld.global.nc.f32 	%f184, [%rd76+12];
	fma.rn.f32 	%f185, %f4, %f184, %f5;
	ld.global.f32 	%f186, [%rd55+12];
	fma.rn.f32 	%f187, %f3, %f186, %f185;
	st.global.f32 	[%rd55+12], %f187;
	add.s32 	%r89, %r89, 8;
	add.s32 	%r94, %r94, 8;
	add.s64 	%rd76, %rd76, 32;
	setp.ne.s32 	%p24, %r94, 0;
	@%p24 bra 	$L__BB5_17;
$L__BB5_18:
	setp.eq.s32 	%p25, %r20, 0;
	@%p25 bra 	$L__BB5_49;
	and.b32  	%r29, %r74, 3;
	setp.lt.u32 	%p26, %r20, 4;
	@%p26 bra 	$L__BB5_21;
	mul.wide.u32 	%rd56, %r98, 4;
	add.s64 	%rd57, %rd2, %rd56;
	ld.global.nc.f32 	%f188, [%rd57];
	fma.rn.f32 	%f189, %f4, %f188, %f5;
	mul.wide.s32 	%rd58, %r89, 4;
	add.s64 	%rd59, %rd1, %rd58;
	ld.global.f32 	%f190, [%rd59];
	fma.rn.f32 	%f191, %f3, %f190, %f189;
	st.global.f32 	[%rd59], %f191;
	ld.global.nc.f32 	%f192, [%rd57+4];
	fma.rn.f32 	%f193, %f4, %f192, %f5;
	ld.global.f32 	%f194, [%rd59+4];
	fma.rn.f32 	%f195, %f3, %f194, %f193;
	st.global.f32 	[%rd59+4], %f195;
	ld.global.nc.f32 	%f196, [%rd57+8];
	fma.rn.f32 	%f197, %f4, %f196, %f5;
	ld.global.f32 	%f198, [%rd59+8];
	fma.rn.f32 	%f199, %f3, %f198, %f197;
	st.global.f32 	[%rd59+8], %f199;
	ld.global.nc.f32 	%f200, [%rd57+12];
	fma.rn.f32 	%f201, %f4, %f200, %f5;
	ld.global.f32 	%f202, [%rd59+12];
	fma.rn.f32 	%f203, %f3, %f202, %f201;
	st.global.f32 	[%rd59+12], %f203;
	add.s32 	%r89, %r89, 4;
	add.s32 	%r98, %r98, 4;
$L__BB5_21:
	setp.eq.s32 	%p27, %r29, 0;
	@%p27 bra 	$L__BB5_49;
	setp.eq.s32 	%p28, %r29, 1;
	@%p28 bra 	$L__BB5_24;
	mul.wide.u32 	%rd60, %r98, 4;
	add.s64 	%rd61, %rd2, %rd60;
	ld.global.nc.f32 	%f204, [%rd61];
	fma.rn.f32 	%f205, %f4, %f204, %f5;
	mul.wide.s32 	%rd62, %r89, 4;
	add.s64 	%rd63, %rd1, %rd62;
	ld.global.f32 	%f206, [%rd63];
	fma.rn.f32 	%f207, %f3, %f206, %f205;
	st.global.f32 	[%rd63], %f207;
	ld.global.nc.f32 	%f208, [%rd61+4];
	fma.rn.f32 	%f209, %f4, %f208, %f5;
	ld.global.f32 	%f210, [%rd63+4];
	fma.rn.f32 	%f211, %f3, %f210, %f209;
	st.global.f32 	[%rd63+4], %f211;
	add.s32 	%r89, %r89, 2;
	add.s32 	%r98, %r98, 2;
$L__BB5_24:
	and.b32  	%r85, %r74, 1;
	setp.eq.b32 	%p29, %r85, 1;
	not.pred 	%p30, %p29;
	@%p30 bra 	$L__BB5_49;
	mul.wide.u32 	%rd64, %r98, 4;
	add.s64 	%rd65, %rd2, %rd64;
	ld.global.nc.f32 	%f212, [%rd65];
	fma.rn.f32 	%f213, %f4, %f212, %f5;
	mul.wide.s32 	%rd66, %r89, 4;
	add.s64 	%rd67, %rd1, %rd66;
	ld.global.f32 	%f214, [%rd67];
	fma.rn.f32 	%f215, %f3, %f214, %f213;
	st.global.f32 	[%rd67], %f215;
	bra.uni 	$L__BB5_49;
$L__BB5_26:
	setp.ne.s64 	%p5, %rd21, 0;
	@%p5 bra 	$L__BB5_38;
	fma.rn.f32 	%f2, %f4, 0f00000000, %f5;
	and.b32  	%r38, %r74, 7;
	setp.lt.u32 	%p14, %r74, 8;
	mov.b32 	%r106, 0;
	@%p14 bra 	$L__BB5_30;
	and.b32  	%r106, %r74, 2147483640;
	neg.s32 	%r102, %r106;
	add.s64 	%rd9, %rd1, 16;
	add.s64 	%rd77, %rd3, 16;
$L__BB5_29:
	.pragma "nounroll";
	mul.wide.s32 	%rd40, %r89, 4;
	add.s64 	%rd41, %rd9, %rd40;
	ld.global.nc.f32 	%f96, [%rd77+-16];
	mul.f32 	%f97, %f3, %f96;
	ld.global.f32 	%f98, [%rd41+-16];
	fma.rn.f32 	%f99, %f97, %f98, %f2;
	st.global.f32 	[%rd41+-16], %f99;
	ld.global.nc.f32 	%f100, [%rd77+-12];
	mul.f32 	%f101, %f3, %f100;
	ld.global.f32 	%f102, [%rd41+-12];
	fma.rn.f32 	%f103, %f101, %f102, %f2;
	st.global.f32 	[%rd41+-12], %f103;
	ld.global.nc.f32 	%f104, [%rd77+-8];
	mul.f32 	%f105, %f3, %f104;
	ld.global.f32 	%f106, [%rd41+-8];
	fma.rn.f32 	%f107, %f105, %f106, %f2;
	st.global.f32 	[%rd41+-8], %f107;
	ld.global.nc.f32 	%f108, [%rd77+-4];
	mul.f32 	%f109, %f3, %f108;
	ld.global.f32 	%f110, [%rd41+-4];
	fma.rn.f32 	%f111, %f109, %f110, %f2;
	st.global.f32 	[%rd41+-4], %f111;
	ld.global.nc.f32 	%f112, [%rd77];
	mul.f32 	%f113, %f3, %f112;
	ld.global.f32 	%f114, [%rd41];
	fma.rn.f32 	%f115, %f113, %f114, %f2;
	st.global.f32 	[%rd41], %f115;
	ld.global.nc.f32 	%f116, [%rd77+4];
	mul.f32 	%f117, %f3, %f116;
	ld.global.f32 	%f118, [%rd41+4];
	fma.rn.f32 	%f119, %f117, %f118, %f2;
	st.global.f32 	[%rd41+4], %f119;
	ld.global.nc.f32 	%f120, [%rd77+8];
	mul.f32 	%f121, %f3, %f120;
	ld.global.f32 	%f122, [%rd41+8];
	fma.rn.f32 	%f123, %f121, %f122, %f2;
	st.global.f32 	[%rd41+8], %f123;
	ld.global.nc.f32 	%f124, [%rd77+12];
	mul.f32 	%f125, %f3, %f124;
	ld.global.f32 	%f126, [%rd41+12];
	fma.rn.f32 	%f127, %f125, %f126, %f2;
	st.global.f32 	[%rd41+12], %f127;
	add.s32 	%r89, %r89, 8;
	add.s32 	%r102, %r102, 8;
	add.s64 	%rd77, %rd77, 32;
	setp.ne.s32 	%p15, %r102, 0;
	@%p15 bra 	$L__BB5_29;
$L__BB5_30:
	setp.eq.s32 	%p16, %r38, 0;
	@%p16 bra 	$L__BB5_49;
	and.b32  	%r47, %r74, 3;
	setp.lt.u32 	%p17, %r38, 4;
	@%p17 bra 	$L__BB5_33;
	mul.wide.u32 	%rd42, %r106, 4;
	add.s64 	%rd43, %rd3, %rd42;
	ld.global.nc.f32 	%f128, [%rd43];
	mul.f32 	%f129, %f3, %f128;
	mul.wide.s32 	%rd44, %r89, 4;
	add.s64 	%rd45, %rd1, %rd44;
	ld.global.f32 	%f130, [%rd45];
	fma.rn.f32 	%f131, %f129, %f130, %f2;
	st.global.f32 	[%rd45], %f131;
	ld.global.nc.f32 	%f132, [%rd43+4];
	mul.f32 	%f133, %f3, %f132;
	ld.global.f32 	%f134, [%rd45+4];
	fma.rn.f32 	%f135, %f133, %f134, %f2;
	st.global.f32 	[%rd45+4], %f135;
	ld.global.nc.f32 	%f136, [%rd43+8];
	mul.f32 	%f137, %f3, %f136;
	ld.global.f32 	%f138, [%rd45+8];
	fma.rn.f32 	%f139, %f137, %f138, %f2;
	st.global.f32 	[%rd45+8], %f139;
	ld.global.nc.f32 	%f140, [%rd43+12];
	mul.f32 	%f141, %f3, %f140;
	ld.global.f32 	%f142, [%rd45+12];
	fma.rn.f32 	%f143, %f141, %f142, %f2;
	st.global.f32 	[%rd45+12], %f143;
	add.s32 	%r89, %r89, 4;
	add.s32 	%r106, %r106, 4;
$L__BB5_33:
	setp.eq.s32 	%p18, %r47, 0;
	@%p18 bra 	$L__BB5_49;
	setp.eq.s32 	%p19, %r47, 1;
	@%p19 bra 	$L__BB5_36;
	mul.wide.u32 	%rd46, %r106, 4;
	add.s64 	%rd47, %rd3, %rd46;
	ld.global.nc.f32 	%f144, [%rd47];
	mul.f32 	%f145, %f3, %f144;
	mul.wide.s32 	%rd48, %r89, 4;
	add.s64 	%rd49, %rd1, %rd48;
	ld.global.f32 	%f146, [%rd49];
	fma.rn.f32 	%f147, %f145, %f146, %f2;
	st.global.f32 	[%rd49], %f147;
	ld.global.nc.f32 	%f148, [%rd47+4];
	mul.f32 	%f149, %f3, %f148;
	ld.global.f32 	%f150, [%rd49+4];
	fma.rn.f32 	%f151, %f149, %f150, %f2;
	st.global.f32 	[%rd49+4], %f151;
	add.s32 	%r89, %r89, 2;
	add.s32 	%r106, %r106, 2;
$L__BB5_36:
	and.b32  	%r83, %r74, 1;
	setp.eq.b32 	%p20, %r83, 1;
	not.pred 	%p21, %p20;
	@%p21 bra 	$L__BB5_49;
	mul.wide.u32 	%rd50, %r106, 4;
	add.s64 	%rd51, %rd3, %rd50;
	ld.global.nc.f32 	%f152, [%rd51];
	mul.f32 	%f153, %f3, %f152;
	mul.wide.s32 	%rd52, %r89, 4;
	add.s64 	%rd53, %rd1, %rd52;
	ld.global.f32 	%f154, [%rd53];
	fma.rn.f32 	%f155, %f153, %f154, %f2;
	st.global.f32 	[%rd53], %f155;
	bra.uni 	$L__BB5_49;
$L__BB5_38:
	and.b32  	%r56, %r74, 7;
	setp.lt.u32 	%p6, %r74, 8;
	mov.b32 	%r114, 0;
	@%p6 bra 	$L__BB5_41;
	and.b32  	%r114, %r74, 2147483640;
	neg.s32 	%r110, %r114;
	add.s64 	%rd13, %rd1, 16;
	add.s64 	%rd79, %rd3, 16;
	add.s64 	%rd78, %rd2, 16;
$L__BB5_40:
	.pragma "nounroll";
	mul.wide.s32 	%rd23, %r89, 4;
	add.s64 	%rd24, %rd13, %rd23;
	ld.global.nc.f32 	%f6, [%rd79+-16];
	mul.f32 	%f7, %f3, %f6;
	ld.global.nc.f32 	%f8, [%rd78+-16];
	fma.rn.f32 	%f9, %f4, %f8, %f5;
	ld.global.f32 	%f10, [%rd24+-16];
	fma.rn.f32 	%f11, %f7, %f10, %f9;
	st.global.f32 	[%rd24+-16], %f11;
	ld.global.nc.f32 	%f12, [%rd79+-12];
	mul.f32 	%f13, %f3, %f12;
	ld.global.nc.f32 	%f14, [%rd78+-12];
	fma.rn.f32 	%f15, %f4, %f14, %f5;
	ld.global.f32 	%f16, [%rd24+-12];
	fma.rn.f32 	%f17, %f13, %f16, %f15;
	st.global.f32 	[%rd24+-12], %f17;
	ld.global.nc.f32 	%f18, [%rd79+-8];
	mul.f32 	%f19, %f3, %f18;
	ld.global.nc.f32 	%f20, [%rd78+-8];
	fma.rn.f32 	%f21, %f4, %f20, %f5;
	ld.global.f32 	%f22, [%rd24+-8];
	fma.rn.f32 	%f23, %f19, %f22, %f21;
	st.global.f32 	[%rd24+-8], %f23;
	ld.global.nc.f32 	%f24, [%rd79+-4];
	mul.f32 	%f25, %f3, %f24;
	ld.global.nc.f32 	%f26, [%rd78+-4];
	fma.rn.f32 	%f27, %f4, %f26, %f5;
	ld.global.f32 	%f28, [%rd24+-4];
	fma.rn.f32 	%f29, %f25, %f28, %f27;
	st.global.f32 	[%rd24+-4], %f29;
	ld.global.nc.f32 	%f30, [%rd79];
	mul.f32 	%f31, %f3, %f30;
	ld.global.nc.f32 	%f32, [%rd78];
	fma.rn.f32 	%f33, %f4, %f32, %f5;
	ld.global.f32 	%f34, [%rd24];
	fma.rn.f32 	%f35, %f31, %f34, %f33;
	st.global.f32 	[%rd24], %f35;
	ld.global.nc.f32 	%f36, [%rd79+4];
	mul.f32 	%f37, %f3, %f36;
	ld.global.nc.f32 	%f38, [%rd78+4];
	fma.rn.f32 	%f39, %f4, %f38, %f5;
	ld.global.f32 	%f40, [%rd24+4];
	fma.rn.f32 	%f41, %f37, %f40, %f39;
	st.global.f32 	[%rd24+4], %f41;
	ld.global.nc.f32 	%f42, [%rd79+8];
	mul.f32 	%f43, %f3, %f42;
	ld.global.nc.f32 	%f44, [%rd78+8];
	fma.rn.f32 	%f45, %f4, %f44, %f5;
	ld.global.f32 	%f46, [%rd24+8];
	fma.rn.f32 	%f47, %f43, %f46, %f45;
	st.global.f32 	[%rd24+8], %f47;
	ld.global.nc.f32 	%f48, [%rd79+12];
	mul.f32 	%f49, %f3, %f48;
	ld.global.nc.f32 	%f50, [%rd78+12];
	fma.rn.f32 	%f51, %f4, %f50, %f5;
	ld.global.f32 	%f52, [%rd24+12];
	fma.rn.f32 	%f53, %f49, %f52, %f51;
	st.global.f32 	[%rd24+12], %f53;
	add.s32 	%r89, %r89, 8;
	add.s32 	%r110, %r110, 8;
	add.s64 	%rd79, %rd79, 32;
	add.s64 	%rd78, %rd78, 32;
	setp.ne.s32 	%p7, %r110, 0;
	@%p7 bra 	$L__BB5_40;
$L__BB5_41:
	setp.eq.s32 	%p8, %r56, 0;
	@%p8 bra 	$L__BB5_49;
	and.b32  	%r65, %r74, 3;
	setp.lt.u32 	%p9, %r56, 4;
	@%p9 bra 	$L__BB5_44;
	mul.wide.u32 	%rd25, %r114, 4;
	add.s64 	%rd26, %rd3, %rd25;
	ld.global.nc.f32 	%f54, [%rd26];
	mul.f32 	%f55, %f3, %f54;
	add.s64 	%rd27, %rd2, %rd25;
	ld.global.nc.f32 	%f56, [%rd27];
	fma.rn.f32 	%f57, %f4, %f56, %f5;
	mul.wide.s32 	%rd28, %r89, 4;
	add.s64 	%rd29, %rd1, %rd28;
	ld.global.f32 	%f58, [%rd29];
	fma.rn.f32 	%f59, %f55, %f58, %f57;
	st.global.f32 	[%rd29], %f59;
	ld.global.nc.f32 	%f60, [%rd26+4];
	mul.f32 	%f61, %f3, %f60;
	ld.global.nc.f32 	%f62, [%rd27+4];
	fma.rn.f32 	%f63, %f4, %f62, %f5;
	ld.global.f32 	%f64, [%rd29+4];
	fma.rn.f32 	%f65, %f61, %f64, %f63;
	st.global.f32 	[%rd29+4], %f65;
	ld.global.nc.f32 	%f66, [%rd26+8];
	mul.f32 	%f67, %f3, %f66;
	ld.global.nc.f32 	%f68, [%rd27+8];
	fma.rn.f32 	%f69, %f4, %f68, %f5;
	ld.global.f32 	%f70, [%rd29+8];
	fma.rn.f32 	%f71, %f67, %f70, %f69;
	st.global.f32 	[%rd29+8], %f71;
	ld.global.nc.f32 	%f72, [%rd26+12];
	mul.f32 	%f73, %f3, %f72;
	ld.global.nc.f32 	%f74, [%rd27+12];
	fma.rn.f32 	%f75, %f4, %f74, %f5;
	ld.global.f32 	%f76, [%rd29+12];
	fma.rn.f32 	%f77, %f73, %f76, %f75;
	st.global.f32 	[%rd29+12], %f77;
	add.s32 	%r89, %r89, 4;
	add.s32 	%r114, %r114, 4;
$L__BB5_44:
	setp.eq.s32 	%p10, %r65, 0;
	@%p10 bra 	$L__BB5_49;
	setp.eq.s32 	%p11, %r65, 1;
	@%p11 bra 	$L__BB5_47;
	mul.wide.u32 	%rd30, %r114, 4;
	add.s64 	%rd31, %rd3, %rd30;
	ld.global.nc.f32 	%f78, [%rd31];
	mul.f32 	%f79, %f3, %f78;
	add.s64 	%rd32, %rd2, %rd30;
	ld.global.nc.f32 	%f80, [%rd32];
	fma.rn.f32 	%f81, %f4, %f80, %f5;
	mul.wide.s32 	%rd33, %r89, 4;
	add.s64 	%rd34, %rd1, %rd33;
	ld.global.f32 	%f82, [%rd34];
	fma.rn.f32 	%f83, %f79, %f82, %f81;
	st.global.f32 	[%rd34], %f83;
	ld.global.nc.f32 	%f84, [%rd31+4];
	mul.f32 	%f85, %f3, %f84;
	ld.global.nc.f32 	%f86, [%rd32+4];
	fma.rn.f32 	%f87, %f4, %f86, %f5;
	ld.global.f32 	%f88, [%rd34+4];
	fma.rn.f32 	%f89, %f85, %f88, %f87;
	st.global.f32 	[%rd34+4], %f89;
	add.s32 	%r89, %r89, 2;
	add.s32 	%r114, %r114, 2;
$L__BB5_47:
	and.b32  	%r81, %r74, 1;
	setp.eq.b32 	%p12, %r81, 1;
	not.pred 	%p13, %p12;
	@%p13 bra 	$L__BB5_49;
	mul.wide.u32 	%rd35, %r114, 4;
	add.s64 	%rd36, %rd3, %rd35;
	ld.global.nc.f32 	%f90, [%rd36];
	mul.f32 	%f91, %f3, %f90;
	add.s64 	%rd37, %rd2, %rd35;
	ld.global.nc.f32 	%f92, [%rd37];
	fma.rn.f32 	%f93, %f4, %f92, %f5;
	mul.wide.s32 	%rd38, %r89, 4;
	add.s64 	%rd39, %rd1, %rd38;
	ld.global.f32 	%f94, [%rd39];
	fma.rn.f32 	%f95, %f91, %f94, %f93;
	st.global.f32 	[%rd39], %f95;
$L__BB5_49:
	ret;

}
	// .globl	BroadcastColByCol
.visible .entry BroadcastColByCol(
	.param .u32 BroadcastColByCol_param_0,
	.param .u32 BroadcastColByCol_param_1,
	.param .u64 .ptr .align 1 BroadcastColByCol_param_2,
	.param .u64 .ptr .align 1 BroadcastColByCol_param_3,
	.param .f32 BroadcastColByCol_param_4,
	.param .u64 .ptr .align 1 BroadcastColByCol_param_5,
	.param .f32 BroadcastColByCol_param_6,
	.param .f32 BroadcastColByCol_param_7
)
{
	.reg .pred 	%p<39>;
	.reg .b32 	%r<129>;
	.reg .b32 	%f<274>;
	.reg .b64 	%rd<146>;

	ld.param.u32 	%r78, [BroadcastColByCol_param_0];
	ld.param.u32 	%r79, [BroadcastColByCol_param_1];
	ld.param.u64 	%rd18, [BroadcastColByCol_param_2];
	ld.param.u64 	%rd16, [BroadcastColByCol_param_3];
	ld.param.f32 	%f3, [BroadcastColByCol_param_4];
	ld.param.u64 	%rd17, [BroadcastColByCol_param_5];
	ld.param.f32 	%f4, [BroadcastColByCol_param_6];
	ld.param.f32 	%f5, [BroadcastColByCol_param_7];
	cvta.to.global.u64 	%rd1, %rd18;
	cvta.to.global.u64 	%rd2, %rd17;
	cvta.to.global.u64 	%rd3, %rd16;
	mov.u32 	%r80, %ctaid.x;
	mov.u32 	%r81, %ntid.x;
	mov.u32 	%r82, %tid.x;
	mad.lo.s32 	%r100, %r80, %r81, %r82;
	setp.ge.s32 	%p1, %r100, %r78;
	setp.lt.s32 	%p2, %r79, 1;
	or.pred  	%p3, %p1, %p2;
	@%p3 bra 	$L__BB6_49;
	setp.ne.s64 	%p4, %rd16, 0;
	@%p4 bra 	$L__BB6_26;
	setp.ne.s64 	%p22, %rd17, 0;
	@%p22 bra 	$L__BB6_15;
	fma.rn.f32 	%f1, %f4, 0f00000000, %f5;
	and.b32  	%r2, %r79, 15;
	setp.lt.u32 	%p31, %r79, 16;
	@%p31 bra 	$L__BB6_6;
	shl.b32 	%r3, %r78, 4;
	and.b32  	%r95, %r79, 2147483632;
	neg.s32 	%r98, %r95;
	mul.wide.s32 	%rd108, %r78, 4;
$L__BB6_5:
	.pragma "nounroll";
	mul.wide.s32 	%rd106, %r100, 4;
	add.s64 	%rd107, %rd1, %rd106;
	ld.global.f32 	%f216, [%rd107];
	fma.rn.f32 	%f217, %f3, %f216, %f1;
	st.global.f32 	[%rd107], %f217;
	add.s64 	%rd109, %rd107, %rd108;
	ld.global.f32 	%f218, [%rd109];
	fma.rn.f32 	%f219, %f3, %f218, %f1;
	st.global.f32 	[%rd109], %f219;
	add.s64 	%rd110, %rd109, %rd108;
	ld.global.f32 	%f220, [%rd110];
	fma.rn.f32 	%f221, %f3, %f220, %f1;
	st.global.f32 	[%rd110], %f221;
	add.s64 	%rd111, %rd110, %rd108;
	ld.global.f32 	%f222, [%rd111];
	fma.rn.f32 	%f223, %f3, %f222, %f1;
	st.global.f32 	[%rd111], %f223;
	add.s64 	%rd112, %rd111, %rd108;
	ld.global.f32 	%f224, [%rd112];
	fma.rn.f32 	%f225, %f3, %f224, %f1;
	st.global.f32 	[%rd112], %f225;
	add.s64 	%rd113, %rd112, %rd108;
	ld.global.f32 	%f226, [%rd113];
	fma.rn.f32 	%f227, %f3, %f226, %f1;
	st.global.f32 	[%rd113], %f227;
	add.s64 	%rd114, %rd113, %rd108;
	ld.global.f32 	%f228, [%rd114];
	fma.rn.f32 	%f229, %f3, %f228, %f1;
	st.global.f32 	[%rd114], %f229;
	add.s64 	%rd115, %rd114, %rd108;
	ld.global.f32 	%f230, [%rd115];
	fma.rn.f32 	%f231, %f3, %f230, %f1;
	st.global.f32 	[%rd115], %f231;
	add.s64 	%rd116, %rd115, %rd108;
	ld.global.f32 	%f232, [%rd116];
	fma.rn.f32 	%f233, %f3, %f232, %f1;
	st.global.f32 	[%rd116], %f233;
	add.s64 	%rd117, %rd116, %rd108;
	ld.global.f32 	%f234, [%rd117];
	fma.rn.f32 	%f235, %f3, %f234, %f1;
	st.global.f32 	[%rd117], %f235;
	add.s64 	%rd118, %rd117, %rd108;
	ld.global.f32 	%f236, [%rd118];
	fma.rn.f32 	%f237, %f3, %f236, %f1;
	st.global.f32 	[%rd118], %f237;
	add.s64 	%rd119, %rd118, %rd108;
	ld.global.f32 	%f238, [%rd119];
	fma.rn.f32 	%f239, %f3, %f238, %f1;
	st.global.f32 	[%rd119], %f239;
	add.s64 	%rd120, %rd119, %rd108;
	ld.global.f32 	%f240, [%rd120];
	fma.rn.f32 	%f241, %f3, %f240, %f1;
	st.global.f32 	[%rd120], %f241;
	add.s64 	%rd121, %rd120, %rd108;
	ld.global.f32 	%f242, [%rd121];
	fma.rn.f32 	%f243, %f3, %f242, %f1;
	st.global.f32 	[%rd121], %f243;
	add.s64 	%rd122, %rd121, %rd108;
	ld.global.f32 	%f244, [%rd122];
	fma.rn.f32 	%f245, %f3, %f244, %f1;
	st.global.f32 	[%rd122], %f245;
	add.s64 	%rd123, %rd122, %rd108;
	ld.global.f32 	%f246, [%rd123];
	fma.rn.f32 	%f247, %f3, %f246, %f1;
	st.global.f32 	[%rd123], %f247;
	add.s32 	%r100, %r100, %r3;
	add.s32 	%r98, %r98, 16;
	setp.ne.s32 	%p32, %r98, 0;
	@%p32 bra 	$L__BB6_5;
$L__BB6_6:
	setp.eq.s32 	%p33, %r2, 0;
	@%p33 bra 	$L__BB6_49;
	and.b32  	%r10, %r79, 7;
	setp.lt.u32 	%p34, %r2, 8;
	@%p34 bra 	$L__BB6_9;
	mul.wide.s32 	%rd124, %r100, 4;
	add.s64 	%rd125, %rd1, %rd124;
	ld.global.f32 	%f248, [%rd125];
	fma.rn.f32 	%f249, %f3, %f248, %f1;
	st.global.f32 	[%rd125], %f249;
	mul.wide.s32 	%rd126, %r78, 4;
	add.s64 	%rd127, %rd125, %rd126;
	ld.global.f32 	%f250, [%rd127];
	fma.rn.f32 	%f251, %f3, %f250, %f1;
	st.global.f32 	[%rd127], %f251;
	add.s64 	%rd128, %rd127, %rd126;
	ld.global.f32 	%f252, [%rd128];
	fma.rn.f32 	%f253, %f3, %f252, %f1;
	st.global.f32 	[%rd128], %f253;
	add.s64 	%rd129, %rd128, %rd126;
	ld.global.f32 	%f254, [%rd129];
	fma.rn.f32 	%f255, %f3, %f254, %f1;
	st.global.f32 	[%rd129], %f255;
	add.s64 	%rd130, %rd129, %rd126;
	ld.global.f32 	%f256, [%rd130];
	fma.rn.f32 	%f257, %f3, %f256, %f1;
	st.global.f32 	[%rd130], %f257;
	add.s64 	%rd131, %rd130, %rd126;
	ld.global.f32 	%f258, [%rd131];
	fma.rn.f32 	%f259, %f3, %f258, %f1;
	st.global.f32 	[%rd131], %f259;
	add.s64 	%rd132, %rd131, %rd126;
	ld.global.f32 	%f260, [%rd132];
	fma.rn.f32 	%f261, %f3, %f260, %f1;
	st.global.f32 	[%rd132], %f261;
	add.s64 	%rd133, %rd132, %rd126;
	ld.global.f32 	%f262, [%rd133];
	fma.rn.f32 	%f263, %f3, %f262, %f1;
	st.global.f32 	[%rd133], %f263;
	shl.b32 	%r96, %r78, 3;
	add.s32 	%r100, %r96, %r100;
$L__BB6_9:
	setp.eq.s32 	%p35, %r10, 0;
	@%p35 bra 	$L__BB6_49;
	and.b32  	%r13, %r79, 3;
	setp.lt.u32 	%p36, %r10, 4;
	@%p36 bra 	$L__BB6_12;
	mul.wide.s32 	%rd134, %r100, 4;
	add.s64 	%rd135, %rd1, %rd134;
	ld.global.f32 	%f264, [%rd135];
	fma.rn.f32 	%f265, %f3, %f264, %f1;
	st.global.f32 	[%rd135], %f265;
	mul.wide.s32 	%rd136, %r78, 4;
	add.s64 	%rd137, %rd135, %rd136;
	ld.global.f32 	%f266, [%rd137];
	fma.rn.f32 	%f267, %f3, %f266, %f1;
	st.global.f32 	[%rd137], %f267;
	add.s64 	%rd138, %rd137, %rd136;
	ld.global.f32 	%f268, [%rd138];
	fma.rn.f32 	%f269, %f3, %f268, %f1;
	st.global.f32 	[%rd138], %f269;
	add.s64 	%rd139, %rd138, %rd136;
	ld.global.f32 	%f270, [%rd139];
	fma.rn.f32 	%f271, %f3, %f270, %f1;
	st.global.f32 	[%rd139], %f271;
	shl.b32 	%r97, %r78, 2;
	add.s32 	%r100, %r97, %r100;
$L__BB6_12:
	setp.eq.s32 	%p37, %r13, 0;
	@%p37 bra 	$L__BB6_49;
	neg.s32 	%r103, %r13;
$L__BB6_14:
	.pragma "nounroll";
	mul.wide.s32 	%rd140, %r100, 4;
	add.s64 	%rd141, %rd1, %rd140;
	ld.global.f32 	%f272, [%rd141];
	fma.rn.f32 	%f273, %f3, %f272, %f1;
	st.global.f32 	[%rd141], %f273;
	add.s32 	%r100, %r100, %r78;
	add.s32 	%r103, %r103, 1;
	setp.eq.s32 	%p38, %r103, 0;
	@%p38 bra 	$L__BB6_49;
	bra.uni 	$L__BB6_14;
$L__BB6_15:
	and.b32  	%r21, %r79, 7;
	setp.lt.u32 	%p23, %r79, 8;
	mov.b32 	%r109, 0;
	@%p23 bra 	$L__BB6_18;
	and.b32  	%r109, %r79, 2147483640;
	neg.s32 	%r106, %r109;
	shl.b32 	%r24, %r78, 3;
	add.s64 	%rd142, %rd2, 16;
	mul.wide.s32 	%rd80, %r78, 4;
$L__BB6_17:
	.pragma "nounroll";
	ld.global.nc.f32 	%f156, [%rd142+-16];
	fma.rn.f32 	%f157, %f4, %f156, %f5;
	mul.wide.s32 	%rd78, %r100, 4;
	add.s64 	%rd79, %rd1, %rd78;
	ld.global.f32 	%f158, [%rd79];
	fma.rn.f32 	%f159, %f3, %f158, %f157;
	st.global.f32 	[%rd79], %f159;
	ld.global.nc.f32 	%f160, [%rd142+-12];
	fma.rn.f32 	%f161, %f4, %f160, %f5;
	add.s64 	%rd81, %rd79, %rd80;
	ld.global.f32 	%f162, [%rd81];
	fma.rn.f32 	%f163, %f3, %f162, %f161;
	st.global.f32 	[%rd81], %f163;
	ld.global.nc.f32 	%f164, [%rd142+-8];
	fma.rn.f32 	%f165, %f4, %f164, %f5;
	add.s64 	%rd82, %rd81, %rd80;
	ld.global.f32 	%f166, [%rd82];
	fma.rn.f32 	%f167, %f3, %f166, %f165;
	st.global.f32 	[%rd82], %f167;
	ld.global.nc.f32 	%f168, [%rd142+-4];
	fma.rn.f32 	%f169, %f4, %f168, %f5;
	add.s64 	%rd83, %rd82, %rd80;
	ld.global.f32 	%f170, [%rd83];
	fma.rn.f32 	%f171, %f3, %f170, %f169;
	st.global.f32 	[%rd83], %f171;
	ld.global.nc.f32 	%f172, [%rd142];
	fma.rn.f32 	%f173, %f4, %f172, %f5;
	add.s64 	%rd84, %rd83, %rd80;
	ld.global.f32 	%f174, [%rd84];
	fma.rn.f32 	%f175, %f3, %f174, %f173;
	st.global.f32 	[%rd84], %f175;
	ld.global.nc.f32 	%f176, [%rd142+4];
	fma.rn.f32 	%f177, %f4, %f176, %f5;
	add.s64 	%rd85, %rd84, %rd80;
	ld.global.f32 	%f178, [%rd85];
	fma.rn.f32 	%f179, %f3, %f178, %f177;
	st.global.f32 	[%rd85], %f179;
	ld.global.nc.f32 	%f180, [%rd142+8];
	fma.rn.f32 	%f181, %f4, %f180, %f5;
	add.s64 	%rd86, %rd85, %rd80;
	ld.global.f32 	%f182, [%rd86];
	fma.rn.f32 	%f183, %f3, %f182, %f181;
	st.global.f32 	[%rd86], %f183;
	ld.global.nc.f32 	%f184, [%rd142+12];
	fma.rn.f32 	%f185, %f4, %f184, %f5;
	add.s64 	%rd87, %rd86, %rd80;
	ld.global.f32 	%f186, [%rd87];
	fma.rn.f32 	%f187, %f3, %f186, %f185;
	st.global.f32 	[%rd87], %f187;
	add.s32 	%r106, %r106, 8;
	add.s32 	%r100, %r100, %r24;
	add.s64 	%rd142, %rd142, 32;
	setp.ne.s32 	%p24, %r106, 0;
	@%p24 bra 	$L__BB6_17;
$L__BB6_18:
	setp.eq.s32 	%p25, %r21, 0;
	@%p25 bra 	$L__BB6_49;
	and.b32  	%r31, %r79, 3;
	setp.lt.u32 	%p26, %r21, 4;
	@%p26 bra 	$L__BB6_21;
	mul.wide.u32 	%rd88, %r109, 4;
	add.s64 	%rd89, %rd2, %rd88;
	ld.global.nc.f32 	%f188, [%rd89];
	fma.rn.f32 	%f189, %f4, %f188, %f5;
	mul.wide.s32 	%rd90, %r100, 4;
	add.s64 	%rd91, %rd1, %rd90;
	ld.global.f32 	%f190, [%rd91];
	fma.rn.f32 	%f191, %f3, %f190, %f189;
	st.global.f32 	[%rd91], %f191;
	ld.global.nc.f32 	%f192, [%rd89+4];
	fma.rn.f32 	%f193, %f4, %f192, %f5;
	mul.wide.s32 	%rd92, %r78, 4;
	add.s64 	%rd93, %rd91, %rd92;
	ld.global.f32 	%f194, [%rd93];
	fma.rn.f32 	%f195, %f3, %f194, %f193;
	st.global.f32 	[%rd93], %f195;
	ld.global.nc.f32 	%f196, [%rd89+8];
	fma.rn.f32 	%f197, %f4, %f196, %f5;
	add.s64 	%rd94, %rd93, %rd92;
	ld.global.f32 	%f198, [%rd94];
	fma.rn.f32 	%f199, %f3, %f198, %f197;
	st.global.f32 	[%rd94], %f199;
	ld.global.nc.f32 	%f200, [%rd89+12];
	fma.rn.f32 	%f201, %f4, %f200, %f5;
	add.s64 	%rd95, %rd94, %rd92;
	ld.global.f32 	%f202, [%rd95];
	fma.rn.f32 	%f203, %f3, %f202, %f201;
	st.global.f32 	[%rd95], %f203;
	shl.b32 	%r92, %r78, 2;
	add.s32 	%r100, %r92, %r100;
	add.s32 	%r109, %r109, 4;
$L__BB6_21:
	setp.eq.s32 	%p27, %r31, 0;
	@%p27 bra 	$L__BB6_49;
	setp.eq.s32 	%p28, %r31, 1;
	@%p28 bra 	$L__BB6_24;
	mul.wide.u32 	%rd96, %r109, 4;
	add.s64 	%rd97, %rd2, %rd96;
	ld.global.nc.f32 	%f204, [%rd97];
	fma.rn.f32 	%f205, %f4, %f204, %f5;
	mul.wide.s32 	%rd98, %r100, 4;
	add.s64 	%rd99, %rd1, %rd98;
	ld.global.f32 	%f206, [%rd99];
	fma.rn.f32 	%f207, %f3, %f206, %f205;
	st.global.f32 	[%rd99], %f207;
	ld.global.nc.f32 	%f208, [%rd97+4];
	fma.rn.f32 	%f209, %f4, %f208, %f5;
	mul.wide.s32 	%rd100, %r78, 4;
	add.s64 	%rd101, %rd99, %rd100;
	ld.global.f32 	%f210, [%rd101];
	fma.rn.f32 	%f211, %f3, %f210, %f209;
	st.global.f32 	[%rd101], %f211;
	shl.b32 	%r93, %r78, 1;
	add.s32 	%r100, %r100, %r93;
	add.s32 	%r109, %r109, 2;
$L__BB6_24:
	and.b32  	%r94, %r79, 1;
	setp.eq.b32 	%p29, %r94, 1;
	not.pred 	%p30, %p29;
	@%p30 bra 	$L__BB6_49;
	mul.wide.u32 	%rd102, %r109, 4;
	add.s64 	%rd103, %rd2, %rd102;
	ld.global.nc.f32 	%f212, [%rd103];
	fma.rn.f32 	%f213, %f4, %f212, %f5;
	mul.wide.s32 	%rd104, %r100, 4;
	add.s64 	%rd105, %rd1, %rd104;
	ld.global.f32 	%f214, [%rd105];
	fma.rn.f32 	%f215, %f3, %f214, %f213;
	st.global.f32 	[%rd105], %f215;
	bra.uni 	$L__BB6_49;
$L__BB6_26:
	setp.ne.s64 	%p5, %rd17, 0;
	@%p5 bra 	$L__BB6_38;
	fma.rn.f32 	%f2, %f4, 0f00000000, %f5;
	and.b32  	%r40, %r79, 7;
	setp.lt.u32 	%p14, %r79, 8;
	mov.b32 	%r117, 0;
	@%p14 bra 	$L__BB6_30;
	and.b32  	%r117, %r79, 2147483640;
	neg.s32 	%r114, %r117;
	shl.b32 	%r43, %r78, 3;
	add.s64 	%rd143, %rd3, 16;
	mul.wide.s32 	%rd52, %r78, 4;
$L__BB6_29:
	.pragma "nounroll";
	ld.global.nc.f32 	%f96, [%rd143+-16];
	mul.f32 	%f97, %f3, %f96;
	mul.wide.s32 	%rd50, %r100, 4;
	add.s64 	%rd51, %rd1, %rd50;
	ld.global.f32 	%f98, [%rd51];
	fma.rn.f32 	%f99, %f97, %f98, %f2;
	st.global.f32 	[%rd51], %f99;
	ld.global.nc.f32 	%f100, [%rd143+-12];
	mul.f32 	%f101, %f3, %f100;
	add.s64 	%rd53, %rd51, %rd52;
	ld.global.f32 	%f102, [%rd53];
	fma.rn.f32 	%f103, %f101, %f102, %f2;
	st.global.f32 	[%rd53], %f103;
	ld.global.nc.f32 	%f104, [%rd143+-8];
	mul.f32 	%f105, %f3, %f104;
	add.s64 	%rd54, %rd53, %rd52;
	ld.global.f32 	%f106, [%rd54];
	fma.rn.f32 	%f107, %f105, %f106, %f2;
	st.global.f32 	[%rd54], %f107;
	ld.global.nc.f32 	%f108, [%rd143+-4];
	mul.f32 	%f109, %f3, %f108;
	add.s64 	%rd55, %rd54, %rd52;
	ld.global.f32 	%f110, [%rd55];
	fma.rn.f32 	%f111, %f109, %f110, %f2;
	st.global.f32 	[%rd55], %f111;
	ld.global.nc.f32 	%f112, [%rd143];
	mul.f32 	%f113, %f3, %f112;
	add.s64 	%rd56, %rd55, %rd52;
	ld.global.f32 	%f114, [%rd56];
	fma.rn.f32 	%f115, %f113, %f114, %f2;
	st.global.f32 	[%rd56], %f115;
	ld.global.nc.f32 	%f116, [%rd143+4];
	mul.f32 	%f117, %f3, %f116;
	add.s64 	%rd57, %rd56, %rd52;
	ld.global.f32 	%f118, [%rd57];
	fma.rn.f32 	%f119, %f117, %f118, %f2;
	st.global.f32 	[%rd57], %f119;
	ld.global.nc.f32 	%f120, [%rd143+8];
	mul.f32 	%f121, %f3, %f120;
	add.s64 	%rd58, %rd57, %rd52;
	ld.global.f32 	%f122, [%rd58];
	fma.rn.f32 	%f123, %f121, %f122, %f2;
	st.global.f32 	[%rd58], %f123;
	ld.global.nc.f32 	%f124, [%rd143+12];
	mul.f32 	%f125, %f3, %f124;
	add.s64 	%rd59, %rd58, %rd52;
	ld.global.f32 	%f126, [%rd59];
	fma.rn.f32 	%f127, %f125, %f126, %f2;
	st.global.f32 	[%rd59], %f127;
	add.s32 	%r114, %r114, 8;
	add.s32 	%r100, %r100, %r43;
	add.s64 	%rd143, %rd143, 32;
	setp.ne.s32 	%p15, %r114, 0;
	@%p15 bra 	$L__BB6_29;
$L__BB6_30:
	setp.eq.s32 	%p16, %r40, 0;
	@%p16 bra 	$L__BB6_49;
	and.b32  	%r50, %r79, 3;
	setp.lt.u32 	%p17, %r40, 4;
	@%p17 bra 	$L__BB6_33;
	mul.wide.u32 	%rd60, %r117, 4;
	add.s64 	%rd61, %rd3, %rd60;
	ld.global.nc.f32 	%f128, [%rd61];
	mul.f32 	%f129, %f3, %f128;
	mul.wide.s32 	%rd62, %r100, 4;
	add.s64 	%rd63, %rd1, %rd62;
	ld.global.f32 	%f130, [%rd63];
	fma.rn.f32 	%f131, %f129, %f130, %f2;
	st.global.f32 	[%rd63], %f131;
	ld.global.nc.f32 	%f132, [%rd61+4];
	mul.f32 	%f133, %f3, %f132;
	mul.wide.s32 	%rd64, %r78, 4;
	add.s64 	%rd65, %rd63, %rd64;
	ld.global.f32 	%f134, [%rd65];
	fma.rn.f32 	%f135, %f133, %f134, %f2;
	st.global.f32 	[%rd65], %f135;
	ld.global.nc.f32 	%f136, [%rd61+8];
	mul.f32 	%f137, %f3, %f136;
	add.s64 	%rd66, %rd65, %rd64;
	ld.global.f32 	%f138, [%rd66];
	fma.rn.f32 	%f139, %f137, %f138, %f2;
	st.global.f32 	[%rd66], %f139;
	ld.global.nc.f32 	%f140, [%rd61+12];
	mul.f32 	%f141, %f3, %f140;
	add.s64 	%rd67, %rd66, %rd64;
	ld.global.f32 	%f142, [%rd67];
	fma.rn.f32 	%f143, %f141, %f142, %f2;
	st.global.f32 	[%rd67], %f143;
	shl.b32 	%r88, %r78, 2;
	add.s32 	%r100, %r88, %r100;
	add.s32 	%r117, %r117, 4;
$L__BB6_33:
	setp.eq.s32 	%p18, %r50, 0;
	@%p18 bra 	$L__BB6_49;
	setp.eq.s32 	%p19, %r50, 1;
	@%p19 bra 	$L__BB6_36;
	mul.wide.u32 	%rd68, %r117, 4;
	add.s64 	%rd69, %rd3, %rd68;
	ld.global.nc.f32 	%f144, [%rd69];
	mul.f32 	%f145, %f3, %f144;
	mul.wide.s32 	%rd70, %r100, 4;
	add.s64 	%rd71, %rd1, %rd70;
	ld.global.f32 	%f146, [%rd71];
	fma.rn.f32 	%f147, %f145, %f146, %f2;
	st.global.f32 	[%rd71], %f147;
	ld.global.nc.f32 	%f148, [%rd69+4];
	mul.f32 	%f149, %f3, %f148;
	mul.wide.s32 	%rd72, %r78, 4;
	add.s64 	%rd73, %rd71, %rd72;
	ld.global.f32 	%f150, [%rd73];
	fma.rn.f32 	%f151, %f149, %f150, %f2;
	st.global.f32 	[%rd73], %f151;
	shl.b32 	%r89, %r78, 1;
	add.s32 	%r100, %r100, %r89;
	add.s32 	%r117, %r117, 2;
$L__BB6_36:
	and.b32  	%r90, %r79, 1;
	setp.eq.b32 	%p20, %r90, 1;
	not.pred 	%p21, %p20;
	@%p21 bra 	$L__BB6_49;
	mul.wide.u32 	%rd74, %r117, 4;
	add.s64 	%rd75, %rd3, %rd74;
	ld.global.nc.f32 	%f152, [%rd75];
	mul.f32 	%f153, %f3, %f152;
	mul.wide.s32 	%rd76, %r100, 4;
	add.s64 	%rd77, %rd1, %rd76;
	ld.global.f32 	%f154, [%rd77];
	fma.rn.f32 	%f155, %f153, %f154, %f2;
	st.global.f32 	[%rd77], %f155;
	bra.uni 	$L__BB6_49;
$L__BB6_38:
	and.b32  	%r59, %r79, 7;
	setp.lt.u32 	%p6, %r79, 8;
	mov.b32 	%r125, 0;
	@%p6 bra 	$L__BB6_41;
	and.b32  	%r125, %r79, 2147483640;
	neg.s32 	%r122, %r125;
	shl.b32 	%r62, %r78, 3;
	add.s64 	%rd145, %rd3, 16;
	add.s64 	%rd144, %rd2, 16;
	mul.wide.s32 	%rd21, %r78, 4;
$L__BB6_40:
	.pragma "nounroll";
	ld.global.nc.f32 	%f6, [%rd145+-16];
	mul.f32 	%f7, %f3, %f6;
	ld.global.nc.f32 	%f8, [%rd144+-16];
	fma.rn.f32 	%f9, %f4, %f8, %f5;
	mul.wide.s32 	%rd19, %r100, 4;
	add.s64 	%rd20, %rd1, %rd19;
	ld.global.f32 	%f10, [%rd20];
	fma.rn.f32 	%f11, %f7, %f10, %f9;
	st.global.f32 	[%rd20], %f11;
	ld.global.nc.f32 	%f12, [%rd145+-12];
	mul.f32 	%f13, %f3, %f12;
	ld.global.nc.f32 	%f14, [%rd144+-12];
	fma.rn.f32 	%f15, %f4, %f14, %f5;
	add.s64 	%rd22, %rd20, %rd21;
	ld.global.f32 	%f16, [%rd22];
	fma.rn.f32 	%f17, %f13, %f16, %f15;
	st.global.f32 	[%rd22], %f17;
	ld.global.nc.f32 	%f18, [%rd145+-8];
	mul.f32 	%f19, %f3, %f18;
	ld.global.nc.f32 	%f20, [%rd144+-8];
	fma.rn.f32 	%f21, %f4, %f20, %f5;
	add.s64 	%rd23, %rd22, %rd21;
	ld.global.f32 	%f22, [%rd23];
	fma.rn.f32 	%f23, %f19, %f22, %f21;
	st.global.f32 	[%rd23], %f23;
	ld.global.nc.f32 	%f24, [%rd145+-4];
	mul.f32 	%f25, %f3, %f24;
	ld.global.nc.f32 	%f26, [%rd144+-4];
	fma.rn.f32 	%f27, %f4, %f26, %f5;
	add.s64 	%rd24, %rd23, %rd21;
	ld.global.f32 	%f28, [%rd24];
	fma.rn.f32 	%f29, %f25, %f28, %f27;
	st.global.f32 	[%rd24], %f29;
	ld.global.nc.f32 	%f30, [%rd145];
	mul.f32 	%f31, %f3, %f30;
	ld.global.nc.f32 	%f32, [%rd144];
	fma.rn.f32 	%f33, %f4, %f32, %f5;
	add.s64 	%rd25, %rd24, %rd21;
	ld.global.f32 	%f34, [%rd25];
	fma.rn.f32 	%f35, %f31, %f34, %f33;
	st.global.f32 	[%rd25], %f35;
	ld.global.nc.f32 	%f36, [%rd145+4];
	mul.f32 	%f37, %f3, %f36;
	ld.global.nc.f32 	%f38, [%rd144+4];
	fma.rn.f32 	%f39, %f4, %f38, %f5;
	add.s64 	%rd26, %rd25, %rd21;
	ld.global.f32 	%f40, [%rd26];
	fma.rn.f32 	%f41, %f37, %f40, %f39;
	st.global.f32 	[%rd26], %f41;
	ld.global.nc.f32 	%f42, [%rd145+8];
	mul.f32 	%f43, %f3, %f42;
	ld.global.nc.f32 	%f44, [%rd144+8];
	fma.rn.f32 	%f45, %f4, %f44, %f5;
	add.s64 	%rd27, %rd26, %rd21;
	ld.global.f32 	%f46, [%rd27];
	fma.rn.f32 	%f47, %f43, %f46, %f45;
	st.global.f32 	[%rd27], %f47;
	ld.global.nc.f32 	%f48, [%rd145+12];
	mul.f32 	%f49, %f3, %f48;
	ld.global.nc.f32 	%f50, [%rd144+12];
	fma.rn.f32 	%f51, %f4, %f50, %f5;
	add.s64 	%rd28, %rd27, %rd21;
	ld.global.f32 	%f52, [%rd28];
	fma.rn.f32 	%f53, %f49, %f52, %f51;
	st.global.f32 	[%rd28], %f53;
	add.s32 	%r122, %r122, 8;
	add.s32 	%r100, %r100, %r62;
	add.s64 	%rd145, %rd145, 32;
	add.s64 	%rd144, %rd144, 32;
	setp.ne.s32 	%p7, %r122, 0;
	@%p7 bra 	$L__BB6_40;
$L__BB6_41:
	setp.eq.s32 	%p8, %r59, 0;
	@%p8 bra 	$L__BB6_49;
	and.b32  	%r69, %r79, 3;
	setp.lt.u32 	%p9, %r59, 4;
	@%p9 bra 	$L__BB6_44;
	mul.wide.u32 	%rd29, %r125, 4;
	add.s64 	%rd30, %rd3, %rd29;
	ld.global.nc.f32 	%f54, [%rd30];
	mul.f32 	%f55, %f3, %f54;
	add.s64 	%rd31, %rd2, %rd29;
	ld.global.nc.f32 	%f56, [%rd31];
	fma.rn.f32 	%f57, %f4, %f56, %f5;
	mul.wide.s32 	%rd32, %r100, 4;
	add.s64 	%rd33, %rd1, %rd32;
	ld.global.f32 	%f58, [%rd33];
	fma.rn.f32 	%f59, %f55, %f58, %f57;
	st.global.f32 	[%rd33], %f59;
	ld.global.nc.f32 	%f60, [%rd30+4];
	mul.f32 	%f61, %f3, %f60;
	ld.global.nc.f32 	%f62, [%rd31+4];
	fma.rn.f32 	%f63, %f4, %f62, %f5;
	mul.wide.s32 	%rd34, %r78, 4;
	add.s64 	%rd35, %rd33, %rd34;
	ld.global.f32 	%f64, [%rd35];
	fma.rn.f32 	%f65, %f61, %f64, %f63;
	st.global.f32 	[%rd35], %f65;
	ld.global.nc.f32 	%f66, [%rd30+8];
	mul.f32 	%f67, %f3, %f66;
	ld.global.nc.f32 	%f68, [%rd31+8];
	fma.rn.f32 	%f69, %f4, %f68, %f5;
	add.s64 	%rd36, %rd35, %rd34;
	ld.global.f32 	%f70, [%rd36];
	fma.rn.f32 	%f71, %f67, %f70, %f69;
	st.global.f32 	[%rd36], %f71;
	ld.global.nc.f32 	%f72, [%rd30+12];
	mul.f32 	%f73, %f3, %f72;
	ld.global.nc.f32 	%f74, [%rd31+12];
	fma.rn.f32 	%f75, %f4, %f74, %f5;
	add.s64 	%rd37, %rd36, %rd34;
	ld.global.f32 	%f76, [%rd37];
	fma.rn.f32 	%f77, %f73, %f76, %f75;
	st.global.f32 	[%rd37], %f77;
	shl.b32 	%r84, %r78, 2;
	add.s32 	%r100, %r84, %r100;
	add.s32 	%r125, %r125, 4;
$L__BB6_44:
	setp.eq.s32 	%p10, %r69, 0;
	@%p10 bra 	$L__BB6_49;
	setp.eq.s32 	%p11, %r69, 1;
	@%p11 bra 	$L__BB6_47;
	mul.wide.u32 	%rd38, %r125, 4;
	add.s64 	%rd39, %rd3, %rd38;
	ld.global.nc.f32 	%f78, [%rd39];
	mul.f32 	%f79, %f3, %f78;
	add.s64 	%rd40, %rd2, %rd38;
	ld.global.nc.f32 	%f80, [%rd40];
	fma.rn.f32 	%f81, %f4, %f80, %f5;
	mul.wide.s32 	%rd41, %r100, 4;
	add.s64 	%rd42, %rd1, %rd41;
	ld.global.f32 	%f82, [%rd42];
	fma.rn.f32 	%f83, %f79, %f82, %f81;
	st.global.f32 	[%rd42], %f83;
	ld.global.nc.f32 	%f84, [%rd39+4];
	mul.f32 	%f85, %f3, %f84;
	ld.global.nc.f32 	%f86, [%rd40+4];
	fma.rn.f32 	%f87, %f4, %f86, %f5;
	mul.wide.s32 	%rd43, %r78, 4;
	add.s64 	%rd44, %rd42, %rd43;
	ld.global.f32 	%f88, [%rd44];
	fma.rn.f32 	%f89, %f85, %f88, %f87;
	st.global.f32 	[%rd44], %f89;
	shl.b32 	%r85, %r78, 1;
	add.s32 	%r100, %r100, %r85;
	add.s32 	%r125, %r125, 2;
$L__BB6_47:
	and.b32  	%r86, %r79, 1;
	setp.eq.b32 	%p12, %r86, 1;
	not.pred 	%p13, %p12;
	@%p13 bra 	$L__BB6_49;
	mul.wide.u32 	%rd45, %r125, 4;
	add.s64 	%rd46, %rd3, %rd45;
	ld.global.nc.f32 	%f90, [%rd46];
	mul.f32 	%f91, %f3, %f90;
	add.s64 	%rd47, %rd2, %rd45;
	ld.global.nc.f32 	%f92, [%rd47];
	fma.rn.f32 	%f93, %f4, %f92, %f5;
	mul.wide.s32 	%rd48, %r100, 4;
	add.s64 	%rd49, %rd1, %rd48;
	ld.global.f32 	%f94, [%rd49];
	fma.rn.f32 	%f95, %f91, %f94, %f93;
	st.global.f32 	[%rd49], %f95;
$L__BB6_49:
	ret;

}
	// .globl	numpy_sum_ColByCol
.visible .entry numpy_sum_ColByCol(
	.param .u32 numpy_sum_ColByCol_param_0,
	.param .u32 numpy_sum_ColByCol_param_1,
	.param .u64 .ptr .align 1 numpy_sum_ColByCol_param_2,
	.param .u64 .ptr .align 1 numpy_sum_ColByCol_param_3
)
{
	.reg .pred 	%p<11>;
	.reg .b32 	%r<38>;
	.reg .b32 	%f<83>;
	.reg .b64 	%rd<43>;

	ld.param.u32 	%r23, [numpy_sum_ColByCol_param_0];
	ld.param.u32 	%r24, [numpy_sum_ColByCol_param_1];
	ld.param.u64 	%rd3, [numpy_sum_ColByCol_param_2];
	ld.param.u64 	%rd2, [numpy_sum_ColByCol_param_3];
	cvta.to.global.u64 	%rd1, %rd3;
	mov.u32 	%r25, %ctaid.x;
	mov.u32 	%r26, %ntid.x;
	mov.u32 	%r27, %tid.x;
	mad.lo.s32 	%r1, %r25, %r26, %r27;
	setp.ge.s32 	%p1, %r1, %r23;
	@%p1 bra 	$L__BB7_15;
	setp.lt.s32 	%p2, %r24, 1;
	mov.f32 	%f82, 0f00000000;
	@%p2 bra 	$L__BB7_14;
	and.b32  	%r2, %r24, 15;
	setp.lt.u32 	%p3, %r24, 16;
	mov.f32 	%f82, 0f00000000;
	mov.b32 	%r34, 0;
	@%p3 bra 	$L__BB7_5;
	and.b32  	%r34, %r24, 2147483632;
	neg.s32 	%r32, %r34;
	shl.b32 	%r5, %r23, 4;
	mov.f32 	%f82, 0f00000000;
	mul.wide.s32 	%rd6, %r23, 4;
	mov.u32 	%r31, %r1;
$L__BB7_4:
	.pragma "nounroll";
	mul.wide.s32 	%rd4, %r31, 4;
	add.s64 	%rd5, %rd1, %rd4;
	ld.global.nc.f32 	%f18, [%rd5];
	add.f32 	%f19, %f82, %f18;
	add.s64 	%rd7, %rd5, %rd6;
	ld.global.nc.f32 	%f20, [%rd7];
	add.f32 	%f21, %f19, %f20;
	add.s64 	%rd8, %rd7, %rd6;
	ld.global.nc.f32 	%f22, [%rd8];
	add.f32 	%f23, %f21, %f22;
	add.s64 	%rd9, %rd8, %rd6;
	ld.global.nc.f32 	%f24, [%rd9];
	add.f32 	%f25, %f23, %f24;
	add.s64 	%rd10, %rd9, %rd6;
	ld.global.nc.f32 	%f26, [%rd10];
	add.f32 	%f27, %f25, %f26;
	add.s64 	%rd11, %rd10, %rd6;
	ld.global.nc.f32 	%f28, [%rd11];
	add.f32 	%f29, %f27, %f28;
	add.s64 	%rd12, %rd11, %rd6;
	ld.global.nc.f32 	%f30, [%rd12];
	add.f32 	%f31, %f29, %f30;
	add.s64 	%rd13, %rd12, %rd6;
	ld.global.nc.f32 	%f32, [%rd13];
	add.f32 	%f33, %f31, %f32;
	add.s64 	%rd14, %rd13, %rd6;
	ld.global.nc.f32 	%f34, [%rd14];
	add.f32 	%f35, %f33, %f34;
	add.s64 	%rd15, %rd14, %rd6;
	ld.global.nc.f32 	%f36, [%rd15];
	add.f32 	%f37, %f35, %f36;
	add.s64 	%rd16, %rd15, %rd6;
	ld.global.nc.f32 	%f38, [%rd16];
	add.f32 	%f39, %f37, %f38;
	add.s64 	%rd17, %rd16, %rd6;
	ld.global.nc.f32 	%f40, [%rd17];
	add.f32 	%f41, %f39, %f40;
	add.s64 	%rd18, %rd17, %rd6;
	ld.global.nc.f32 	%f42, [%rd18];
	add.f32 	%f43, %f41, %f42;
	add.s64 	%rd19, %rd18, %rd6;
	ld.global.nc.f32 	%f44, [%rd19];
	add.f32 	%f45, %f43, %f44;
	add.s64 	%rd20, %rd19, %rd6;
	ld.global.nc.f32 	%f46, [%rd20];
	add.f32 	%f47, %f45, %f46;
	add.s64 	%rd21, %rd20, %rd6;
	ld.global.nc.f32 	%f48, [%rd21];
	add.f32 	%f82, %f47, %f48;
	add.s32 	%r32, %r32, 16;
	add.s32 	%r31, %r31, %r5;
	setp.ne.s32 	%p4, %r32, 0;
	@%p4 bra 	$L__BB7_4;
$L__BB7_5:
	setp.eq.s32 	%p5, %r2, 0;
	@%p5 bra 	$L__BB7_14;
	and.b32  	%r11, %r24, 7;
	setp.lt.u32 	%p6, %r2, 8;
	@%p6 bra 	$L__BB7_8;
	mad.lo.s32 	%r29, %r34, %r23, %r1;
	mul.wide.s32 	%rd22, %r29, 4;
	add.s64 	%rd23, %rd1, %rd22;
	ld.global.nc.f32 	%f50, [%rd23];
	add.f32 	%f51, %f82, %f50;
	mul.wide.s32 	%rd24, %r23, 4;
	add.s64 	%rd25, %rd23, %rd24;
	ld.global.nc.f32 	%f52, [%rd25];
	add.f32 	%f53, %f51, %f52;
	add.s64 	%rd26, %rd25, %rd24;
	ld.global.nc.f32 	%f54, [%rd26];
	add.f32 	%f55, %f53, %f54;
	add.s64 	%rd27, %rd26, %rd24;
	ld.global.nc.f32 	%f56, [%rd27];
	add.f32 	%f57, %f55, %f56;
	add.s64 	%rd28, %rd27, %rd24;
	ld.global.nc.f32 	%f58, [%rd28];
	add.f32 	%f59, %f57, %f58;
	add.s64 	%rd29, %rd28, %rd24;
	ld.global.nc.f32 	%f60, [%rd29];
	add.f32 	%f61, %f59, %f60;
	add.s64 	%rd30, %rd29, %rd24;
	ld.global.nc.f32 	%f62, [%rd30];
	add.f32 	%f63, %f61, %f62;
	add.s64 	%rd31, %rd30, %rd24;
	ld.global.nc.f32 	%f64, [%rd31];
	add.f32 	%f82, %f63, %f64;
	add.s32 	%r34, %r34, 8;
$L__BB7_8:
	setp.eq.s32 	%p7, %r11, 0;
	@%p7 bra 	$L__BB7_14;
	and.b32  	%r14, %r24, 3;
	setp.lt.u32 	%p8, %r11, 4;
	@%p8 bra 	$L__BB7_11;
	mad.lo.s32 	%r30, %r34, %r23, %r1;
	mul.wide.s32 	%rd32, %r30, 4;
	add.s64 	%rd33, %rd1, %rd32;
	ld.global.nc.f32 	%f66, [%rd33];
	add.f32 	%f67, %f82, %f66;
	mul.wide.s32 	%rd34, %r23, 4;
	add.s64 	%rd35, %rd33, %rd34;
	ld.global.nc.f32 	%f68, [%rd35];
	add.f32 	%f69, %f67, %f68;
	add.s64 	%rd36, %rd35, %rd34;
	ld.global.nc.f32 	%f70, [%rd36];
	add.f32 	%f71, %f69, %f70;
	add.s64 	%rd37, %rd36, %rd34;
	ld.global.nc.f32 	%f72, [%rd37];
	add.f32 	%f82, %f71, %f72;
	add.s32 	%r34, %r34, 4;
$L__BB7_11:
	setp.eq.s32 	%p9, %r14, 0;
	@%p9 bra 	$L__BB7_14;
	mad.lo.s32 	%r37, %r34, %r23, %r1;
	neg.s32 	%r36, %r14;
$L__BB7_13:
	.pragma "nounroll";
	mul.wide.s32 	%rd38, %r37, 4;
	add.s64 	%rd39, %rd1, %rd38;
	ld.global.nc.f32 	%f73, [%rd39];
	add.f32 	%f82, %f82, %f73;
	add.s32 	%r37, %r37, %r23;
	add.s32 	%r36, %r36, 1;
	setp.ne.s32 	%p10, %r36, 0;
	@%p10 bra 	$L__BB7_13;
$L__BB7_14:
	cvta.to.global.u64 	%rd40, %rd2;
	mul.wide.s32 	%rd41, %r1, 4;
	add.s64 	%rd42, %rd40, %rd41;
	st.global.f32 	[%rd42], %f82;
$L__BB7_15:
	ret;

}
	// .globl	numpy_sum_RowByRow
.visible .entry numpy_sum_RowByRow(
	.param .u32 numpy_sum_RowByRow_param_0,
	.param .u32 numpy_sum_RowByRow_param_1,
	.param .u64 .ptr .align 1 numpy_sum_RowByRow_param_2,
	.param .u64 .ptr .align 1 numpy_sum_RowByRow_param_3
)
{
	.reg .pred 	%p<11>;
	.reg .b32 	%r<34>;
	.reg .b32 	%f<83>;
	.reg .b64 	%rd<16>;

	ld.param.u32 	%r22, [numpy_sum_RowByRow_param_0];
	ld.param.u32 	%r21, [numpy_sum_RowByRow_param_1];
	ld.param.u64 	%rd4, [numpy_sum_RowByRow_param_2];
	ld.param.u64 	%rd3, [numpy_sum_RowByRow_param_3];
	cvta.to.global.u64 	%rd1, %rd4;
	mov.u32 	%r23, %ctaid.x;
	mov.u32 	%r24, %ntid.x;
	mov.u32 	%r25, %tid.x;
	mad.lo.s32 	%r1, %r23, %r24, %r25;
	setp.ge.s32 	%p1, %r1, %r22;
	@%p1 bra 	$L__BB8_15;
	mul.lo.s32 	%r29, %r21, %r1;
	setp.lt.s32 	%p2, %r21, 1;
	mov.f32 	%f82, 0f00000000;
	@%p2 bra 	$L__BB8_14;
	and.b32  	%r3, %r21, 15;
	setp.lt.u32 	%p3, %r21, 16;
	mov.f32 	%f82, 0f00000000;
	@%p3 bra 	$L__BB8_5;
	and.b32  	%r26, %r21, 2147483632;
	neg.s32 	%r27, %r26;
	add.s64 	%rd2, %rd1, 32;
	mov.f32 	%f82, 0f00000000;
$L__BB8_4:
	.pragma "nounroll";
	mul.wide.s32 	%rd5, %r29, 4;
	add.s64 	%rd6, %rd2, %rd5;
	ld.global.nc.f32 	%f18, [%rd6+-32];
	add.f32 	%f19, %f82, %f18;
	ld.global.nc.f32 	%f20, [%rd6+-28];
	add.f32 	%f21, %f19, %f20;
	ld.global.nc.f32 	%f22, [%rd6+-24];
	add.f32 	%f23, %f21, %f22;
	ld.global.nc.f32 	%f24, [%rd6+-20];
	add.f32 	%f25, %f23, %f24;
	ld.global.nc.f32 	%f26, [%rd6+-16];
	add.f32 	%f27, %f25, %f26;
	ld.global.nc.f32 	%f28, [%rd6+-12];
	add.f32 	%f29, %f27, %f28;
	ld.global.nc.f32 	%f30, [%rd6+-8];
	add.f32 	%f31, %f29, %f30;
	ld.global.nc.f32 	%f32, [%rd6+-4];
	add.f32 	%f33, %f31, %f32;
	ld.global.nc.f32 	%f34, [%rd6];
	add.f32 	%f35, %f33, %f34;
	ld.global.nc.f32 	%f36, [%rd6+4];
	add.f32 	%f37, %f35, %f36;
	ld.global.nc.f32 	%f38, [%rd6+8];
	add.f32 	%f39, %f37, %f38;
	ld.global.nc.f32 	%f40, [%rd6+12];
	add.f32 	%f41, %f39, %f40;
	ld.global.nc.f32 	%f42, [%rd6+16];
	add.f32 	%f43, %f41, %f42;
	ld.global.nc.f32 	%f44, [%rd6+20];
	add.f32 	%f45, %f43, %f44;
	ld.global.nc.f32 	%f46, [%rd6+24];
	add.f32 	%f47, %f45, %f46;
	ld.global.nc.f32 	%f48, [%rd6+28];
	add.f32 	%f82, %f47, %f48;
	add.s32 	%r29, %r29, 16;
	add.s32 	%r27, %r27, 16;
	setp.ne.s32 	%p4, %r27, 0;
	@%p4 bra 	$L__BB8_4;
$L__BB8_5:
	setp.eq.s32 	%p5, %r3, 0;
	@%p5 bra 	$L__BB8_14;
	and.b32  	%r10, %r21, 7;
	setp.lt.u32 	%p6, %r3, 8;
	@%p6 bra 	$L__BB8_8;
	mul.wide.s32 	%rd7, %r29, 4;
	add.s64 	%rd8, %rd1, %rd7;
	ld.global.nc.f32 	%f50, [%rd8];
	add.f32 	%f51, %f82, %f50;
	ld.global.nc.f32 	%f52, [%rd8+4];
	add.f32 	%f53, %f51, %f52;
	ld.global.nc.f32 	%f54, [%rd8+8];
	add.f32 	%f55, %f53, %f54;
	ld.global.nc.f32 	%f56, [%rd8+12];
	add.f32 	%f57, %f55, %f56;
	ld.global.nc.f32 	%f58, [%rd8+16];
	add.f32 	%f59, %f57, %f58;
	ld.global.nc.f32 	%f60, [%rd8+20];
	add.f32 	%f61, %f59, %f60;
	ld.global.nc.f32 	%f62, [%rd8+24];
	add.f32 	%f63, %f61, %f62;
	ld.global.nc.f32 	%f64, [%rd8+28];
	add.f32 	%f82, %f63, %f64;
	add.s32 	%r29, %r29, 8;
$L__BB8_8:
	setp.eq.s32 	%p7, %r10, 0;
	@%p7 bra 	$L__BB8_14;
	and.b32  	%r13, %r21, 3;
	setp.lt.u32 	%p8, %r10, 4;
	@%p8 bra 	$L__BB8_11;
	mul.wide.s32 	%rd9, %r29, 4;
	add.s64 	%rd10, %rd1, %rd9;
	ld.global.nc.f32 	%f66, [%rd10];
	add.f32 	%f67, %f82, %f66;
	ld.global.nc.f32 	%f68, [%rd10+4];
	add.f32 	%f69, %f67, %f68;
	ld.global.nc.f32 	%f70, [%rd10+8];
	add.f32 	%f71, %f69, %f70;
	ld.global.nc.f32 	%f72, [%rd10+12];
	add.f32 	%f82, %f71, %f72;
	add.s32 	%r29, %r29, 4;
$L__BB8_11:
	setp.eq.s32 	%p9, %r13, 0;
	@%p9 bra 	$L__BB8_14;
	neg.s32 	%r32, %r13;
$L__BB8_13:
	.pragma "nounroll";
	mul.wide.s32 	%rd11, %r29, 4;
	add.s64 	%rd12, %rd1, %rd11;
	ld.global.nc.f32 	%f73, [%rd12];
	add.f32 	%f82, %f82, %f73;
	add.s32 	%r29, %r29, 1;
	add.s32 	%r32, %r32, 1;
	setp.ne.s32 	%p10, %r32, 0;
	@%p10 bra 	$L__BB8_13;
$L__BB8_14:
	cvta.to.global.u64 	%rd13, %rd3;
	mul.wide.s32 	%rd14, %r1, 4;
	add.s64 	%rd15, %rd13, %rd14;
	st.global.f32 	[%rd15], %f82;
$L__BB8_15:
	ret;

}
	// .globl	LayerNormalizationBackward
.visible .entry LayerNormalizationBackward(
	.param .u32 LayerNormalizationBackward_param_0,
	.param .u32 LayerNormalizationBackward_param_1,
	.param .u64 .ptr .align 1 LayerNormalizationBackward_param_2,
	.param .u64 .ptr .align 1 LayerNormalizationBackward_param_3,
	.param .u64 .ptr .align 1 LayerNormalizationBackward_param_4,
	.param .u64 .ptr .align 1 LayerNormalizationBackward_param_5,
	.param .u64 .ptr .align 1 LayerNormalizationBackward_param_6,
	.param .u64 .ptr .align 1 LayerNormalizationBackward_param_7,
	.param .f32 LayerNormalizationBackward_param_8
)
{
	.reg .pred 	%p<39>;
	.reg .b32 	%r<96>;
	.reg .b32 	%f<510>;
	.reg .b64 	%rd<74>;

	ld.param.u32 	%r50, [LayerNormalizationBackward_param_0];
	ld.param.u32 	%r49, [LayerNormalizationBackward_param_1];
	ld.param.u64 	%rd15, [LayerNormalizationBackward_param_2];
	ld.param.u64 	%rd16, [LayerNormalizationBackward_param_3];
	ld.param.u64 	%rd17, [LayerNormalizationBackward_param_4];
	ld.param.u64 	%rd18, [LayerNormalizationBackward_param_5];
	ld.param.u64 	%rd13, [LayerNormalizationBackward_param_6];
	ld.param.u64 	%rd14, [LayerNormalizationBackward_param_7];
	ld.param.f32 	%f51, [LayerNormalizationBackward_param_8];
	cvta.to.global.u64 	%rd1, %rd17;
	cvta.to.global.u64 	%rd2, %rd15;
	cvta.to.global.u64 	%rd3, %rd18;
	cvta.to.global.u64 	%rd4, %rd16;
	mov.u32 	%r51, %ctaid.x;
	mov.u32 	%r52, %ntid.x;
	mov.u32 	%r53, %tid.x;
	mad.lo.s32 	%r1, %r51, %r52, %r53;
	setp.ge.s32 	%p1, %r1, %r50;
	@%p1 bra 	$L__BB9_45;
	cvta.to.global.u64 	%rd19, %rd13;
	cvta.to.global.u64 	%rd20, %rd14;
	mul.wide.s32 	%rd21, %r1, 4;
	add.s64 	%rd22, %rd19, %rd21;
	ld.global.nc.f32 	%f1, [%rd22];
	add.s64 	%rd23, %rd20, %rd21;
	ld.global.nc.f32 	%f53, [%rd23];
	add.f32 	%f2, %f51, %f53;
	sqrt.rn.f32 	%f3, %f2;
	mul.lo.s32 	%r2, %r49, %r1;
	setp.lt.s32 	%p2, %r49, 1;
	mov.f32 	%f498, 0f00000000;
	mov.f32 	%f499, %f498;
	@%p2 bra 	$L__BB9_13;
	and.b32  	%r3, %r49, 7;
	setp.lt.u32 	%p3, %r49, 8;
	mov.f32 	%f499, 0f00000000;
	mov.b32 	%r82, 0;
	mov.f32 	%f498, %f499;
	@%p3 bra 	$L__BB9_5;
	and.b32  	%r82, %r49, 2147483640;
	neg.s32 	%r80, %r82;
	add.s64 	%rd72, %rd3, 16;
	mov.f32 	%f499, 0f00000000;
	mov.u32 	%r79, %r2;
$L__BB9_4:
	.pragma "nounroll";
	mul.wide.s32 	%rd24, %r79, 4;
	add.s64 	%rd25, %rd4, %rd24;
	add.s64 	%rd26, %rd2, %rd24;
	ld.global.nc.f32 	%f57, [%rd25];
	ld.global.nc.f32 	%f58, [%rd72+-16];
	mul.f32 	%f59, %f57, %f58;
	ld.global.nc.f32 	%f60, [%rd26];
	sub.f32 	%f61, %f60, %f1;
	fma.rn.f32 	%f62, %f59, %f61, %f498;
	sub.f32 	%f63, %f499, %f59;
	ld.global.nc.f32 	%f64, [%rd25+4];
	ld.global.nc.f32 	%f65, [%rd72+-12];
	mul.f32 	%f66, %f64, %f65;
	ld.global.nc.f32 	%f67, [%rd26+4];
	sub.f32 	%f68, %f67, %f1;
	fma.rn.f32 	%f69, %f66, %f68, %f62;
	sub.f32 	%f70, %f63, %f66;
	ld.global.nc.f32 	%f71, [%rd25+8];
	ld.global.nc.f32 	%f72, [%rd72+-8];
	mul.f32 	%f73, %f71, %f72;
	ld.global.nc.f32 	%f74, [%rd26+8];
	sub.f32 	%f75, %f74, %f1;
	fma.rn.f32 	%f76, %f73, %f75, %f69;
	sub.f32 	%f77, %f70, %f73;
	ld.global.nc.f32 	%f78, [%rd25+12];
	ld.global.nc.f32 	%f79, [%rd72+-4];
	mul.f32 	%f80, %f78, %f79;
	ld.global.nc.f32 	%f81, [%rd26+12];
	sub.f32 	%f82, %f81, %f1;
	fma.rn.f32 	%f83, %f80, %f82, %f76;
	sub.f32 	%f84, %f77, %f80;
	ld.global.nc.f32 	%f85, [%rd25+16];
	ld.global.nc.f32 	%f86, [%rd72];
	mul.f32 	%f87, %f85, %f86;
	ld.global.nc.f32 	%f88, [%rd26+16];
	sub.f32 	%f89, %f88, %f1;
	fma.rn.f32 	%f90, %f87, %f89, %f83;
	sub.f32 	%f91, %f84, %f87;
	ld.global.nc.f32 	%f92, [%rd25+20];
	ld.global.nc.f32 	%f93, [%rd72+4];
	mul.f32 	%f94, %f92, %f93;
	ld.global.nc.f32 	%f95, [%rd26+20];
	sub.f32 	%f96, %f95, %f1;
	fma.rn.f32 	%f97, %f94, %f96, %f90;
	sub.f32 	%f98, %f91, %f94;
	ld.global.nc.f32 	%f99, [%rd25+24];
	ld.global.nc.f32 	%f100, [%rd72+8];
	mul.f32 	%f101, %f99, %f100;
	ld.global.nc.f32 	%f102, [%rd26+24];
	sub.f32 	%f103, %f102, %f1;
	fma.rn.f32 	%f104, %f101, %f103, %f97;
	sub.f32 	%f105, %f98, %f101;
	ld.global.nc.f32 	%f106, [%rd25+28];
	ld.global.nc.f32 	%f107, [%rd72+12];
	mul.f32 	%f108, %f106, %f107;
	ld.global.nc.f32 	%f109, [%rd26+28];
	sub.f32 	%f110, %f109, %f1;
	fma.rn.f32 	%f498, %f108, %f110, %f104;
	sub.f32 	%f499, %f105, %f108;
	add.s32 	%r80, %r80, 8;
	add.s32 	%r79, %r79, 8;
	add.s64 	%rd72, %rd72, 32;
	setp.ne.s32 	%p4, %r80, 0;
	@%p4 bra 	$L__BB9_4;
$L__BB9_5:
	setp.eq.s32 	%p5, %r3, 0;
	@%p5 bra 	$L__BB9_13;
	and.b32  	%r11, %r49, 3;
	setp.lt.u32 	%p6, %r3, 4;
	@%p6 bra 	$L__BB9_8;
	add.s32 	%r55, %r82, %r2;
	mul.wide.s32 	%rd27, %r55, 4;
	add.s64 	%rd28, %rd4, %rd27;
	ld.global.nc.f32 	%f112, [%rd28];
	mul.wide.u32 	%rd29, %r82, 4;
	add.s64 	%rd30, %rd3, %rd29;
	ld.global.nc.f32 	%f113, [%rd30];
	mul.f32 	%f114, %f112, %f113;
	add.s64 	%rd31, %rd2, %rd27;
	ld.global.nc.f32 	%f115, [%rd31];
	sub.f32 	%f116, %f115, %f1;
	fma.rn.f32 	%f117, %f114, %f116, %f498;
	sub.f32 	%f118, %f499, %f114;
	ld.global.nc.f32 	%f119, [%rd28+4];
	ld.global.nc.f32 	%f120, [%rd30+4];
	mul.f32 	%f121, %f119, %f120;
	ld.global.nc.f32 	%f122, [%rd31+4];
	sub.f32 	%f123, %f122, %f1;
	fma.rn.f32 	%f124, %f121, %f123, %f117;
	sub.f32 	%f125, %f118, %f121;
	ld.global.nc.f32 	%f126, [%rd28+8];
	ld.global.nc.f32 	%f127, [%rd30+8];
	mul.f32 	%f128, %f126, %f127;
	ld.global.nc.f32 	%f129, [%rd31+8];
	sub.f32 	%f130, %f129, %f1;
	fma.rn.f32 	%f131, %f128, %f130, %f124;
	sub.f32 	%f132, %f125, %f128;
	ld.global.nc.f32 	%f133, [%rd28+12];
	ld.global.nc.f32 	%f134, [%rd30+12];
	mul.f32 	%f135, %f133, %f134;
	ld.global.nc.f32 	%f136, [%rd31+12];
	sub.f32 	%f137, %f136, %f1;
	fma.rn.f32 	%f498, %f135, %f137, %f131;
	sub.f32 	%f499, %f132, %f135;
	add.s32 	%r82, %r82, 4;
$L__BB9_8:
	setp.eq.s32 	%p7, %r11, 0;
	@%p7 bra 	$L__BB9_13;
	setp.eq.s32 	%p8, %r11, 1;
	@%p8 bra 	$L__BB9_11;
	add.s32 	%r56, %r82, %r2;
	mul.wide.s32 	%rd32, %r56, 4;
	add.s64 	%rd33, %rd4, %rd32;
	ld.global.nc.f32 	%f139, [%rd33];
	mul.wide.u32 	%rd34, %r82, 4;
	add.s64 	%rd35, %rd3, %rd34;
	ld.global.nc.f32 	%f140, [%rd35];
	mul.f32 	%f141, %f139, %f140;
	add.s64 	%rd36, %rd2, %rd32;
	ld.global.nc.f32 	%f142, [%rd36];
	sub.f32 	%f143, %f142, %f1;
	fma.rn.f32 	%f144, %f141, %f143, %f498;
	sub.f32 	%f145, %f499, %f141;
	ld.global.nc.f32 	%f146, [%rd33+4];
	ld.global.nc.f32 	%f147, [%rd35+4];
	mul.f32 	%f148, %f146, %f147;
	ld.global.nc.f32 	%f149, [%rd36+4];
	sub.f32 	%f150, %f149, %f1;
	fma.rn.f32 	%f498, %f148, %f150, %f144;
	sub.f32 	%f499, %f145, %f148;
	add.s32 	%r82, %r82, 2;
$L__BB9_11:
	and.b32  	%r57, %r49, 1;
	setp.eq.b32 	%p9, %r57, 1;
	not.pred 	%p10, %p9;
	@%p10 bra 	$L__BB9_13;
	add.s32 	%r58, %r82, %r2;
	mul.wide.s32 	%rd37, %r58, 4;
	add.s64 	%rd38, %rd4, %rd37;
	ld.global.nc.f32 	%f151, [%rd38];
	mul.wide.u32 	%rd39, %r82, 4;
	add.s64 	%rd40, %rd3, %rd39;
	ld.global.nc.f32 	%f152, [%rd40];
	mul.f32 	%f153, %f151, %f152;
	add.s64 	%rd41, %rd2, %rd37;
	ld.global.nc.f32 	%f154, [%rd41];
	sub.f32 	%f155, %f154, %f1;
	fma.rn.f32 	%f498, %f153, %f155, %f498;
	sub.f32 	%f499, %f499, %f153;
$L__BB9_13:
	abs.f32 	%f28, %f2;
	setp.eq.f32 	%p11, %f2, 0f3F800000;
	mov.f32 	%f500, 0f3F800000;
	@%p11 bra 	$L__BB9_20;
	setp.num.f32 	%p12, %f28, %f28;
	@%p12 bra 	$L__BB9_16;
	mov.f32 	%f213, 0fBFC00000;
	add.rn.f32 	%f500, %f2, %f213;
	bra.uni 	$L__BB9_20;
$L__BB9_16:
	setp.neu.f32 	%p13, %f2, 0f00000000;
	setp.neu.f32 	%p14, %f28, 0f7F800000;
	and.pred  	%p15, %p13, %p14;
	@%p15 bra 	$L__BB9_18;
	add.f32 	%f212, %f2, %f2;
	mov.b32 	%r68, %f212;
	and.b32  	%r69, %r68, 2147483647;
	xor.b32  	%r70, %r69, 2139095040;
	mov.b32 	%f500, %r70;
	bra.uni 	$L__BB9_20;
$L__BB9_18:
	setp.lt.f32 	%p16, %f28, 0f00800000;
	mul.f32 	%f157, %f28, 0f4B800000;
	selp.f32 	%f158, %f157, %f28, %p16;
	mov.b32 	%r59, %f158;
	add.s32 	%r60, %r59, -1060439283;
	and.b32  	%r61, %r60, -8388608;
	sub.s32 	%r62, %r59, %r61;
	mov.b32 	%f159, %r62;
	cvt.rn.f32.s32 	%f160, %r61;
	selp.f32 	%f161, 0fC1C00000, 0f00000000, %p16;
	fma.rn.f32 	%f162, %f160, 0f34000000, %f161;
	add.f32 	%f163, %f159, 0fBF800000;
	add.f32 	%f164, %f159, 0f3F800000;
	rcp.approx.ftz.f32 	%f165, %f164;
	add.f32 	%f166, %f163, %f163;
	mul.f32 	%f167, %f166, %f165;
	mul.f32 	%f168, %f167, %f167;
	neg.f32 	%f169, %f167;
	sub.f32 	%f170, %f163, %f167;
	add.f32 	%f171, %f170, %f170;
	fma.rn.f32 	%f172, %f169, %f163, %f171;
	mul.rn.f32 	%f173, %f165, %f172;
	fma.rn.f32 	%f174, %f168, 0f3A2C32E4, 0f3B52E7DB;
	fma.rn.f32 	%f175, %f174, %f168, 0f3C93BB73;
	fma.rn.f32 	%f176, %f175, %f168, 0f3DF6384F;
	mul.rn.f32 	%f177, %f176, %f168;
	fma.rn.f32 	%f178, %f167, 0f3FB8AA3B, %f162;
	mul.f32 	%f179, %f177, 0f40400000;
	sub.f32 	%f180, %f162, %f178;
	fma.rn.f32 	%f181, %f167, 0f3FB8AA3B, %f180;
	fma.rn.f32 	%f182, %f173, 0f3FB8AA3B, %f181;
	fma.rn.f32 	%f183, %f167, 0f32A55E34, %f182;
	fma.rn.f32 	%f184, %f179, %f173, %f183;
	fma.rn.f32 	%f185, %f177, %f167, %f184;
	add.rn.f32 	%f186, %f178, %f185;
	mov.f32 	%f187, 0fBFC00000;
	mul.rn.f32 	%f188, %f186, %f187;
	cvt.rni.f32.f32 	%f189, %f188;
	sub.f32 	%f190, %f188, %f189;
	neg.f32 	%f191, %f188;
	fma.rn.f32 	%f192, %f186, 0fBFC00000, %f191;
	neg.f32 	%f193, %f178;
	add.rn.f32 	%f194, %f186, %f193;
	neg.f32 	%f195, %f194;
	add.rn.f32 	%f196, %f185, %f195;
	fma.rn.f32 	%f197, %f196, 0fBFC00000, %f192;
	add.f32 	%f198, %f190, %f197;
	setp.gt.f32 	%p17, %f189, 0f00000000;
	selp.b32 	%r63, 0, -2097152000, %p17;
	setp.geu.f32 	%p18, %f2, 0f00000000;
	setp.lt.f32 	%p19, %f188, 0f00000000;
	selp.f32 	%f199, 0f00000000, 0f7F800000, %p19;
	abs.f32 	%f200, %f188;
	setp.gt.f32 	%p20, %f200, 0f43180000;
	cvt.rzi.s32.f32 	%r64, %f189;
	shl.b32 	%r65, %r64, 23;
	sub.s32 	%r66, %r65, %r63;
	mov.b32 	%f201, %r66;
	add.s32 	%r67, %r63, 2130706432;
	mov.b32 	%f202, %r67;
	fma.rn.f32 	%f203, %f198, 0f391FCB8E, 0f3AAF85ED;
	fma.rn.f32 	%f204, %f203, %f198, 0f3C1D9856;
	fma.rn.f32 	%f205, %f204, %f198, 0f3D6357BB;
	fma.rn.f32 	%f206, %f205, %f198, 0f3E75FDEC;
	fma.rn.f32 	%f207, %f206, %f198, 0f3F317218;
	fma.rn.f32 	%f208, %f207, %f198, 0f3F800000;
	mul.f32 	%f209, %f208, %f202;
	mul.f32 	%f210, %f209, %f201;
	selp.f32 	%f500, %f199, %f210, %p20;
	@%p18 bra 	$L__BB9_20;
	mov.f32 	%f500, 0f7FFFFFFF;
$L__BB9_20:
	setp.lt.s32 	%p21, %r49, 1;
	mul.f32 	%f214, %f500, 0fBF000000;
	mul.f32 	%f33, %f498, %f214;
	div.rn.f32 	%f508, %f499, %f3;
	@%p21 bra 	$L__BB9_33;
	cvt.rn.f32.u32 	%f216, %r49;
	mov.f32 	%f217, 0f40000000;
	div.rn.f32 	%f35, %f217, %f216;
	and.b32  	%r16, %r49, 15;
	setp.lt.u32 	%p22, %r49, 16;
	mov.b32 	%r84, 0;
	@%p22 bra 	$L__BB9_24;
	and.b32  	%r84, %r49, 2147483632;
	neg.s32 	%r90, %r84;
	add.s64 	%rd8, %rd2, 32;
	mov.u32 	%r89, %r2;
$L__BB9_23:
	.pragma "nounroll";
	mul.wide.s32 	%rd42, %r89, 4;
	add.s64 	%rd43, %rd8, %rd42;
	ld.global.nc.f32 	%f218, [%rd43+-32];
	sub.f32 	%f219, %f218, %f1;
	mul.f32 	%f220, %f33, %f219;
	mul.f32 	%f221, %f35, %f220;
	sub.f32 	%f222, %f508, %f221;
	ld.global.nc.f32 	%f223, [%rd43+-28];
	sub.f32 	%f224, %f223, %f1;
	mul.f32 	%f225, %f33, %f224;
	mul.f32 	%f226, %f35, %f225;
	sub.f32 	%f227, %f222, %f226;
	ld.global.nc.f32 	%f228, [%rd43+-24];
	sub.f32 	%f229, %f228, %f1;
	mul.f32 	%f230, %f33, %f229;
	mul.f32 	%f231, %f35, %f230;
	sub.f32 	%f232, %f227, %f231;
	ld.global.nc.f32 	%f233, [%rd43+-20];
	sub.f32 	%f234, %f233, %f1;
	mul.f32 	%f235, %f33, %f234;
	mul.f32 	%f236, %f35, %f235;
	sub.f32 	%f237, %f232, %f236;
	ld.global.nc.f32 	%f238, [%rd43+-16];
	sub.f32 	%f239, %f238, %f1;
	mul.f32 	%f240, %f33, %f239;
	mul.f32 	%f241, %f35, %f240;
	sub.f32 	%f242, %f237, %f241;
	ld.global.nc.f32 	%f243, [%rd43+-12];
	sub.f32 	%f244, %f243, %f1;
	mul.f32 	%f245, %f33, %f244;
	mul.f32 	%f246, %f35, %f245;
	sub.f32 	%f247, %f242, %f246;
	ld.global.nc.f32 	%f248, [%rd43+-8];
	sub.f32 	%f249, %f248, %f1;
	mul.f32 	%f250, %f33, %f249;
	mul.f32 	%f251, %f35, %f250;
	sub.f32 	%f252, %f247, %f251;
	ld.global.nc.f32 	%f253, [%rd43+-4];
	sub.f32 	%f254, %f253, %f1;
	mul.f32 	%f255, %f33, %f254;
	mul.f32 	%f256, %f35, %f255;
	sub.f32 	%f257, %f252, %f256;
	ld.global.nc.f32 	%f258, [%rd43];
	sub.f32 	%f259, %f258, %f1;
	mul.f32 	%f260, %f33, %f259;
	mul.f32 	%f261, %f35, %f260;
	sub.f32 	%f262, %f257, %f261;
	ld.global.nc.f32 	%f263, [%rd43+4];
	sub.f32 	%f264, %f263, %f1;
	mul.f32 	%f265, %f33, %f264;
	mul.f32 	%f266, %f35, %f265;
	sub.f32 	%f267, %f262, %f266;
	ld.global.nc.f32 	%f268, [%rd43+8];
	sub.f32 	%f269, %f268, %f1;
	mul.f32 	%f270, %f33, %f269;
	mul.f32 	%f271, %f35, %f270;
	sub.f32 	%f272, %f267, %f271;
	ld.global.nc.f32 	%f273, [%rd43+12];
	sub.f32 	%f274, %f273, %f1;
	mul.f32 	%f275, %f33, %f274;
	mul.f32 	%f276, %f35, %f275;
	sub.f32 	%f277, %f272, %f276;
	ld.global.nc.f32 	%f278, [%rd43+16];
	sub.f32 	%f279, %f278, %f1;
	mul.f32 	%f280, %f33, %f279;
	mul.f32 	%f281, %f35, %f280;
	sub.f32 	%f282, %f277, %f281;
	ld.global.nc.f32 	%f283, [%rd43+20];
	sub.f32 	%f284, %f283, %f1;
	mul.f32 	%f285, %f33, %f284;
	mul.f32 	%f286, %f35, %f285;
	sub.f32 	%f287, %f282, %f286;
	ld.global.nc.f32 	%f288, [%rd43+24];
	sub.f32 	%f289, %f288, %f1;
	mul.f32 	%f290, %f33, %f289;
	mul.f32 	%f291, %f35, %f290;
	sub.f32 	%f292, %f287, %f291;
	ld.global.nc.f32 	%f293, [%rd43+28];
	sub.f32 	%f294, %f293, %f1;
	mul.f32 	%f295, %f33, %f294;
	mul.f32 	%f296, %f35, %f295;
	sub.f32 	%f508, %f292, %f296;
	add.s32 	%r90, %r90, 16;
	add.s32 	%r89, %r89, 16;
	setp.eq.s32 	%p23, %r90, 0;
	@%p23 bra 	$L__BB9_24;
	bra.uni 	$L__BB9_23;
$L__BB9_24:
	setp.eq.s32 	%p24, %r16, 0;
	@%p24 bra 	$L__BB9_33;
	and.b32  	%r20, %r49, 7;
	setp.lt.u32 	%p25, %r16, 8;
	@%p25 bra 	$L__BB9_27;
	add.s32 	%r72, %r84, %r2;
	mul.wide.s32 	%rd44, %r72, 4;
	add.s64 	%rd45, %rd2, %rd44;
	ld.global.nc.f32 	%f298, [%rd45];
	sub.f32 	%f299, %f298, %f1;
	mul.f32 	%f300, %f33, %f299;
	mul.f32 	%f301, %f35, %f300;
	sub.f32 	%f302, %f508, %f301;
	ld.global.nc.f32 	%f303, [%rd45+4];
	sub.f32 	%f304, %f303, %f1;
	mul.f32 	%f305, %f33, %f304;
	mul.f32 	%f306, %f35, %f305;
	sub.f32 	%f307, %f302, %f306;
	ld.global.nc.f32 	%f308, [%rd45+8];
	sub.f32 	%f309, %f308, %f1;
	mul.f32 	%f310, %f33, %f309;
	mul.f32 	%f311, %f35, %f310;
	sub.f32 	%f312, %f307, %f311;
	ld.global.nc.f32 	%f313, [%rd45+12];
	sub.f32 	%f314, %f313, %f1;
	mul.f32 	%f315, %f33, %f314;
	mul.f32 	%f316, %f35, %f315;
	sub.f32 	%f317, %f312, %f316;
	ld.global.nc.f32 	%f318, [%rd45+16];
	sub.f32 	%f319, %f318, %f1;
	mul.f32 	%f320, %f33, %f319;
	mul.f32 	%f321, %f35, %f320;
	sub.f32 	%f322, %f317, %f321;
	ld.global.nc.f32 	%f323, [%rd45+20];
	sub.f32 	%f324, %f323, %f1;
	mul.f32 	%f325, %f33, %f324;
	mul.f32 	%f326, %f35, %f325;
	sub.f32 	%f327, %f322, %f326;
	ld.global.nc.f32 	%f328, [%rd45+24];
	sub.f32 	%f329, %f328, %f1;
	mul.f32 	%f330, %f33, %f329;
	mul.f32 	%f331, %f35, %f330;
	sub.f32 	%f332, %f327, %f331;
	ld.global.nc.f32 	%f333, [%rd45+28];
	sub.f32 	%f334, %f333, %f1;
	mul.f32 	%f335, %f33, %f334;
	mul.f32 	%f336, %f35, %f335;
	sub.f32 	%f508, %f332, %f336;
	add.s32 	%r84, %r84, 8;
$L__BB9_27:
	setp.eq.s32 	%p26, %r20, 0;
	@%p26 bra 	$L__BB9_33;
	and.b32  	%r23, %r49, 3;
	setp.lt.u32 	%p27, %r20, 4;
	@%p27 bra 	$L__BB9_30;
	add.s32 	%r73, %r84, %r2;
	mul.wide.s32 	%rd46, %r73, 4;
	add.s64 	%rd47, %rd2, %rd46;
	ld.global.nc.f32 	%f338, [%rd47];
	sub.f32 	%f339, %f338, %f1;
	mul.f32 	%f340, %f33, %f339;
	mul.f32 	%f341, %f35, %f340;
	sub.f32 	%f342, %f508, %f341;
	ld.global.nc.f32 	%f343, [%rd47+4];
	sub.f32 	%f344, %f343, %f1;
	mul.f32 	%f345, %f33, %f344;
	mul.f32 	%f346, %f35, %f345;
	sub.f32 	%f347, %f342, %f346;
	ld.global.nc.f32 	%f348, [%rd47+8];
	sub.f32 	%f349, %f348, %f1;
	mul.f32 	%f350, %f33, %f349;
	mul.f32 	%f351, %f35, %f350;
	sub.f32 	%f352, %f347, %f351;
	ld.global.nc.f32 	%f353, [%rd47+12];
	sub.f32 	%f354, %f353, %f1;
	mul.f32 	%f355, %f33, %f354;
	mul.f32 	%f356, %f35, %f355;
	sub.f32 	%f508, %f352, %f356;
	add.s32 	%r84, %r84, 4;
$L__BB9_30:
	setp.eq.s32 	%p28, %r23, 0;
	@%p28 bra 	$L__BB9_33;
	add.s32 	%r88, %r84, %r2;
	neg.s32 	%r87, %r23;
$L__BB9_32:
	.pragma "nounroll";
	mul.wide.s32 	%rd48, %r88, 4;
	add.s64 	%rd49, %rd2, %rd48;
	ld.global.nc.f32 	%f357, [%rd49];
	sub.f32 	%f358, %f357, %f1;
	mul.f32 	%f359, %f33, %f358;
	mul.f32 	%f360, %f35, %f359;
	sub.f32 	%f508, %f508, %f360;
	add.s32 	%r88, %r88, 1;
	add.s32 	%r87, %r87, 1;
	setp.ne.s32 	%p29, %r87, 0;
	@%p29 bra 	$L__BB9_32;
$L__BB9_33:
	setp.lt.s32 	%p30, %r49, 1;
	@%p30 bra 	$L__BB9_45;
	cvt.rn.f32.u32 	%f361, %r49;
	mov.f32 	%f362, 0f40000000;
	div.rn.f32 	%f363, %f362, %f361;
	mul.f32 	%f47, %f363, %f33;
	div.rn.f32 	%f48, %f508, %f361;
	and.b32  	%r32, %r49, 7;
	setp.lt.u32 	%p31, %r49, 8;
	mov.b32 	%r93, 0;
	@%p31 bra 	$L__BB9_37;
	and.b32  	%r93, %r49, 2147483640;
	neg.s32 	%r92, %r93;
	add.s64 	%rd9, %rd2, 16;
	add.s64 	%rd73, %rd3, 16;
	mov.u32 	%r91, %r2;
$L__BB9_36:
	.pragma "nounroll";
	mul.wide.s32 	%rd50, %r91, 4;
	add.s64 	%rd51, %rd4, %rd50;
	add.s64 	%rd52, %rd9, %rd50;
	add.s64 	%rd53, %rd1, %rd50;
	ld.global.nc.f32 	%f364, [%rd51];
	ld.global.nc.f32 	%f365, [%rd73+-16];
	mul.f32 	%f366, %f364, %f365;
	div.rn.f32 	%f367, %f366, %f3;
	ld.global.nc.f32 	%f368, [%rd52+-16];
	sub.f32 	%f369, %f368, %f1;
	fma.rn.f32 	%f370, %f47, %f369, %f367;
	add.f32 	%f371, %f48, %f370;
	st.global.f32 	[%rd53], %f371;
	ld.global.nc.f32 	%f372, [%rd51+4];
	ld.global.nc.f32 	%f373, [%rd73+-12];
	mul.f32 	%f374, %f372, %f373;
	div.rn.f32 	%f375, %f374, %f3;
	ld.global.nc.f32 	%f376, [%rd52+-12];
	sub.f32 	%f377, %f376, %f1;
	fma.rn.f32 	%f378, %f47, %f377, %f375;
	add.f32 	%f379, %f48, %f378;
	st.global.f32 	[%rd53+4], %f379;
	ld.global.nc.f32 	%f380, [%rd51+8];
	ld.global.nc.f32 	%f381, [%rd73+-8];
	mul.f32 	%f382, %f380, %f381;
	div.rn.f32 	%f383, %f382, %f3;
	ld.global.nc.f32 	%f384, [%rd52+-8];
	sub.f32 	%f385, %f384, %f1;
	fma.rn.f32 	%f386, %f47, %f385, %f383;
	add.f32 	%f387, %f48, %f386;
	st.global.f32 	[%rd53+8], %f387;
	ld.global.nc.f32 	%f388, [%rd51+12];
	ld.global.nc.f32 	%f389, [%rd73+-4];
	mul.f32 	%f390, %f388, %f389;
	div.rn.f32 	%f391, %f390, %f3;
	ld.global.nc.f32 	%f392, [%rd52+-4];
	sub.f32 	%f393, %f392, %f1;
	fma.rn.f32 	%f394, %f47, %f393, %f391;
	add.f32 	%f395, %f48, %f394;
	st.global.f32 	[%rd53+12], %f395;
	ld.global.nc.f32 	%f396, [%rd51+16];
	ld.global.nc.f32 	%f397, [%rd73];
	mul.f32 	%f398, %f396, %f397;
	div.rn.f32 	%f399, %f398, %f3;
	ld.global.nc.f32 	%f400, [%rd52];
	sub.f32 	%f401, %f400, %f1;
	fma.rn.f32 	%f402, %f47, %f401, %f399;
	add.f32 	%f403, %f48, %f402;
	st.global.f32 	[%rd53+16], %f403;
	ld.global.nc.f32 	%f404, [%rd51+20];
	ld.global.nc.f32 	%f405, [%rd73+4];
	mul.f32 	%f406, %f404, %f405;
	div.rn.f32 	%f407, %f406, %f3;
	ld.global.nc.f32 	%f408, [%rd52+4];
	sub.f32 	%f409, %f408, %f1;
	fma.rn.f32 	%f410, %f47, %f409, %f407;
	add.f32 	%f411, %f48, %f410;
	st.global.f32 	[%rd53+20], %f411;
	ld.global.nc.f32 	%f412, [%rd51+24];
	ld.global.nc.f32 	%f413, [%rd73+8];
	mul.f32 	%f414, %f412, %f413;
	div.rn.f32 	%f415, %f414, %f3;
	ld.global.nc.f32 	%f416, [%rd52+8];
	sub.f32 	%f417, %f416, %f1;
	fma.rn.f32 	%f418, %f47, %f417, %f415;
	add.f32 	%f419, %f48, %f418;
	st.global.f32 	[%rd53+24], %f419;
	ld.global.nc.f32 	%f420, [%rd51+28];
	ld.global.nc.f32 	%f421, [%rd73+12];
	mul.f32 	%f422, %f420, %f421;
	div.rn.f32 	%f423, %f422, %f3;
	ld.global.nc.f32 	%f424, [%rd52+12];
	sub.f32 	%f425, %f424, %f1;
	fma.rn.f32 	%f426, %f47, %f425, %f423;
	add.f32 	%f427, %f48, %f426;
	st.global.f32 	[%rd53+28], %f427;
	add.s32 	%r92, %r92, 8;
	add.s32 	%r91, %r91, 8;
	add.s64 	%rd73, %rd73, 32;
	setp.ne.s32 	%p32, %r92, 0;
	@%p32 bra 	$L__BB9_36;
$L__BB9_37:
	setp.eq.s32 	%p33, %r32, 0;
	@%p33 bra 	$L__BB9_45;
	and.b32  	%r44, %r49, 3;
	setp.lt.u32 	%p34, %r32, 4;
	@%p34 bra 	$L__BB9_40;
	add.s32 	%r75, %r93, %r2;
	mul.wide.s32 	%rd54, %r75, 4;
	add.s64 	%rd55, %rd4, %rd54;
	ld.global.nc.f32 	%f428, [%rd55];
	mul.wide.u32 	%rd56, %r93, 4;
	add.s64 	%rd57, %rd3, %rd56;
	ld.global.nc.f32 	%f429, [%rd57];
	mul.f32 	%f430, %f428, %f429;
	div.rn.f32 	%f431, %f430, %f3;
	add.s64 	%rd58, %rd2, %rd54;
	ld.global.nc.f32 	%f432, [%rd58];
	sub.f32 	%f433, %f432, %f1;
	fma.rn.f32 	%f434, %f47, %f433, %f431;
	add.f32 	%f435, %f48, %f434;
	add.s64 	%rd59, %rd1, %rd54;
	st.global.f32 	[%rd59], %f435;
	ld.global.nc.f32 	%f436, [%rd55+4];
	ld.global.nc.f32 	%f437, [%rd57+4];
	mul.f32 	%f438, %f436, %f437;
	div.rn.f32 	%f439, %f438, %f3;
	ld.global.nc.f32 	%f440, [%rd58+4];
	sub.f32 	%f441, %f440, %f1;
	fma.rn.f32 	%f442, %f47, %f441, %f439;
	add.f32 	%f443, %f48, %f442;
	st.global.f32 	[%rd59+4], %f443;
	ld.global.nc.f32 	%f444, [%rd55+8];
	ld.global.nc.f32 	%f445, [%rd57+8];
	mul.f32 	%f446, %f444, %f445;
	div.rn.f32 	%f447, %f446, %f3;
	ld.global.nc.f32 	%f448, [%rd58+8];
	sub.f32 	%f449, %f448, %f1;
	fma.rn.f32 	%f450, %f47, %f449, %f447;
	add.f32 	%f451, %f48, %f450;
	st.global.f32 	[%rd59+8], %f451;
	ld.global.nc.f32 	%f452, [%rd55+12];
	ld.global.nc.f32 	%f453, [%rd57+12];
	mul.f32 	%f454, %f452, %f453;
	div.rn.f32 	%f455, %f454, %f3;
	ld.global.nc.f32 	%f456, [%rd58+12];
	sub.f32 	%f457, %f456, %f1;
	fma.rn.f32 	%f458, %f47, %f457, %f455;
	add.f32 	%f459, %f48, %f458;
	st.global.f32 	[%rd59+12], %f459;
	add.s32 	%r93, %r93, 4;
$L__BB9_40:
	setp.eq.s32 	%p35, %r44, 0;
	@%p35 bra 	$L__BB9_45;
	setp.eq.s32 	%p36, %r44, 1;
	@%p36 bra 	$L__BB9_43;
	add.s32 	%r76, %r93, %r2;
	mul.wide.s32 	%rd60, %r76, 4;
	add.s64 	%rd61, %rd4, %rd60;
	ld.global.nc.f32 	%f460, [%rd61];
	mul.wide.u32 	%rd62, %r93, 4;
	add.s64 	%rd63, %rd3, %rd62;
	ld.global.nc.f32 	%f461, [%rd63];
	mul.f32 	%f462, %f460, %f461;
	div.rn.f32 	%f463, %f462, %f3;
	add.s64 	%rd64, %rd2, %rd60;
	ld.global.nc.f32 	%f464, [%rd64];
	sub.f32 	%f465, %f464, %f1;
	fma.rn.f32 	%f466, %f47, %f465, %f463;
	add.f32 	%f467, %f48, %f466;
	add.s64 	%rd65, %rd1, %rd60;
	st.global.f32 	[%rd65], %f467;
	ld.global.nc.f32 	%f468, [%rd61+4];
	ld.global.nc.f32 	%f469, [%rd63+4];
	mul.f32 	%f470, %f468, %f469;
	div.rn.f32 	%f471, %f470, %f3;
	ld.global.nc.f32 	%f472, [%rd64+4];
	sub.f32 	%f473, %f472, %f1;
	fma.rn.f32 	%f474, %f47, %f473, %f471;
	add.f32 	%f475, %f48, %f474;
	st.global.f32 	[%rd65+4], %f475;
	add.s32 	%r93, %r93, 2;
$L__BB9_43:
	and.b32  	%r77, %r49, 1;
	setp.eq.b32 	%p37, %r77, 1;
	not.pred 	%p38, %p37;
	@%p38 bra 	$L__BB9_45;
	add.s32 	%r78, %r93, %r2;
	mul.wide.s32 	%rd66, %r78, 4;
	add.s64 	%rd67, %rd4, %rd66;
	ld.global.nc.f32 	%f476, [%rd67];
	mul.wide.u32 	%rd68, %r93, 4;
	add.s64 	%rd69, %rd3, %rd68;
	ld.global.nc.f32 	%f477, [%rd69];
	mul.f32 	%f478, %f476, %f477;
	div.rn.f32 	%f479, %f478, %f3;
	add.s64 	%rd70, %rd2, %rd66;
	ld.global.nc.f32 	%f480, [%rd70];
	sub.f32 	%f481, %f480, %f1;
	fma.rn.f32 	%f482, %f47, %f481, %f479;
	add.f32 	%f483, %f48, %f482;
	add.s64 	%rd71, %rd1, %rd66;
	st.global.f32 	[%rd71], %f483;
$L__BB9_45:
	ret;

}
	// .globl	Compute_Row_Mean_Variance
.visible .entry Compute_Row_Mean_Variance(
	.param .u32 Compute_Row_Mean_Variance_param_0,
	.param .u32 Compute_Row_Mean_Variance_param_1,
	.param .u64 .ptr .align 1 Compute_Row_Mean_Variance_param_2,
	.param .u64 .ptr .align 1 Compute_Row_Mean_Variance_param_3,
	.param .u64 .ptr .align 1 Compute_Row_Mean_Variance_param_4,
	.param .u8 Compute_Row_Mean_Variance_param_5
)
{
	.reg .pred 	%p<12>;
	.reg .b16 	%rs<2>;
	.reg .b32 	%r<41>;
	.reg .b32 	%f<38>;
	.reg .b64 	%rd<19>;
	.reg .b64 	%fd<134>;

	ld.param.u32 	%r23, [Compute_Row_Mean_Variance_param_0];
	ld.param.u32 	%r22, [Compute_Row_Mean_Variance_param_1];
	ld.param.u64 	%rd5, [Compute_Row_Mean_Variance_param_2];
	ld.param.u64 	%rd3, [Compute_Row_Mean_Variance_param_3];
	ld.param.u64 	%rd4, [Compute_Row_Mean_Variance_param_4];
	ld.param.s8 	%rs1, [Compute_Row_Mean_Variance_param_5];
	cvta.to.global.u64 	%rd1, %rd5;
	mov.u32 	%r24, %ctaid.x;
	mov.u32 	%r25, %ntid.x;
	mov.u32 	%r26, %tid.x;
	mad.lo.s32 	%r1, %r24, %r25, %r26;
	setp.ge.s32 	%p1, %r1, %r23;
	@%p1 bra 	$L__BB10_15;
	mul.lo.s32 	%r36, %r22, %r1;
	setp.lt.s32 	%p2, %r22, 1;
	mov.f64 	%fd132, 0d0000000000000000;
	mov.f64 	%fd133, %fd132;
	@%p2 bra 	$L__BB10_14;
	add.s32 	%r27, %r36, 1;
	add.s32 	%r28, %r36, %r22;
	max.s32 	%r29, %r28, %r27;
	sub.s32 	%r3, %r29, %r36;
	and.b32  	%r4, %r3, 15;
	sub.s32 	%r30, %r36, %r29;
	setp.gt.u32 	%p3, %r30, -16;
	mov.f64 	%fd133, 0d0000000000000000;
	mov.f64 	%fd132, %fd133;
	@%p3 bra 	$L__BB10_5;
	and.b32  	%r31, %r3, -16;
	neg.s32 	%r34, %r31;
	add.s64 	%rd2, %rd1, 32;
	mov.f64 	%fd133, 0d0000000000000000;
$L__BB10_4:
	.pragma "nounroll";
	mul.wide.s32 	%rd6, %r36, 4;
	add.s64 	%rd7, %rd2, %rd6;
	ld.global.nc.f32 	%f1, [%rd7+-32];
	cvt.f64.f32 	%fd31, %f1;
	add.f64 	%fd32, %fd132, %fd31;
	fma.rn.f64 	%fd33, %fd31, %fd31, %fd133;
	ld.global.nc.f32 	%f2, [%rd7+-28];
	cvt.f64.f32 	%fd34, %f2;
	add.f64 	%fd35, %fd32, %fd34;
	fma.rn.f64 	%fd36, %fd34, %fd34, %fd33;
	ld.global.nc.f32 	%f3, [%rd7+-24];
	cvt.f64.f32 	%fd37, %f3;
	add.f64 	%fd38, %fd35, %fd37;
	fma.rn.f64 	%fd39, %fd37, %fd37, %fd36;
	ld.global.nc.f32 	%f4, [%rd7+-20];
	cvt.f64.f32 	%fd40, %f4;
	add.f64 	%fd41, %fd38, %fd40;
	fma.rn.f64 	%fd42, %fd40, %fd40, %fd39;
	ld.global.nc.f32 	%f5, [%rd7+-16];
	cvt.f64.f32 	%fd43, %f5;
	add.f64 	%fd44, %fd41, %fd43;
	fma.rn.f64 	%fd45, %fd43, %fd43, %fd42;
	ld.global.nc.f32 	%f6, [%rd7+-12];
	cvt.f64.f32 	%fd46, %f6;
	add.f64 	%fd47, %fd44, %fd46;
	fma.rn.f64 	%fd48, %fd46, %fd46, %fd45;
	ld.global.nc.f32 	%f7, [%rd7+-8];
	cvt.f64.f32 	%fd49, %f7;
	add.f64 	%fd50, %fd47, %fd49;
	fma.rn.f64 	%fd51, %fd49, %fd49, %fd48;
	ld.global.nc.f32 	%f8, [%rd7+-4];
	cvt.f64.f32 	%fd52, %f8;
	add.f64 	%fd53, %fd50, %fd52;
	fma.rn.f64 	%fd54, %fd52, %fd52, %fd51;
	ld.global.nc.f32 	%f9, [%rd7];
	cvt.f64.f32 	%fd55, %f9;
	add.f64 	%fd56, %fd53, %fd55;
	fma.rn.f64 	%fd57, %fd55, %fd55, %fd54;
	ld.global.nc.f32 	%f10, [%rd7+4];
	cvt.f64.f32 	%fd58, %f10;
	add.f64 	%fd59, %fd56, %fd58;
	fma.rn.f64 	%fd60, %fd58, %fd58, %fd57;
	ld.global.nc.f32 	%f11, [%rd7+8];
	cvt.f64.f32 	%fd61, %f11;
	add.f64 	%fd62, %fd59, %fd61;
	fma.rn.f64 	%fd63, %fd61, %fd61, %fd60;
	ld.global.nc.f32 	%f12, [%rd7+12];
	cvt.f64.f32 	%fd64, %f12;
	add.f64 	%fd65, %fd62, %fd64;
	fma.rn.f64 	%fd66, %fd64, %fd64, %fd63;
	ld.global.nc.f32 	%f13, [%rd7+16];
	cvt.f64.f32 	%fd67, %f13;
	add.f64 	%fd68, %fd65, %fd67;
	fma.rn.f64 	%fd69, %fd67, %fd67, %fd66;
	ld.global.nc.f32 	%f14, [%rd7+20];
	cvt.f64.f32 	%fd70, %f14;
	add.f64 	%fd71, %fd68, %fd70;
	fma.rn.f64 	%fd72, %fd70, %fd70, %fd69;
	ld.global.nc.f32 	%f15, [%rd7+24];
	cvt.f64.f32 	%fd73, %f15;
	add.f64 	%fd74, %fd71, %fd73;
	fma.rn.f64 	%fd75, %fd73, %fd73, %fd72;
	ld.global.nc.f32 	%f16, [%rd7+28];
	cvt.f64.f32 	%fd76, %f16;
	add.f64 	%fd132, %fd74, %fd76;
	fma.rn.f64 	%fd133, %fd76, %fd76, %fd75;
	add.s32 	%r36, %r36, 16;
	add.s32 	%r34, %r34, 16;
	setp.ne.s32 	%p4, %r34, 0;
	@%p4 bra 	$L__BB10_4;
$L__BB10_5:
	setp.eq.s32 	%p5, %r4, 0;
	@%p5 bra 	$L__BB10_14;
	and.b32  	%r11, %r3, 7;
	setp.lt.u32 	%p6, %r4, 8;
	@%p6 bra 	$L__BB10_8;
	mul.wide.s32 	%rd8, %r36, 4;
	add.s64 	%rd9, %rd1, %rd8;
	ld.global.nc.f32 	%f17, [%rd9];
	cvt.f64.f32 	%fd78, %f17;
	add.f64 	%fd79, %fd132, %fd78;
	fma.rn.f64 	%fd80, %fd78, %fd78, %fd133;
	ld.global.nc.f32 	%f18, [%rd9+4];
	cvt.f64.f32 	%fd81, %f18;
	add.f64 	%fd82, %fd79, %fd81;
	fma.rn.f64 	%fd83, %fd81, %fd81, %fd80;
	ld.global.nc.f32 	%f19, [%rd9+8];
	cvt.f64.f32 	%fd84, %f19;
	add.f64 	%fd85, %fd82, %fd84;
	fma.rn.f64 	%fd86, %fd84, %fd84, %fd83;
	ld.global.nc.f32 	%f20, [%rd9+12];
	cvt.f64.f32 	%fd87, %f20;
	add.f64 	%fd88, %fd85, %fd87;
	fma.rn.f64 	%fd89, %fd87, %fd87, %fd86;
	ld.global.nc.f32 	%f21, [%rd9+16];
	cvt.f64.f32 	%fd90, %f21;
	add.f64 	%fd91, %fd88, %fd90;
	fma.rn.f64 	%fd92, %fd90, %fd90, %fd89;
	ld.global.nc.f32 	%f22, [%rd9+20];
	cvt.f64.f32 	%fd93, %f22;
	add.f64 	%fd94, %fd91, %fd93;
	fma.rn.f64 	%fd95, %fd93, %fd93, %fd92;
	ld.global.nc.f32 	%f23, [%rd9+24];
	cvt.f64.f32 	%fd96, %f23;
	add.f64 	%fd97, %fd94, %fd96;
	fma.rn.f64 	%fd98, %fd96, %fd96, %fd95;
	ld.global.nc.f32 	%f24, [%rd9+28];
	cvt.f64.f32 	%fd99, %f24;
	add.f64 	%fd132, %fd97, %fd99;
	fma.rn.f64 	%fd133, %fd99, %fd99, %fd98;
	add.s32 	%r36, %r36, 8;
$L__BB10_8:
	setp.eq.s32 	%p7, %r11, 0;
	@%p7 bra 	$L__BB10_14;
	and.b32  	%r14, %r3, 3;
	setp.lt.u32 	%p8, %r11, 4;
	@%p8 bra 	$L__BB10_11;
	mul.wide.s32 	%rd10, %r36, 4;
	add.s64 	%rd11, %rd1, %rd10;
	ld.global.nc.f32 	%f25, [%rd11];
	cvt.f64.f32 	%fd101, %f25;
	add.f64 	%fd102, %fd132, %fd101;
	fma.rn.f64 	%fd103, %fd101, %fd101, %fd133;
	ld.global.nc.f32 	%f26, [%rd11+4];
	cvt.f64.f32 	%fd104, %f26;
	add.f64 	%fd105, %fd102, %fd104;
	fma.rn.f64 	%fd106, %fd104, %fd104, %fd103;
	ld.global.nc.f32 	%f27, [%rd11+8];
	cvt.f64.f32 	%fd107, %f27;
	add.f64 	%fd108, %fd105, %fd107;
	fma.rn.f64 	%fd109, %fd107, %fd107, %fd106;
	ld.global.nc.f32 	%f28, [%rd11+12];
	cvt.f64.f32 	%fd110, %f28;
	add.f64 	%fd132, %fd108, %fd110;
	fma.rn.f64 	%fd133, %fd110, %fd110, %fd109;
	add.s32 	%r36, %r36, 4;
$L__BB10_11:
	setp.eq.s32 	%p9, %r14, 0;
	@%p9 bra 	$L__BB10_14;
	neg.s32 	%r39, %r14;
$L__BB10_13:
	.pragma "nounroll";
	mul.wide.s32 	%rd12, %r36, 4;
	add.s64 	%rd13, %rd1, %rd12;
	ld.global.nc.f32 	%f29, [%rd13];
	cvt.f64.f32 	%fd111, %f29;
	add.f64 	%fd132, %fd132, %fd111;
	fma.rn.f64 	%fd133, %fd111, %fd111, %fd133;
	add.s32 	%r36, %r36, 1;
	add.s32 	%r39, %r39, 1;
	setp.ne.s32 	%p10, %r39, 0;
	@%p10 bra 	$L__BB10_13;
$L__BB10_14:
	cvt.rn.f64.s32 	%fd112, %r22;
	div.rn.f64 	%fd113, %fd132, %fd112;
	cvt.rn.f32.f64 	%f30, %fd113;
	cvta.to.global.u64 	%rd14, %rd3;
	mul.wide.s32 	%rd15, %r1, 4;
	add.s64 	%rd16, %rd14, %rd15;
	st.global.f32 	[%rd16], %f30;
	setp.ne.s16 	%p11, %rs1, 0;
	selp.s32 	%r32, -1, 0, %p11;
	add.s32 	%r33, %r22, %r32;
	cvt.rn.f32.s32 	%f31, %r22;
	mul.f32 	%f32, %f31, %f30;
	mul.f32 	%f33, %f32, %f30;
	cvt.f64.f32 	%fd114, %f33;
	sub.f64 	%fd115, %fd133, %fd114;
	cvt.rn.f32.f64 	%f34, %fd115;
	abs.f32 	%f35, %f34;
	cvt.rn.f32.s32 	%f36, %r33;
	div.rn.f32 	%f37, %f35, %f36;
	cvta.to.global.u64 	%rd17, %rd4;
	add.s64 	%rd18, %rd17, %rd15;
	st.global.f32 	[%rd18], %f37;
$L__BB10_15:
	ret;

}
	// .globl	ComputeAccuracy
.visible .entry ComputeAccuracy(
	.param .u32 ComputeAccuracy_param_0,
	.param .u32 ComputeAccuracy_param_1,
	.param .u64 .ptr .align 1 ComputeAccuracy_param_2,
	.param .u64 .ptr .align 1 ComputeAccuracy_param_3,
	.param .u64 .ptr .align 1 ComputeAccuracy_param_4
)
{
	.reg .pred 	%p<44>;
	.reg .b32 	%r<113>;
	.reg .b32 	%f<67>;
	.reg .b64 	%rd<85>;

	ld.param.u32 	%r44, [ComputeAccuracy_param_0];
	ld.param.u32 	%r43, [ComputeAccuracy_param_1];
	ld.param.u64 	%rd4, [ComputeAccuracy_param_2];
	ld.param.u64 	%rd5, [ComputeAccuracy_param_3];
	ld.param.u64 	%rd6, [ComputeAccuracy_param_4];
	cvta.to.global.u64 	%rd1, %rd5;
	cvta.to.global.u64 	%rd2, %rd6;
	cvta.to.global.u64 	%rd3, %rd4;
	mov.u32 	%r45, %ctaid.x;
	mov.u32 	%r46, %ntid.x;
	mov.u32 	%r47, %tid.x;
	mad.lo.s32 	%r1, %r45, %r46, %r47;
	setp.ge.s32 	%p1, %r1, %r44;
	@%p1 bra 	$L__BB11_17;
	setp.ne.s32 	%p2, %r43, 1;
	@%p2 bra 	$L__BB11_3;
	mul.wide.s32 	%rd81, %r1, 4;
	add.s64 	%rd82, %rd1, %rd81;
	ld.global.nc.f32 	%f62, [%rd82];
	add.s64 	%rd83, %rd2, %rd81;
	ld.global.nc.f32 	%f63, [%rd83];
	sub.f32 	%f64, %f62, %f63;
	abs.f32 	%f65, %f64;
	setp.lt.f32 	%p43, %f65, 0f3F000000;
	selp.f32 	%f66, 0f3F800000, 0f00000000, %p43;
	add.s64 	%rd84, %rd3, %rd81;
	st.global.f32 	[%rd84], %f66;
	bra.uni 	$L__BB11_17;
$L__BB11_3:
	mul.lo.s32 	%r111, %r43, %r1;
	setp.lt.s32 	%p3, %r43, 2;
	mov.u32 	%r112, %r111;
	@%p3 bra 	$L__BB11_16;
	add.s32 	%r103, %r111, 1;
	add.s32 	%r49, %r111, 2;
	add.s32 	%r50, %r111, %r43;
	max.s32 	%r51, %r50, %r49;
	not.b32 	%r52, %r111;
	add.s32 	%r4, %r51, %r52;
	sub.s32 	%r53, %r51, %r111;
	add.s32 	%r54, %r53, -2;
	and.b32  	%r5, %r4, 7;
	setp.lt.u32 	%p4, %r54, 7;
	mov.u32 	%r112, %r111;
	@%p4 bra 	$L__BB11_8;
	add.s32 	%r93, %r111, 4;
	and.b32  	%r55, %r4, -8;
	neg.s32 	%r92, %r55;
	mov.u32 	%r112, %r111;
$L__BB11_6:
	.pragma "nounroll";
	add.s32 	%r56, %r93, -3;
	mul.wide.s32 	%rd7, %r56, 4;
	add.s64 	%rd8, %rd2, %rd7;
	ld.global.nc.f32 	%f1, [%rd8];
	mul.wide.s32 	%rd9, %r111, 4;
	add.s64 	%rd10, %rd2, %rd9;
	ld.global.nc.f32 	%f2, [%rd10];
	setp.gt.f32 	%p5, %f1, %f2;
	selp.b32 	%r57, %r56, %r111, %p5;
	add.s64 	%rd11, %rd1, %rd7;
	ld.global.nc.f32 	%f3, [%rd11];
	mul.wide.s32 	%rd12, %r112, 4;
	add.s64 	%rd13, %rd1, %rd12;
	ld.global.nc.f32 	%f4, [%rd13];
	setp.gt.f32 	%p6, %f3, %f4;
	selp.b32 	%r58, %r56, %r112, %p6;
	add.s32 	%r59, %r93, -2;
	ld.global.nc.f32 	%f5, [%rd8+4];
	mul.wide.s32 	%rd14, %r57, 4;
	add.s64 	%rd15, %rd2, %rd14;
	ld.global.nc.f32 	%f6, [%rd15];
	setp.gt.f32 	%p7, %f5, %f6;
	selp.b32 	%r60, %r59, %r57, %p7;
	ld.global.nc.f32 	%f7, [%rd11+4];
	mul.wide.s32 	%rd16, %r58, 4;
	add.s64 	%rd17, %rd1, %rd16;
	ld.global.nc.f32 	%f8, [%rd17];
	setp.gt.f32 	%p8, %f7, %f8;
	selp.b32 	%r61, %r59, %r58, %p8;
	add.s32 	%r62, %r93, -1;
	ld.global.nc.f32 	%f9, [%rd8+8];
	mul.wide.s32 	%rd18, %r60, 4;
	add.s64 	%rd19, %rd2, %rd18;
	ld.global.nc.f32 	%f10, [%rd19];
	setp.gt.f32 	%p9, %f9, %f10;
	selp.b32 	%r63, %r62, %r60, %p9;
	ld.global.nc.f32 	%f11, [%rd11+8];
	mul.wide.s32 	%rd20, %r61, 4;
	add.s64 	%rd21, %rd1, %rd20;
	ld.global.nc.f32 	%f12, [%rd21];
	setp.gt.f32 	%p10, %f11, %f12;
	selp.b32 	%r64, %r62, %r61, %p10;
	add.s32 	%r65, %r93, 4;
	ld.global.nc.f32 	%f13, [%rd8+12];
	mul.wide.s32 	%rd22, %r63, 4;
	add.s64 	%rd23, %rd2, %rd22;
	ld.global.nc.f32 	%f14, [%rd23];
	setp.gt.f32 	%p11, %f13, %f14;
	selp.b32 	%r66, %r93, %r63, %p11;
	ld.global.nc.f32 	%f15, [%rd11+12];
	mul.wide.s32 	%rd24, %r64, 4;
	add.s64 	%rd25, %rd1, %rd24;
	ld.global.nc.f32 	%f16, [%rd25];
	setp.gt.f32 	%p12, %f15, %f16;
	selp.b32 	%r67, %r93, %r64, %p12;
	add.s32 	%r68, %r93, 1;
	ld.global.nc.f32 	%f17, [%rd8+16];
	mul.wide.s32 	%rd26, %r66, 4;
	add.s64 	%rd27, %rd2, %rd26;
	ld.global.nc.f32 	%f18, [%rd27];
	setp.gt.f32 	%p13, %f17, %f18;
	selp.b32 	%r69, %r68, %r66, %p13;
	ld.global.nc.f32 	%f19, [%rd11+16];
	mul.wide.s32 	%rd28, %r67, 4;
	add.s64 	%rd29, %rd1, %rd28;
	ld.global.nc.f32 	%f20, [%rd29];
	setp.gt.f32 	%p14, %f19, %f20;
	selp.b32 	%r70, %r68, %r67, %p14;
	add.s32 	%r71, %r93, 2;
	ld.global.nc.f32 	%f21, [%rd8+20];
	mul.wide.s32 	%rd30, %r69, 4;
	add.s64 	%rd31, %rd2, %rd30;
	ld.global.nc.f32 	%f22, [%rd31];
	setp.gt.f32 	%p15, %f21, %f22;
	selp.b32 	%r72, %r71, %r69, %p15;
	ld.global.nc.f32 	%f23, [%rd11+20];
	mul.wide.s32 	%rd32, %r70, 4;
	add.s64 	%rd33, %rd1, %rd32;
	ld.global.nc.f32 	%f24, [%rd33];
	setp.gt.f32 	%p16, %f23, %f24;
	selp.b32 	%r73, %r71, %r70, %p16;
	add.s32 	%r74, %r93, 3;
	ld.global.nc.f32 	%f25, [%rd8+24];
	mul.wide.s32 	%rd34, %r72, 4;
	add.s64 	%rd35, %rd2, %rd34;
	ld.global.nc.f32 	%f26, [%rd35];
	setp.gt.f32 	%p17, %f25, %f26;
	selp.b32 	%r75, %r74, %r72, %p17;
	ld.global.nc.f32 	%f27, [%rd11+24];
	mul.wide.s32 	%rd36, %r73, 4;
	add.s64 	%rd37, %rd1, %rd36;
	ld.global.nc.f32 	%f28, [%rd37];
	setp.gt.f32 	%p18, %f27, %f28;
	selp.b32 	%r76, %r74, %r73, %p18;
	ld.global.nc.f32 	%f29, [%rd8+28];
	mul.wide.s32 	%rd38, %r75, 4;
	add.s64 	%rd39, %rd2, %rd38;
	ld.global.nc.f32 	%f30, [%rd39];
	setp.gt.f32 	%p19, %f29, %f30;
	selp.b32 	%r111, %r65, %r75, %p19;
	ld.global.nc.f32 	%f31, [%rd11+28];
	mul.wide.s32 	%rd40, %r76, 4;
	add.s64 	%rd41, %rd1, %rd40;
	ld.global.nc.f32 	%f32, [%rd41];
	setp.gt.f32 	%p20, %f31, %f32;
	selp.b32 	%r112, %r65, %r76, %p20;
	add.s32 	%r93, %r93, 8;
	add.s32 	%r92, %r92, 8;
	setp.ne.s32 	%p21, %r92, 0;
	@%p21 bra 	$L__BB11_6;
	add.s32 	%r103, %r93, -3;
$L__BB11_8:
	setp.eq.s32 	%p22, %r5, 0;
	@%p22 bra 	$L__BB11_16;
	and.b32  	%r22, %r4, 3;
	setp.lt.u32 	%p23, %r5, 4;
	@%p23 bra 	$L__BB11_11;
	mul.wide.s32 	%rd42, %r103, 4;
	add.s64 	%rd43, %rd2, %rd42;
	ld.global.nc.f32 	%f33, [%rd43];
	mul.wide.s32 	%rd44, %r111, 4;
	add.s64 	%rd45, %rd2, %rd44;
	ld.global.nc.f32 	%f34, [%rd45];
	setp.gt.f32 	%p24, %f33, %f34;
	selp.b32 	%r78, %r103, %r111, %p24;
	add.s64 	%rd46, %rd1, %rd42;
	ld.global.nc.f32 	%f35, [%rd46];
	mul.wide.s32 	%rd47, %r112, 4;
	add.s64 	%rd48, %rd1, %rd47;
	ld.global.nc.f32 	%f36, [%rd48];
	setp.gt.f32 	%p25, %f35, %f36;
	selp.b32 	%r79, %r103, %r112, %p25;
	add.s32 	%r80, %r103, 1;
	ld.global.nc.f32 	%f37, [%rd43+4];
	mul.wide.s32 	%rd49, %r78, 4;
	add.s64 	%rd50, %rd2, %rd49;
	ld.global.nc.f32 	%f38, [%rd50];
	setp.gt.f32 	%p26, %f37, %f38;
	selp.b32 	%r81, %r80, %r78, %p26;
	ld.global.nc.f32 	%f39, [%rd46+4];
	mul.wide.s32 	%rd51, %r79, 4;
	add.s64 	%rd52, %rd1, %rd51;
	ld.global.nc.f32 	%f40, [%rd52];
	setp.gt.f32 	%p27, %f39, %f40;
	selp.b32 	%r82, %r80, %r79, %p27;
	add.s32 	%r83, %r103, 2;
	ld.global.nc.f32 	%f41, [%rd43+8];
	mul.wide.s32 	%rd53, %r81, 4;
	add.s64 	%rd54, %rd2, %rd53;
	ld.global.nc.f32 	%f42, [%rd54];
	setp.gt.f32 	%p28, %f41, %f42;
	selp.b32 	%r84, %r83, %r81, %p28;
	ld.global.nc.f32 	%f43, [%rd46+8];
	mul.wide.s32 	%rd55, %r82, 4;
	add.s64 	%rd56, %rd1, %rd55;
	ld.global.nc.f32 	%f44, [%rd56];
	setp.gt.f32 	%p29, %f43, %f44;
	selp.b32 	%r85, %r83, %r82, %p29;
	add.s32 	%r86, %r103, 3;
	ld.global.nc.f32 	%f45, [%rd43+12];
	mul.wide.s32 	%rd57, %r84, 4;
	add.s64 	%rd58, %rd2, %rd57;
	ld.global.nc.f32 	%f46, [%rd58];
	setp.gt.f32 	%p30, %f45, %f46;
	selp.b32 	%r111, %r86, %r84, %p30;
	ld.global.nc.f32 	%f47, [%rd46+12];
	mul.wide.s32 	%rd59, %r85, 4;
	add.s64 	%rd60, %rd1, %rd59;
	ld.global.nc.f32 	%f48, [%rd60];
	setp.gt.f32 	%p31, %f47, %f48;
	selp.b32 	%r112, %r86, %r85, %p31;
	add.s32 	%r103, %r103, 4;
$L__BB11_11:
	setp.eq.s32 	%p32, %r22, 0;
	@%p32 bra 	$L__BB11_16;
	setp.eq.s32 	%p33, %r22, 1;
	@%p33 bra 	$L__BB11_14;
	mul.wide.s32 	%rd61, %r103, 4;
	add.s64 	%rd62, %rd2, %rd61;
	ld.global.nc.f32 	%f49, [%rd62];
	mul.wide.s32 	%rd63, %r111, 4;
	add.s64 	%rd64, %rd2, %rd63;
	ld.global.nc.f32 	%f50, [%rd64];
	setp.gt.f32 	%p34, %f49, %f50;
	selp.b32 	%r88, %r103, %r111, %p34;
	add.s64 	%rd65, %rd1, %rd61;
	ld.global.nc.f32 	%f51, [%rd65];
	mul.wide.s32 	%rd66, %r112, 4;
	add.s64 	%rd67, %rd1, %rd66;
	ld.global.nc.f32 	%f52, [%rd67];
	setp.gt.f32 	%p35, %f51, %f52;
	selp.b32 	%r89, %r103, %r112, %p35;
	add.s32 	%r90, %r103, 1;
	ld.global.nc.f32 	%f53, [%rd62+4];
	mul.wide.s32 	%rd68, %r88, 4;
	add.s64 	%rd69, %rd2, %rd68;
	ld.global.nc.f32 	%f54, [%rd69];
	setp.gt.f32 	%p36, %f53, %f54;
	selp.b32 	%r111, %r90, %r88, %p36;
	ld.global.nc.f32 	%f55, [%rd65+4];
	mul.wide.s32 	%rd70, %r89, 4;
	add.s64 	%rd71, %rd1, %rd70;
	ld.global.nc.f32 	%f56, [%rd71];
	setp.gt.f32 	%p37, %f55, %f56;
	selp.b32 	%r112, %r90, %r89, %p37;
	add.s32 	%r103, %r103, 2;
$L__BB11_14:
	and.b32  	%r91, %r4, 1;
	setp.eq.b32 	%p38, %r91, 1;
	not.pred 	%p39, %p38;
	@%p39 bra 	$L__BB11_16;
	mul.wide.s32 	%rd72, %r103, 4;
	add.s64 	%rd73, %rd2, %rd72;
	ld.global.nc.f32 	%f57, [%rd73];
	mul.wide.s32 	%rd74, %r111, 4;
	add.s64 	%rd75, %rd2, %rd74;
	ld.global.nc.f32 	%f58, [%rd75];
	setp.gt.f32 	%p40, %f57, %f58;
	selp.b32 	%r111, %r103, %r111, %p40;
	add.s64 	%rd76, %rd1, %rd72;
	ld.global.nc.f32 	%f59, [%rd76];
	mul.wide.s32 	%rd77, %r112, 4;
	add.s64 	%rd78, %rd1, %rd77;
	ld.global.nc.f32 	%f60, [%rd78];
	setp.gt.f32 	%p41, %f59, %f60;
	selp.b32 	%r112, %r103, %r112, %p41;
$L__BB11_16:
	setp.eq.s32 	%p42, %r111, %r112;
	selp.f32 	%f61, 0f3F800000, 0f00000000, %p42;
	mul.wide.s32 	%rd79, %r1, 4;
	add.s64 	%rd80, %rd3, %rd79;
	st.global.f32 	[%rd80], %f61;
$L__BB11_17:
	ret;

}
	// .globl	ComputeSingleAccuracyForCategoricalCrossentropyWithHierarchy
.visible .entry ComputeSingleAccuracyForCategoricalCrossentropyWithHierarchy(
	.param .u32 ComputeSingleAccuracyForCategoricalCrossentropyWithHierarchy_param_0,
	.param .u32 ComputeSingleAccuracyForCategoricalCrossentropyWithHierarchy_param_1,
	.param .u64 .ptr .align 1 ComputeSingleAccuracyForCategoricalCrossentropyWithHierarchy_param_2,
	.param .u64 .ptr .align 1 ComputeSingleAccuracyForCategoricalCrossentropyWithHierarchy_param_3,
	.param .u64 .ptr .align 1 ComputeSingleAccuracyForCategoricalCrossentropyWithHierarchy_param_4
)
{
	.local .align 4 .b8 	__local_depot12[4];
	.reg .b64 	%SP;
	.reg .b64 	%SPL;
	.reg .pred 	%p<3>;
	.reg .b16 	%rs<2>;
	.reg .b32 	%r<11>;
	.reg .b32 	%f<2>;
	.reg .b64 	%rd<12>;

	mov.u64 	%SPL, __local_depot12;
	cvta.local.u64 	%SP, %SPL;
	ld.param.u32 	%r3, [ComputeSingleAccuracyForCategoricalCrossentropyWithHierarchy_param_0];
	ld.param.u32 	%r2, [ComputeSingleAccuracyForCategoricalCrossentropyWithHierarchy_param_1];
	ld.param.u64 	%rd1, [ComputeSingleAccuracyForCategoricalCrossentropyWithHierarchy_param_2];
	ld.param.u64 	%rd2, [ComputeSingleAccuracyForCategoricalCrossentropyWithHierarchy_param_3];
	ld.param.u64 	%rd3, [ComputeSingleAccuracyForCategoricalCrossentropyWithHierarchy_param_4];
	mov.u32 	%r4, %ctaid.x;
	mov.u32 	%r5, %ntid.x;
	mov.u32 	%r6, %tid.x;
	mad.lo.s32 	%r1, %r4, %r5, %r6;
	setp.ge.s32 	%p1, %r1, %r3;
	@%p1 bra 	$L__BB12_2;
	add.u64 	%rd4, %SP, 0;
	add.u64 	%rd5, %SPL, 0;
	cvta.to.global.u64 	%rd6, %rd1;
	mov.b32 	%r7, 0;
	st.local.u32 	[%rd5], %r7;
	mul.lo.s32 	%r8, %r2, %r1;
	mul.wide.s32 	%rd7, %r8, 4;
	add.s64 	%rd8, %rd2, %rd7;
	add.s64 	%rd9, %rd3, %rd7;
	{ // callseq 13, 0
	.param .b64 param0;
	st.param.b64 	[param0], %rd8;
	.param .b64 param1;
	st.param.b64 	[param1], %rd9;
	.param .b32 param2;
	st.param.b32 	[param2], %r2;
	.param .b64 param3;
	st.param.b64 	[param3], %rd4;
	.param .b32 param4;
	st.param.b32 	[param4], 10000000;
	.param .b32 retval0;
	call.uni (retval0), 
	IsAccuratePredictionForCategoricalCrossentropyWithHierarchy, 
	(
	param0, 
	param1, 
	param2, 
	param3, 
	param4
	);
	ld.param.b32 	%r9, [retval0];
	} // callseq 13
	cvt.u16.u32 	%rs1, %r9;
	setp.eq.s16 	%p2, %rs1, 0;
	selp.f32 	%f1, 0f00000000, 0f3F800000, %p2;
	mul.wide.s32 	%rd10, %r1, 4;
	add.s64 	%rd11, %rd6, %rd10;
	st.global.f32 	[%rd11], %f1;
$L__BB12_2:
	ret;

}
	// .globl	ComputeSoftmaxWithHierarchy
.visible .entry ComputeSoftmaxWithHierarchy(
	.param .u32 ComputeSoftmaxWithHierarchy_param_0,
	.param .u32 ComputeSoftmaxWithHierarchy_param_1,
	.param .u64 .ptr .align 1 ComputeSoftmaxWithHierarchy_param_2,
	.param .u64 .ptr .align 1 ComputeSoftmaxWithHierarchy_param_3
)
{
	.local .align 4 .b8 	__local_depot13[4];
	.reg .b64 	%SP;
	.reg .b64 	%SPL;
	.reg .pred 	%p<2>;
	.reg .b32 	%r<9>;
	.reg .b64 	%rd<7>;

	mov.u64 	%SPL, __local_depot13;
	cvta.local.u64 	%SP, %SPL;
	ld.param.u32 	%r3, [ComputeSoftmaxWithHierarchy_param_0];
	ld.param.u32 	%r2, [ComputeSoftmaxWithHierarchy_param_1];
	ld.param.u64 	%rd1, [ComputeSoftmaxWithHierarchy_param_2];
	ld.param.u64 	%rd2, [ComputeSoftmaxWithHierarchy_param_3];
	mov.u32 	%r4, %ctaid.x;
	mov.u32 	%r5, %ntid.x;
	mov.u32 	%r6, %tid.x;
	mad.lo.s32 	%r1, %r4, %r5, %r6;
	setp.ge.s32 	%p1, %r1, %r3;
	@%p1 bra 	$L__BB13_2;
	add.u64 	%rd3, %SP, 0;
	add.u64 	%rd4, %SPL, 0;
	mov.b32 	%r7, 0;
	st.local.u32 	[%rd4], %r7;
	mul.lo.s32 	%r8, %r2, %r1;
	mul.wide.s32 	%rd5, %r8, 4;
	add.s64 	%rd6, %rd2, %rd5;
	{ // callseq 14, 0
	.param .b64 param0;
	st.param.b64 	[param0], %rd1;
	.param .b64 param1;
	st.param.b64 	[param1], %rd6;
	.param .b32 param2;
	st.param.b32 	[param2], %r2;
	.param .b64 param3;
	st.param.b64 	[param3], %rd3;
	call.uni 
	SoftmaxWithHierarchy, 
	(
	param0, 
	param1, 
	param2, 
	param3
	);
	} // callseq 14
$L__BB13_2:
	ret;

}
	// .globl	ComputeSoftmaxGradientWitHierarchy
.visible .entry ComputeSoftmaxGradientWitHierarchy(
	.param .u32 ComputeSoftmaxGradientWitHierarchy_param_0,
	.param .u32 ComputeSoftmaxGradientWitHierarchy_param_1,
	.param .u64 .ptr .align 1 ComputeSoftmaxGradientWitHierarchy_param_2,
	.param .u64 .ptr .align 1 ComputeSoftmaxGradientWitHierarchy_param_3,
	.param .u64 .ptr .align 1 ComputeSoftmaxGradientWitHierarchy_param_4,
	.param .u64 .ptr .align 1 ComputeSoftmaxGradientWitHierarchy_param_5
)
{
	.reg .pred 	%p<4>;
	.reg .b32 	%r<8>;
	.reg .b32 	%f<13>;
	.reg .b64 	%rd<17>;
	.reg .b64 	%fd<2>;

	ld.param.u32 	%r3, [ComputeSoftmaxGradientWitHierarchy_param_0];
	ld.param.u32 	%r2, [ComputeSoftmaxGradientWitHierarchy_param_1];
	ld.param.u64 	%rd2, [ComputeSoftmaxGradientWitHierarchy_param_2];
	ld.param.u64 	%rd3, [ComputeSoftmaxGradientWitHierarchy_param_3];
	ld.param.u64 	%rd4, [ComputeSoftmaxGradientWitHierarchy_param_4];
	ld.param.u64 	%rd5, [ComputeSoftmaxGradientWitHierarchy_param_5];
	cvta.to.global.u64 	%rd1, %rd5;
	mov.u32 	%r4, %ctaid.x;
	mov.u32 	%r5, %ntid.x;
	mov.u32 	%r6, %tid.x;
	mad.lo.s32 	%r1, %r4, %r5, %r6;
	setp.ge.s32 	%p1, %r1, %r3;
	@%p1 bra 	$L__BB14_4;
	cvta.to.global.u64 	%rd6, %rd2;
	rem.s32 	%r7, %r1, %r2;
	mul.wide.s32 	%rd7, %r7, 4;
	add.s64 	%rd8, %rd6, %rd7;
	ld.global.f32 	%f1, [%rd8];
	abs.f32 	%f2, %f1;
	setp.geu.f32 	%p2, %f2, 0f40A00000;
	@%p2 bra 	$L__BB14_3;
	cvta.to.global.u64 	%rd11, %rd4;
	mul.wide.s32 	%rd12, %r1, 4;
	add.s64 	%rd13, %rd11, %rd12;
	ld.global.f32 	%f3, [%rd13];
	cvta.to.global.u64 	%rd14, %rd3;
	add.s64 	%rd15, %rd14, %rd12;
	ld.global.f32 	%f4, [%rd15];
	add.f32 	%f5, %f3, 0fBF800000;
	abs.f32 	%f6, %f5;
	cvt.f64.f32 	%fd1, %f6;
	setp.lt.f64 	%p3, %fd1, 0d3EB0C6F7A0B5ED8D;
	mov.f32 	%f7, 0f3F800000;
	sub.f32 	%f8, %f7, %f4;
	mul.f32 	%f9, %f4, %f8;
	neg.f32 	%f10, %f4;
	mul.f32 	%f11, %f3, %f10;
	selp.f32 	%f12, %f9, %f11, %p3;
	add.s64 	%rd16, %rd1, %rd12;
	st.global.f32 	[%rd16], %f12;
	bra.uni 	$L__BB14_4;
$L__BB14_3:
	mul.wide.s32 	%rd9, %r1, 4;
	add.s64 	%rd10, %rd1, %rd9;
	st.global.f32 	[%rd10], %f1;
$L__BB14_4:
	ret;

}
	// .globl	SwishGradient
.visible .entry SwishGradient(
	.param .u32 SwishGradient_param_0,
	.param .u64 .ptr .align 1 SwishGradient_param_1,
	.param .u64 .ptr .align 1 SwishGradient_param_2,
	.param .u64 .ptr .align 1 SwishGradient_param_3,
	.param .u64 .ptr .align 1 SwishGradient_param_4
)
{
	.reg .pred 	%p<3>;
	.reg .b32 	%r<6>;
	.reg .b32 	%f<14>;
	.reg .b64 	%rd<16>;

	ld.param.u32 	%r2, [SwishGradient_param_0];
	ld.param.u64 	%rd1, [SwishGradient_param_1];
	ld.param.u64 	%rd2, [SwishGradient_param_2];
	ld.param.u64 	%rd3, [SwishGradient_param_3];
	ld.param.u64 	%rd4, [SwishGradient_param_4];
	mov.u32 	%r3, %ctaid.x;
	mov.u32 	%r4, %ntid.x;
	mov.u32 	%r5, %tid.x;
	mad.lo.s32 	%r1, %r3, %r4, %r5;
	setp.ge.s32 	%p1, %r1, %r2;
	@%p1 bra 	$L__BB15_4;
	cvta.to.global.u64 	%rd5, %rd3;
	mul.wide.s32 	%rd6, %r1, 4;
	add.s64 	%rd7, %rd5, %rd6;
	ld.global.nc.f32 	%f1, [%rd7];
	abs.f32 	%f5, %f1;
	setp.lt.f32 	%p2, %f5, 0f38D1B717;
	mov.f32 	%f13, 0f3F000000;
	@%p2 bra 	$L__BB15_3;
	cvta.to.global.u64 	%rd8, %rd1;
	add.s64 	%rd10, %rd8, %rd6;
	ld.global.nc.f32 	%f6, [%rd10];
	div.rn.f32 	%f13, %f6, %f1;
$L__BB15_3:
	cvta.to.global.u64 	%rd11, %rd2;
	add.s64 	%rd13, %rd11, %rd6;
	ld.global.nc.f32 	%f7, [%rd13];
	mul.f32 	%f8, %f1, %f13;
	mov.f32 	%f9, 0f3F800000;
	sub.f32 	%f10, %f9, %f13;
	fma.rn.f32 	%f11, %f8, %f10, %f13;
	mul.f32 	%f12, %f7, %f11;
	cvta.to.global.u64 	%rd14, %rd4;
	add.s64 	%rd15, %rd14, %rd6;
	st.global.f32 	[%rd15], %f12;
$L__BB15_4:
	ret;

}
	// .globl	ComputeLn
.visible .entry ComputeLn(
	.param .u32 ComputeLn_param_0,
	.param .u64 .ptr .align 1 ComputeLn_param_1,
	.param .u64 .ptr .align 1 ComputeLn_param_2
)
{
	.reg .pred 	%p<6>;
	.reg .b32 	%r<10>;
	.reg .b32 	%f<26>;
	.reg .b64 	%rd<9>;

	ld.param.u32 	%r2, [ComputeLn_param_0];
	ld.param.u64 	%rd1, [ComputeLn_param_1];
	ld.param.u64 	%rd2, [ComputeLn_param_2];
	mov.u32 	%r3, %ctaid.x;
	mov.u32 	%r4, %ntid.x;
	mov.u32 	%r5, %tid.x;
	mad.lo.s32 	%r1, %r3, %r4, %r5;
	setp.ge.s32 	%p1, %r1, %r2;
	@%p1 bra 	$L__BB16_4;
	cvta.to.global.u64 	%rd3, %rd1;
	mul.wide.s32 	%rd4, %r1, 4;
	add.s64 	%rd5, %rd3, %rd4;
	ld.global.nc.f32 	%f1, [%rd5];
	setp.le.f32 	%p2, %f1, 0f00000000;
	mov.f32 	%f25, 0fC2C80000;
	@%p2 bra 	$L__BB16_3;
	setp.lt.f32 	%p3, %f1, 0f00800000;
	mul.f32 	%f5, %f1, 0f4B000000;
	selp.f32 	%f6, %f5, %f1, %p3;
	selp.f32 	%f7, 0fC1B80000, 0f00000000, %p3;
	mov.b32 	%r6, %f6;
	add.s32 	%r7, %r6, -1059760811;
	and.b32  	%r8, %r7, -8388608;
	sub.s32 	%r9, %r6, %r8;
	mov.b32 	%f8, %r9;
	cvt.rn.f32.s32 	%f9, %r8;
	fma.rn.f32 	%f10, %f9, 0f34000000, %f7;
	add.f32 	%f11, %f8, 0fBF800000;
	fma.rn.f32 	%f12, %f11, 0fBE055027, 0f3E1039F6;
	fma.rn.f32 	%f13, %f12, %f11, 0fBDF8CDCC;
	fma.rn.f32 	%f14, %f13, %f11, 0f3E0F2955;
	fma.rn.f32 	%f15, %f14, %f11, 0fBE2AD8B9;
	fma.rn.f32 	%f16, %f15, %f11, 0f3E4CED0B;
	fma.rn.f32 	%f17, %f16, %f11, 0fBE7FFF22;
	fma.rn.f32 	%f18, %f17, %f11, 0f3EAAAA78;
	fma.rn.f32 	%f19, %f18, %f11, 0fBF000000;
	mul.f32 	%f20, %f11, %f19;
	fma.rn.f32 	%f21, %f20, %f11, %f11;
	fma.rn.f32 	%f22, %f10, 0f3F317218, %f21;
	setp.gt.u32 	%p4, %r6, 2139095039;
	fma.rn.f32 	%f23, %f6, 0f7F800000, 0f7F800000;
	selp.f32 	%f24, %f23, %f22, %p4;
	setp.eq.f32 	%p5, %f6, 0f00000000;
	selp.f32 	%f25, 0fFF800000, %f24, %p5;
$L__BB16_3:
	cvta.to.global.u64 	%rd6, %rd2;
	add.s64 	%rd8, %rd6, %rd4;
	st.global.f32 	[%rd8], %f25;
$L__BB16_4:
	ret;

}
	// .globl	LnGradient
.visible .entry LnGradient(
	.param .u32 LnGradient_param_0,
	.param .u64 .ptr .align 1 LnGradient_param_1,
	.param .u64 .ptr .align 1 LnGradient_param_2,
	.param .u64 .ptr .align 1 LnGradient_param_3
)
{
	.reg .pred 	%p<2>;
	.reg .b32 	%r<6>;
	.reg .b32 	%f<4>;
	.reg .b64 	%rd<11>;

	ld.param.u32 	%r2, [LnGradient_param_0];
	ld.param.u64 	%rd1, [LnGradient_param_1];
	ld.param.u64 	%rd2, [LnGradient_param_2];
	ld.param.u64 	%rd3, [LnGradient_param_3];
	mov.u32 	%r3, %ctaid.x;
	mov.u32 	%r4, %ntid.x;
	mov.u32 	%r5, %tid.x;
	mad.lo.s32 	%r1, %r3, %r4, %r5;
	setp.ge.s32 	%p1, %r1, %r2;
	@%p1 bra 	$L__BB17_2;
	cvta.to.global.u64 	%rd4, %rd2;
	cvta.to.global.u64 	%rd5, %rd1;
	cvta.to.global.u64 	%rd6, %rd3;
	mul.wide.s32 	%rd7, %r1, 4;
	add.s64 	%rd8, %rd4, %rd7;
	ld.global.nc.f32 	%f1, [%rd8];
	add.s64 	%rd9, %rd5, %rd7;
	ld.global.nc.f32 	%f2, [%rd9];
	div.rn.f32 	%f3, %f2, %f1;
	add.s64 	%rd10, %rd6, %rd7;
	st.global.f32 	[%rd10], %f3;
$L__BB17_2:
	ret;

}
	// .globl	Set1InMainDiagonal
.visible .entry Set1InMainDiagonal(
	.param .u32 Set1InMainDiagonal_param_0,
	.param .u32 Set1InMainDiagonal_param_1,
	.param .u64 .ptr .align 1 Set1InMainDiagonal_param_2
)
{
	.reg .pred 	%p<2>;
	.reg .b32 	%r<10>;
	.reg .b64 	%rd<5>;

	ld.param.u32 	%r3, [Set1InMainDiagonal_param_0];
	ld.param.u32 	%r2, [Set1InMainDiagonal_param_1];
	ld.param.u64 	%rd1, [Set1InMainDiagonal_param_2];
	mov.u32 	%r4, %ctaid.x;
	mov.u32 	%r5, %ntid.x;
	mov.u32 	%r6, %tid.x;
	mad.lo.s32 	%r1, %r4, %r5, %r6;
	min.s32 	%r7, %r3, %r2;
	setp.le.s32 	%p1, %r7, %r1;
	@%p1 bra 	$L__BB18_2;
	cvta.to.global.u64 	%rd2, %rd1;
	mad.lo.s32 	%r8, %r2, %r1, %r1;
	mul.wide.s32 	%rd3, %r8, 4;
	add.s64 	%rd4, %rd2, %rd3;
	mov.b32 	%r9, 1065353216;
	st.global.u32 	[%rd4], %r9;
$L__BB18_2:
	ret;

}
	// .globl	SetToZeroAllElementsBelowMainDiagonal
.visible .entry SetToZeroAllElementsBelowMainDiagonal(
	.param .u32 SetToZeroAllElementsBelowMainDiagonal_param_0,
	.param .u32 SetToZeroAllElementsBelowMainDiagonal_param_1,
	.param .u64 .ptr .align 1 SetToZeroAllElementsBelowMainDiagonal_param_2
)
{
	.reg .pred 	%p<11>;
	.reg .b32 	%r<30>;
	.reg .b64 	%rd<22>;

	ld.param.u32 	%r15, [SetToZeroAllElementsBelowMainDiagonal_param_0];
	ld.param.u32 	%r14, [SetToZeroAllElementsBelowMainDiagonal_param_1];
	ld.param.u64 	%rd6, [SetToZeroAllElementsBelowMainDiagonal_param_2];
	cvta.to.global.u64 	%rd1, %rd6;
	mov.u32 	%r16, %ctaid.x;
	mov.u32 	%r17, %ntid.x;
	mov.u32 	%r18, %tid.x;
	mad.lo.s32 	%r1, %r16, %r17, %r18;
	setp.ge.s32 	%p1, %r1, %r15;
	@%p1 bra 	$L__BB19_13;
	mul.lo.s32 	%r19, %r14, %r1;
	cvt.s64.s32 	%rd2, %r19;
	min.s32 	%r2, %r1, %r14;
	setp.lt.s32 	%p2, %r2, 1;
	@%p2 bra 	$L__BB19_13;
	and.b32  	%r3, %r2, 7;
	setp.lt.u32 	%p3, %r2, 8;
	mov.b32 	%r28, 0;
	@%p3 bra 	$L__BB19_5;
	and.b32  	%r28, %r2, 2147483640;
	neg.s32 	%r26, %r28;
	shl.b64 	%rd7, %rd2, 2;
	add.s64 	%rd8, %rd7, %rd1;
	add.s64 	%rd21, %rd8, 16;
$L__BB19_4:
	.pragma "nounroll";
	mov.b32 	%r21, 0;
	st.global.u32 	[%rd21+-16], %r21;
	st.global.u32 	[%rd21+-12], %r21;
	st.global.u32 	[%rd21+-8], %r21;
	st.global.u32 	[%rd21+-4], %r21;
	st.global.u32 	[%rd21], %r21;
	st.global.u32 	[%rd21+4], %r21;
	st.global.u32 	[%rd21+8], %r21;
	st.global.u32 	[%rd21+12], %r21;
	add.s32 	%r26, %r26, 8;
	add.s64 	%rd21, %rd21, 32;
	setp.ne.s32 	%p4, %r26, 0;
	@%p4 bra 	$L__BB19_4;
$L__BB19_5:
	setp.eq.s32 	%p5, %r3, 0;
	@%p5 bra 	$L__BB19_13;
	and.b32  	%r9, %r2, 3;
	setp.lt.u32 	%p6, %r3, 4;
	@%p6 bra 	$L__BB19_8;
	cvt.u64.u32 	%rd9, %r28;
	add.s64 	%rd10, %rd9, %rd2;
	shl.b64 	%rd11, %rd10, 2;
	add.s64 	%rd12, %rd1, %rd11;
	mov.b32 	%r22, 0;
	st.global.u32 	[%rd12], %r22;
	st.global.u32 	[%rd12+4], %r22;
	st.global.u32 	[%rd12+8], %r22;
	st.global.u32 	[%rd12+12], %r22;
	add.s32 	%r28, %r28, 4;
$L__BB19_8:
	setp.eq.s32 	%p7, %r9, 0;
	@%p7 bra 	$L__BB19_13;
	setp.eq.s32 	%p8, %r9, 1;
	@%p8 bra 	$L__BB19_11;
	cvt.u64.u32 	%rd13, %r28;
	add.s64 	%rd14, %rd13, %rd2;
	shl.b64 	%rd15, %rd14, 2;
	add.s64 	%rd16, %rd1, %rd15;
	mov.b32 	%r23, 0;
	st.global.u32 	[%rd16], %r23;
	st.global.u32 	[%rd16+4], %r23;
	add.s32 	%r28, %r28, 2;
$L__BB19_11:
	and.b32  	%r24, %r2, 1;
	setp.eq.b32 	%p9, %r24, 1;
	not.pred 	%p10, %p9;
	@%p10 bra 	$L__BB19_13;
	cvt.u64.u32 	%rd17, %r28;
	add.s64 	%rd18, %rd17, %rd2;
	shl.b64 	%rd19, %rd18, 2;
	add.s64 	%rd20, %rd1, %rd19;
	mov.b32 	%r25, 0;
	st.global.u32 	[%rd20], %r25;
$L__BB19_13:
	ret;

}
	// .globl	MultiplyEachRowIntoSingleValue
.visible .entry MultiplyEachRowIntoSingleValue(
	.param .u32 MultiplyEachRowIntoSingleValue_param_0,
	.param .u32 MultiplyEachRowIntoSingleValue_param_1,
	.param .u64 .ptr .align 1 MultiplyEachRowIntoSingleValue_param_2,
	.param .u64 .ptr .align 1 MultiplyEachRowIntoSingleValue_param_3,
	.param .u64 .ptr .align 1 MultiplyEachRowIntoSingleValue_param_4
)
{
	.reg .pred 	%p<11>;
	.reg .b32 	%r<20>;
	.reg .b32 	%f<112>;
	.reg .b64 	%rd<40>;

	ld.param.u32 	%r12, [MultiplyEachRowIntoSingleValue_param_0];
	ld.param.u32 	%r11, [MultiplyEachRowIntoSingleValue_param_1];
	ld.param.u64 	%rd23, [MultiplyEachRowIntoSingleValue_param_2];
	ld.param.u64 	%rd24, [MultiplyEachRowIntoSingleValue_param_3];
	ld.param.u64 	%rd25, [MultiplyEachRowIntoSingleValue_param_4];
	mov.u32 	%r13, %ctaid.x;
	mov.u32 	%r14, %ntid.x;
	mov.u32 	%r15, %tid.x;
	mad.lo.s32 	%r1, %r13, %r14, %r15;
	setp.ge.s32 	%p1, %r1, %r12;
	@%p1 bra 	$L__BB20_15;
	cvta.to.global.u64 	%rd1, %rd24;
	cvta.to.global.u64 	%rd2, %rd25;
	setp.lt.s32 	%p2, %r11, 1;
	mov.f32 	%f111, 0f00000000;
	@%p2 bra 	$L__BB20_14;
	mul.lo.s32 	%r16, %r11, %r1;
	mul.wide.s32 	%rd26, %r16, 4;
	add.s64 	%rd33, %rd1, %rd26;
	add.s64 	%rd32, %rd2, %rd26;
	and.b32  	%r2, %r11, 15;
	setp.lt.u32 	%p3, %r11, 16;
	mov.f32 	%f111, 0f00000000;
	@%p3 bra 	$L__BB20_5;
	and.b32  	%r17, %r11, 2147483632;
	neg.s32 	%r18, %r17;
	mov.f32 	%f111, 0f00000000;
$L__BB20_4:
	.pragma "nounroll";
	ld.global.nc.f32 	%f18, [%rd33];
	ld.global.nc.f32 	%f19, [%rd32];
	fma.rn.f32 	%f20, %f18, %f19, %f111;
	ld.global.nc.f32 	%f21, [%rd33+4];
	ld.global.nc.f32 	%f22, [%rd32+4];
	fma.rn.f32 	%f23, %f21, %f22, %f20;
	ld.global.nc.f32 	%f24, [%rd33+8];
	ld.global.nc.f32 	%f25, [%rd32+8];
	fma.rn.f32 	%f26, %f24, %f25, %f23;
	ld.global.nc.f32 	%f27, [%rd33+12];
	ld.global.nc.f32 	%f28, [%rd32+12];
	fma.rn.f32 	%f29, %f27, %f28, %f26;
	ld.global.nc.f32 	%f30, [%rd33+16];
	ld.global.nc.f32 	%f31, [%rd32+16];
	fma.rn.f32 	%f32, %f30, %f31, %f29;
	ld.global.nc.f32 	%f33, [%rd33+20];
	ld.global.nc.f32 	%f34, [%rd32+20];
	fma.rn.f32 	%f35, %f33, %f34, %f32;
	ld.global.nc.f32 	%f36, [%rd33+24];
	ld.global.nc.f32 	%f37, [%rd32+24];
	fma.rn.f32 	%f38, %f36, %f37, %f35;
	ld.global.nc.f32 	%f39, [%rd33+28];
	ld.global.nc.f32 	%f40, [%rd32+28];
	fma.rn.f32 	%f41, %f39, %f40, %f38;
	ld.global.nc.f32 	%f42, [%rd33+32];
	ld.global.nc.f32 	%f43, [%rd32+32];
	fma.rn.f32 	%f44, %f42, %f43, %f41;
	ld.global.nc.f32 	%f45, [%rd33+36];
	ld.global.nc.f32 	%f46, [%rd32+36];
	fma.rn.f32 	%f47, %f45, %f46, %f44;
	ld.global.nc.f32 	%f48, [%rd33+40];
	ld.global.nc.f32 	%f49, [%rd32+40];
	fma.rn.f32 	%f50, %f48, %f49, %f47;
	ld.global.nc.f32 	%f51, [%rd33+44];
	ld.global.nc.f32 	%f52, [%rd32+44];
	fma.rn.f32 	%f53, %f51, %f52, %f50;
	ld.global.nc.f32 	%f54, [%rd33+48];
	ld.global.nc.f32 	%f55, [%rd32+48];
	fma.rn.f32 	%f56, %f54, %f55, %f53;
	ld.global.nc.f32 	%f57, [%rd33+52];
	ld.global.nc.f32 	%f58, [%rd32+52];
	fma.rn.f32 	%f59, %f57, %f58, %f56;
	ld.global.nc.f32 	%f60, [%rd33+56];
	ld.global.nc.f32 	%f61, [%rd32+56];
	fma.rn.f32 	%f62, %f60, %f61, %f59;
	ld.global.nc.f32 	%f63, [%rd33+60];
	ld.global.nc.f32 	%f64, [%rd32+60];
	fma.rn.f32 	%f111, %f63, %f64, %f62;
	add.s64 	%rd33, %rd33, 64;
	add.s64 	%rd32, %rd32, 64;
	add.s32 	%r18, %r18, 16;
	setp.ne.s32 	%p4, %r18, 0;
	@%p4 bra 	$L__BB20_4;
$L__BB20_5:
	setp.eq.s32 	%p5, %r2, 0;
	@%p5 bra 	$L__BB20_14;
	and.b32  	%r6, %r11, 7;
	setp.lt.u32 	%p6, %r2, 8;
	@%p6 bra 	$L__BB20_8;
	ld.global.nc.f32 	%f66, [%rd33];
	ld.global.nc.f32 	%f67, [%rd32];
	fma.rn.f32 	%f68, %f66, %f67, %f111;
	ld.global.nc.f32 	%f69, [%rd33+4];
	ld.global.nc.f32 	%f70, [%rd32+4];
	fma.rn.f32 	%f71, %f69, %f70, %f68;
	ld.global.nc.f32 	%f72, [%rd33+8];
	ld.global.nc.f32 	%f73, [%rd32+8];
	fma.rn.f32 	%f74, %f72, %f73, %f71;
	ld.global.nc.f32 	%f75, [%rd33+12];
	ld.global.nc.f32 	%f76, [%rd32+12];
	fma.rn.f32 	%f77, %f75, %f76, %f74;
	ld.global.nc.f32 	%f78, [%rd33+16];
	ld.global.nc.f32 	%f79, [%rd32+16];
	fma.rn.f32 	%f80, %f78, %f79, %f77;
	ld.global.nc.f32 	%f81, [%rd33+20];
	ld.global.nc.f32 	%f82, [%rd32+20];
	fma.rn.f32 	%f83, %f81, %f82, %f80;
	ld.global.nc.f32 	%f84, [%rd33+24];
	ld.global.nc.f32 	%f85, [%rd32+24];
	fma.rn.f32 	%f86, %f84, %f85, %f83;
	ld.global.nc.f32 	%f87, [%rd33+28];
	ld.global.nc.f32 	%f88, [%rd32+28];
	fma.rn.f32 	%f111, %f87, %f88, %f86;
	add.s64 	%rd33, %rd33, 32;
	add.s64 	%rd32, %rd32, 32;
$L__BB20_8:
	setp.eq.s32 	%p7, %r6, 0;
	@%p7 bra 	$L__BB20_14;
	and.b32  	%r7, %r11, 3;
	setp.lt.u32 	%p8, %r6, 4;
	@%p8 bra 	$L__BB20_11;
	ld.global.nc.f32 	%f90, [%rd33];
	ld.global.nc.f32 	%f91, [%rd32];
	fma.rn.f32 	%f92, %f90, %f91, %f111;
	ld.global.nc.f32 	%f93, [%rd33+4];
	ld.global.nc.f32 	%f94, [%rd32+4];
	fma.rn.f32 	%f95, %f93, %f94, %f92;
	ld.global.nc.f32 	%f96, [%rd33+8];
	ld.global.nc.f32 	%f97, [%rd32+8];
	fma.rn.f32 	%f98, %f96, %f97, %f95;
	ld.global.nc.f32 	%f99, [%rd33+12];
	ld.global.nc.f32 	%f100, [%rd32+12];
	fma.rn.f32 	%f111, %f99, %f100, %f98;
	add.s64 	%rd33, %rd33, 16;
	add.s64 	%rd32, %rd32, 16;
$L__BB20_11:
	setp.eq.s32 	%p9, %r7, 0;
	@%p9 bra 	$L__BB20_14;
	neg.s32 	%r19, %r7;
$L__BB20_13:
	.pragma "nounroll";
	ld.global.nc.f32 	%f101, [%rd33];
	ld.global.nc.f32 	%f102, [%rd32];
	fma.rn.f32 	%f111, %f101, %f102, %f111;
	add.s64 	%rd33, %rd33, 4;
	add.s64 	%rd32, %rd32, 4;
	add.s32 	%r19, %r19, 1;
	setp.ne.s32 	%p10, %r19, 0;
	@%p10 bra 	$L__BB20_13;
$L__BB20_14:
	cvta.to.global.u64 	%rd27, %rd23;
	mul.wide.s32 	%rd28, %r1, 4;
	add.s64 	%rd29, %rd27, %rd28;
	st.global.f32 	[%rd29], %f111;
$L__BB20_15:
	ret;

}
	// .globl	Clip
.visible .entry Clip(
	.param .u32 Clip_param_0,
	.param .u32 Clip_param_1,
	.param .u64 .ptr .align 1 Clip_param_2,
	.param .f32 Clip_param_3,
	.param .f32 Clip_param_4
)
{
	.reg .pred 	%p<11>;
	.reg .b32 	%r<29>;
	.reg .b32 	%f<90>;
	.reg .b64 	%rd<25>;

	ld.param.u32 	%r18, [Clip_param_0];
	ld.param.u32 	%r17, [Clip_param_1];
	ld.param.u64 	%rd9, [Clip_param_2];
	ld.param.f32 	%f1, [Clip_param_3];
	ld.param.f32 	%f2, [Clip_param_4];
	mov.u32 	%r19, %ctaid.x;
	mov.u32 	%r20, %ntid.x;
	mov.u32 	%r21, %tid.x;
	mad.lo.s32 	%r1, %r19, %r20, %r21;
	setp.ge.s32 	%p1, %r1, %r18;
	@%p1 bra 	$L__BB21_14;
	cvta.to.global.u64 	%rd1, %rd9;
	mul.lo.s32 	%r22, %r17, %r1;
	cvt.s64.s32 	%rd2, %r22;
	setp.lt.s32 	%p2, %r17, 1;
	@%p2 bra 	$L__BB21_14;
	and.b32  	%r2, %r17, 15;
	setp.lt.u32 	%p3, %r17, 16;
	mov.b32 	%r26, 0;
	@%p3 bra 	$L__BB21_5;
	and.b32  	%r26, %r17, 2147483632;
	neg.s32 	%r24, %r26;
	shl.b64 	%rd10, %rd2, 2;
	add.s64 	%rd11, %rd10, %rd1;
	add.s64 	%rd23, %rd11, 32;
$L__BB21_4:
	.pragma "nounroll";
	ld.global.f32 	%f3, [%rd23+-32];
	max.f32 	%f4, %f3, %f1;
	min.f32 	%f5, %f4, %f2;
	st.global.f32 	[%rd23+-32], %f5;
	ld.global.f32 	%f6, [%rd23+-28];
	max.f32 	%f7, %f6, %f1;
	min.f32 	%f8, %f7, %f2;
	st.global.f32 	[%rd23+-28], %f8;
	ld.global.f32 	%f9, [%rd23+-24];
	max.f32 	%f10, %f9, %f1;
	min.f32 	%f11, %f10, %f2;
	st.global.f32 	[%rd23+-24], %f11;
	ld.global.f32 	%f12, [%rd23+-20];
	max.f32 	%f13, %f12, %f1;
	min.f32 	%f14, %f13, %f2;
	st.global.f32 	[%rd23+-20], %f14;
	ld.global.f32 	%f15, [%rd23+-16];
	max.f32 	%f16, %f15, %f1;
	min.f32 	%f17, %f16, %f2;
	st.global.f32 	[%rd23+-16], %f17;
	ld.global.f32 	%f18, [%rd23+-12];
	max.f32 	%f19, %f18, %f1;
	min.f32 	%f20, %f19, %f2;
	st.global.f32 	[%rd23+-12], %f20;
	ld.global.f32 	%f21, [%rd23+-8];
	max.f32 	%f22, %f21, %f1;
	min.f32 	%f23, %f22, %f2;
	st.global.f32 	[%rd23+-8], %f23;
	ld.global.f32 	%f24, [%rd23+-4];
	max.f32 	%f25, %f24, %f1;
	min.f32 	%f26, %f25, %f2;
	st.global.f32 	[%rd23+-4], %f26;
	ld.global.f32 	%f27, [%rd23];
	max.f32 	%f28, %f27, %f1;
	min.f32 	%f29, %f28, %f2;
	st.global.f32 	[%rd23], %f29;
	ld.global.f32 	%f30, [%rd23+4];
	max.f32 	%f31, %f30, %f1;
	min.f32 	%f32, %f31, %f2;
	st.global.f32 	[%rd23+4], %f32;
	ld.global.f32 	%f33, [%rd23+8];
	max.f32 	%f34, %f33, %f1;
	min.f32 	%f35, %f34, %f2;
	st.global.f32 	[%rd23+8], %f35;
	ld.global.f32 	%f36, [%rd23+12];
	max.f32 	%f37, %f36, %f1;
	min.f32 	%f38, %f37, %f2;
	st.global.f32 	[%rd23+12], %f38;
	ld.global.f32 	%f39, [%rd23+16];
	max.f32 	%f40, %f39, %f1;
	min.f32 	%f41, %f40, %f2;
	st.global.f32 	[%rd23+16], %f41;
	ld.global.f32 	%f42, [%rd23+20];
	max.f32 	%f43, %f42, %f1;
	min.f32 	%f44, %f43, %f2;
	st.global.f32 	[%rd23+20], %f44;
	ld.global.f32 	%f45, [%rd23+24];
	max.f32 	%f46, %f45, %f1;
	min.f32 	%f47, %f46, %f2;
	st.global.f32 	[%rd23+24], %f47;
	ld.global.f32 	%f48, [%rd23+28];
	max.f32 	%f49, %f48, %f1;
	min.f32 	%f50, %f49, %f2;
	st.global.f32 	[%rd23+28], %f50;
	add.s32 	%r24, %r24, 16;
	add.s64 	%rd23, %rd23, 64;
	setp.ne.s32 	%p4, %r24, 0;
	@%p4 bra 	$L__BB21_4;
$L__BB21_5:
	setp.eq.s32 	%p5, %r2, 0;
	@%p5 bra 	$L__BB21_14;
	and.b32  	%r8, %r17, 7;
	setp.lt.u32 	%p6, %r2, 8;
	@%p6 bra 	$L__BB21_8;
	cvt.u64.u32 	%rd12, %r26;
	add.s64 	%rd13, %rd12, %rd2;
	shl.b64 	%rd14, %rd13, 2;
	add.s64 	%rd15, %rd1, %rd14;
	ld.global.f32 	%f51, [%rd15];
	max.f32 	%f52, %f51, %f1;
	min.f32 	%f53, %f52, %f2;
	st.global.f32 	[%rd15], %f53;
	ld.global.f32 	%f54, [%rd15+4];
	max.f32 	%f55, %f54, %f1;
	min.f32 	%f56, %f55, %f2;
	st.global.f32 	[%rd15+4], %f56;
	ld.global.f32 	%f57, [%rd15+8];
	max.f32 	%f58, %f57, %f1;
	min.f32 	%f59, %f58, %f2;
	st.global.f32 	[%rd15+8], %f59;
	ld.global.f32 	%f60, [%rd15+12];
	max.f32 	%f61, %f60, %f1;
	min.f32 	%f62, %f61, %f2;
	st.global.f32 	[%rd15+12], %f62;
	ld.global.f32 	%f63, [%rd15+16];
	max.f32 	%f64, %f63, %f1;
	min.f32 	%f65, %f64, %f2;
	st.global.f32 	[%rd15+16], %f65;
	ld.global.f32 	%f66, [%rd15+20];
	max.f32 	%f67, %f66, %f1;
	min.f32 	%f68, %f67, %f2;
	st.global.f32 	[%rd15+20], %f68;
	ld.global.f32 	%f69, [%rd15+24];
	max.f32 	%f70, %f69, %f1;
	min.f32 	%f71, %f70, %f2;
	st.global.f32 	[%rd15+24], %f71;
	ld.global.f32 	%f72, [%rd15+28];
	max.f32 	%f73, %f72, %f1;
	min.f32 	%f74, %f73, %f2;
	st.global.f32 	[%rd15+28], %f74;
	add.s32 	%r26, %r26, 8;
$L__BB21_8:
	setp.eq.s32 	%p7, %r8, 0;
	@%p7 bra 	$L__BB21_14;
	and.b32  	%r11, %r17, 3;
	setp.lt.u32 	%p8, %r8, 4;
	@%p8 bra 	$L__BB21_11;
	cvt.u64.u32 	%rd16, %r26;
	add.s64 	%rd17, %rd16, %rd2;
	shl.b64 	%rd18, %rd17, 2;
	add.s64 	%rd19, %rd1, %rd18;
	ld.global.f32 	%f75, [%rd19];
	max.f32 	%f76, %f75, %f1;
	min.f32 	%f77, %f76, %f2;
	st.global.f32 	[%rd19], %f77;
	ld.global.f32 	%f78, [%rd19+4];
	max.f32 	%f79, %f78, %f1;
	min.f32 	%f80, %f79, %f2;
	st.global.f32 	[%rd19+4], %f80;
	ld.global.f32 	%f81, [%rd19+8];
	max.f32 	%f82, %f81, %f1;
	min.f32 	%f83, %f82, %f2;
	st.global.f32 	[%rd19+8], %f83;
	ld.global.f32 	%f84, [%rd19+12];
	max.f32 	%f85, %f84, %f1;
	min.f32 	%f86, %f85, %f2;
	st.global.f32 	[%rd19+12], %f86;
	add.s32 	%r26, %r26, 4;
$L__BB21_11:
	setp.eq.s32 	%p9, %r11, 0;
	@%p9 bra 	$L__BB21_14;
	cvt.u64.u32 	%rd20, %r26;
	add.s64 	%rd21, %rd2, %rd20;
	shl.b64 	%rd22, %rd21, 2;
	add.s64 	%rd24, %rd1, %rd22;
	neg.s32 	%r28, %r11;
$L__BB21_13:
	.pragma "nounroll";
	ld.global.f32 	%f87, [%rd24];
	max.f32 	%f88, %f87, %f1;
	min.f32 	%f89, %f88, %f2;
	st.global.f32 	[%rd24], %f89;
	add.s64 	%rd24, %rd24, 4;
	add.s32 	%r28, %r28, 1;
	setp.ne.s32 	%p10, %r28, 0;
	@%p10 bra 	$L__BB21_13;
$L__BB21_14:
	ret;

}
	// .globl	ApplyZeroPaddingForRowId
.visible .entry ApplyZeroPaddingForRowId(
	.param .u32 ApplyZeroPaddingForRowId_param_0,
	.param .u32 ApplyZeroPaddingForRowId_param_1,
	.param .u32 ApplyZeroPaddingForRowId_param_2,
	.param .u32 ApplyZeroPaddingForRowId_param_3,
	.param .u32 ApplyZeroPaddingForRowId_param_4,
	.param .u32 ApplyZeroPaddingForRowId_param_5,
	.param .u32 ApplyZeroPaddingForRowId_param_6,
	.param .u64 .ptr .align 1 ApplyZeroPaddingForRowId_param_7,
	.param .u64 .ptr .align 1 ApplyZeroPaddingForRowId_param_8,
	.param .u8 ApplyZeroPaddingForRowId_param_9
)
{
	.reg .pred 	%p<7>;
	.reg .b16 	%rs<4>;
	.reg .b32 	%r<23>;
	.reg .b64 	%rd<29>;

	ld.param.u32 	%r10, [ApplyZeroPaddingForRowId_param_0];
	ld.param.u32 	%r4, [ApplyZeroPaddingForRowId_param_1];
	ld.param.u32 	%r5, [ApplyZeroPaddingForRowId_param_2];
	ld.param.u32 	%r6, [ApplyZeroPaddingForRowId_param_3];
	ld.param.u32 	%r7, [ApplyZeroPaddingForRowId_param_4];
	ld.param.u32 	%r8, [ApplyZeroPaddingForRowId_param_5];
	ld.param.u32 	%r9, [ApplyZeroPaddingForRowId_param_6];
	ld.param.u64 	%rd15, [ApplyZeroPaddingForRowId_param_7];
	ld.param.u64 	%rd16, [ApplyZeroPaddingForRowId_param_8];
	ld.param.s8 	%rs1, [ApplyZeroPaddingForRowId_param_9];
	cvta.to.global.u64 	%rd1, %rd15;
	cvta.to.global.u64 	%rd2, %rd16;
	mov.u32 	%r11, %ctaid.x;
	mov.u32 	%r12, %ntid.x;
	mov.u32 	%r13, %tid.x;
	mad.lo.s32 	%r1, %r11, %r12, %r13;
	setp.ge.s32 	%p1, %r1, %r10;
	@%p1 bra 	$L__BB22_8;
	add.s32 	%r14, %r6, %r4;
	add.s32 	%r15, %r14, %r7;
	add.s32 	%r16, %r8, %r5;
	add.s32 	%r17, %r16, %r9;
	div.s32 	%r18, %r1, %r4;
	mul.lo.s32 	%r19, %r18, %r4;
	sub.s32 	%r20, %r1, %r19;
	add.s32 	%r21, %r20, %r6;
	mad.lo.s32 	%r22, %r18, %r15, %r21;
	mad.lo.s32 	%r2, %r22, %r17, %r8;
	mul.lo.s32 	%r3, %r5, %r1;
	setp.eq.s16 	%p2, %rs1, 0;
	@%p2 bra 	$L__BB22_5;
	mul.wide.s32 	%rd17, %r3, 4;
	add.s64 	%rd3, %rd2, %rd17;
	mul.wide.s32 	%rd18, %r2, 4;
	add.s64 	%rd4, %rd1, %rd18;
	cvt.s64.s32 	%rd5, %r5;
	setp.eq.s32 	%p3, %r5, 0;
	@%p3 bra 	$L__BB22_8;
	shl.b64 	%rd6, %rd5, 2;
	mov.b64 	%rd27, 0;
$L__BB22_4:
	add.s64 	%rd20, %rd4, %rd27;
	ld.global.u8 	%rs2, [%rd20];
	add.s64 	%rd21, %rd3, %rd27;
	st.global.u8 	[%rd21], %rs2;
	add.s64 	%rd27, %rd27, 1;
	setp.lt.u64 	%p4, %rd27, %rd6;
	@%p4 bra 	$L__BB22_4;
	bra.uni 	$L__BB22_8;
$L__BB22_5:
	mul.wide.s32 	%rd22, %r3, 4;
	add.s64 	%rd9, %rd2, %rd22;
	cvt.s64.s32 	%rd10, %r5;
	setp.eq.s32 	%p5, %r5, 0;
	@%p5 bra 	$L__BB22_8;
	mul.wide.s32 	%rd24, %r2, 4;
	add.s64 	%rd11, %rd1, %rd24;
	shl.b64 	%rd12, %rd10, 2;
	mov.b64 	%rd28, 0;
$L__BB22_7:
	add.s64 	%rd25, %rd9, %rd28;
	ld.global.u8 	%rs3, [%rd25];
	add.s64 	%rd26, %rd11, %rd28;
	st.global.u8 	[%rd26], %rs3;
	add.s64 	%rd28, %rd28, 1;
	setp.lt.u64 	%p6, %rd28, %rd12;
	@%p6 bra 	$L__BB22_7;
$L__BB22_8:
	ret;

}
	// .globl	WordEmbeddingForwardPropagation
.visible .entry WordEmbeddingForwardPropagation(
	.param .u32 WordEmbeddingForwardPropagation_param_0,
	.param .u32 WordEmbeddingForwardPropagation_param_1,
	.param .u32 WordEmbeddingForwardPropagation_param_2,
	.param .u32 WordEmbeddingForwardPropagation_param_3,
	.param .u32 WordEmbeddingForwardPropagation_param_4,
	.param .u32 WordEmbeddingForwardPropagation_param_5,
	.param .u32 WordEmbeddingForwardPropagation_param_6,
	.param .u32 WordEmbeddingForwardPropagation_param_7,
	.param .u64 .ptr .align 1 WordEmbeddingForwardPropagation_param_8,
	.param .u64 .ptr .align 1 WordEmbeddingForwardPropagation_param_9,
	.param .u64 .ptr .align 1 WordEmbeddingForwardPropagation_param_10
)
{
	.reg .pred 	%p<8>;
	.reg .b16 	%rs<4>;
	.reg .b32 	%r<18>;
	.reg .b32 	%f<3>;
	.reg .b64 	%rd<51>;

	ld.param.u32 	%r12, [WordEmbeddingForwardPropagation_param_0];
	ld.param.u32 	%r5, [WordEmbeddingForwardPropagation_param_1];
	ld.param.u32 	%r6, [WordEmbeddingForwardPropagation_param_2];
	ld.param.u32 	%r7, [WordEmbeddingForwardPropagation_param_3];
	ld.param.u32 	%r8, [WordEmbeddingForwardPropagation_param_4];
	ld.param.u32 	%r9, [WordEmbeddingForwardPropagation_param_5];
	ld.param.u32 	%r10, [WordEmbeddingForwardPropagation_param_6];
	ld.param.u32 	%r11, [WordEmbeddingForwardPropagation_param_7];
	ld.param.u64 	%rd18, [WordEmbeddingForwardPropagation_param_8];
	ld.param.u64 	%rd20, [WordEmbeddingForwardPropagation_param_9];
	ld.param.u64 	%rd19, [WordEmbeddingForwardPropagation_param_10];
	cvta.to.global.u64 	%rd1, %rd20;
	mov.u32 	%r13, %ctaid.x;
	mov.u32 	%r14, %ntid.x;
	mov.u32 	%r15, %tid.x;
	mad.lo.s32 	%r1, %r13, %r14, %r15;
	setp.ge.s32 	%p1, %r1, %r12;
	@%p1 bra 	$L__BB23_10;
	cvta.to.global.u64 	%rd2, %rd18;
	mad.lo.s32 	%r2, %r5, %r1, %r7;
	mad.lo.s32 	%r3, %r6, %r1, %r8;
	mul.wide.s32 	%rd21, %r2, 4;
	add.s64 	%rd22, %rd2, %rd21;
	ld.global.f32 	%f1, [%rd22];
	add.f32 	%f2, %f1, 0f3DCCCCCD;
	cvt.rzi.s32.f32 	%r4, %f2;
	setp.lt.s32 	%p2, %r9, 1;
	@%p2 bra 	$L__BB23_4;
	cvt.s64.s32 	%rd24, %r3;
	neg.s32 	%r16, %r9;
	cvt.s64.s32 	%rd25, %r16;
	add.s64 	%rd26, %rd24, %rd25;
	shl.b64 	%rd27, %rd26, 2;
	add.s64 	%rd3, %rd1, %rd27;
	mul.wide.u32 	%rd4, %r9, 4;
	mul.wide.s32 	%rd29, %r9, 4;
	sub.s64 	%rd30, %rd21, %rd29;
	add.s64 	%rd5, %rd2, %rd30;
	mov.b64 	%rd48, 0;
$L__BB23_3:
	add.s64 	%rd31, %rd5, %rd48;
	ld.global.u8 	%rs1, [%rd31];
	add.s64 	%rd32, %rd3, %rd48;
	st.global.u8 	[%rd32], %rs1;
	add.s64 	%rd48, %rd48, 1;
	setp.lt.u64 	%p3, %rd48, %rd4;
	@%p3 bra 	$L__BB23_3;
$L__BB23_4:
	setp.lt.s32 	%p4, %r11, 1;
	@%p4 bra 	$L__BB23_7;
	mul.wide.s32 	%rd34, %r3, 4;
	add.s64 	%rd8, %rd1, %rd34;
	mul.lo.s32 	%r17, %r4, %r11;
	cvta.to.global.u64 	%rd35, %rd19;
	mul.wide.s32 	%rd36, %r17, 4;
	add.s64 	%rd9, %rd35, %rd36;
	mul.wide.u32 	%rd10, %r11, 4;
	mov.b64 	%rd49, 0;
$L__BB23_6:
	add.s64 	%rd37, %rd9, %rd49;
	ld.global.u8 	%rs2, [%rd37];
	add.s64 	%rd38, %rd8, %rd49;
	st.global.u8 	[%rd38], %rs2;
	add.s64 	%rd49, %rd49, 1;
	setp.lt.u64 	%p5, %rd49, %rd10;
	@%p5 bra 	$L__BB23_6;
$L__BB23_7:
	setp.lt.s32 	%p6, %r10, 1;
	@%p6 bra 	$L__BB23_10;
	cvt.s64.s32 	%rd40, %r3;
	cvt.s64.s32 	%rd41, %r11;
	add.s64 	%rd42, %rd41, %rd40;
	shl.b64 	%rd43, %rd42, 2;
	add.s64 	%rd13, %rd1, %rd43;
	mul.wide.u32 	%rd14, %r10, 4;
	add.s64 	%rd45, %rd21, %rd2;
	add.s64 	%rd15, %rd45, 4;
	mov.b64 	%rd50, 0;
$L__BB23_9:
	add.s64 	%rd46, %rd15, %rd50;
	ld.global.u8 	%rs3, [%rd46];
	add.s64 	%rd47, %rd13, %rd50;
	st.global.u8 	[%rd47], %rs3;
	add.s64 	%rd50, %rd50, 1;
	setp.lt.u64 	%p7, %rd50, %rd14;
	@%p7 bra 	$L__BB23_9;
$L__BB23_10:
	ret;

}
	// .globl	WordEmbeddingBackwardPropagation
.visible .entry WordEmbeddingBackwardPropagation(
	.param .u32 WordEmbeddingBackwardPropagation_param_0,
	.param .u32 WordEmbeddingBackwardPropagation_param_1,
	.param .u32 WordEmbeddingBackwardPropagation_param_2,
	.param .u32 WordEmbeddingBackwardPropagation_param_3,
	.param .u32 WordEmbeddingBackwardPropagation_param_4,
	.param .u32 WordEmbeddingBackwardPropagation_param_5,
	.param .u32 WordEmbeddingBackwardPropagation_param_6,
	.param .u32 WordEmbeddingBackwardPropagation_param_7,
	.param .u64 .ptr .align 1 WordEmbeddingBackwardPropagation_param_8,
	.param .u64 .ptr .align 1 WordEmbeddingBackwardPropagation_param_9,
	.param .u64 .ptr .align 1 WordEmbeddingBackwardPropagation_param_10,
	.param .u64 .ptr .align 1 WordEmbeddingBackwardPropagation_param_11
)
{
	.reg .pred 	%p<15>;
	.reg .b16 	%rs<3>;
	.reg .b32 	%r<66>;
	.reg .b32 	%f<61>;
	.reg .b64 	%rd<60>;

	ld.param.u32 	%r41, [WordEmbeddingBackwardPropagation_param_0];
	ld.param.u32 	%r34, [WordEmbeddingBackwardPropagation_param_1];
	ld.param.u32 	%r35, [WordEmbeddingBackwardPropagation_param_2];
	ld.param.u32 	%r36, [WordEmbeddingBackwardPropagation_param_3];
	ld.param.u32 	%r37, [WordEmbeddingBackwardPropagation_param_4];
	ld.param.u32 	%r38, [WordEmbeddingBackwardPropagation_param_5];
	ld.param.u32 	%r39, [WordEmbeddingBackwardPropagation_param_6];
	ld.param.u32 	%r40, [WordEmbeddingBackwardPropagation_param_7];
	ld.param.u64 	%rd15, [WordEmbeddingBackwardPropagation_param_8];
	ld.param.u64 	%rd16, [WordEmbeddingBackwardPropagation_param_9];
	ld.param.u64 	%rd17, [WordEmbeddingBackwardPropagation_param_10];
	ld.param.u64 	%rd18, [WordEmbeddingBackwardPropagation_param_11];
	cvta.to.global.u64 	%rd1, %rd18;
	cvta.to.global.u64 	%rd2, %rd17;
	cvta.to.global.u64 	%rd3, %rd16;
	mov.u32 	%r42, %ctaid.x;
	mov.u32 	%r43, %ntid.x;
	mov.u32 	%r44, %tid.x;
	mad.lo.s32 	%r1, %r42, %r43, %r44;
	setp.ge.s32 	%p1, %r1, %r41;
	@%p1 bra 	$L__BB24_20;
	cvta.to.global.u64 	%rd19, %rd15;
	mad.lo.s32 	%r45, %r34, %r1, %r36;
	cvt.s64.s32 	%rd4, %r45;
	mul.wide.s32 	%rd20, %r45, 4;
	add.s64 	%rd21, %rd19, %rd20;
	ld.global.f32 	%f1, [%rd21];
	add.f32 	%f2, %f1, 0f3DCCCCCD;
	cvt.rzi.s32.f32 	%r46, %f2;
	mul.lo.s32 	%r58, %r46, %r40;
	mul.lo.s32 	%r3, %r35, %r1;
	add.s32 	%r4, %r37, %r3;
	setp.lt.s32 	%p2, %r40, 1;
	@%p2 bra 	$L__BB24_14;
	and.b32  	%r5, %r40, 15;
	setp.lt.u32 	%p3, %r40, 16;
	mov.b32 	%r59, 0;
	@%p3 bra 	$L__BB24_5;
	and.b32  	%r59, %r40, 2147483632;
	neg.s32 	%r55, %r59;
	mov.u32 	%r54, %r4;
$L__BB24_4:
	.pragma "nounroll";
	mul.wide.s32 	%rd22, %r58, 4;
	add.s64 	%rd23, %rd1, %rd22;
	mul.wide.s32 	%rd24, %r54, 4;
	add.s64 	%rd25, %rd2, %rd24;
	ld.global.f32 	%f3, [%rd25];
	atom.global.add.f32 	%f4, [%rd23], %f3;
	ld.global.f32 	%f5, [%rd25+4];
	atom.global.add.f32 	%f6, [%rd23+4], %f5;
	ld.global.f32 	%f7, [%rd25+8];
	atom.global.add.f32 	%f8, [%rd23+8], %f7;
	ld.global.f32 	%f9, [%rd25+12];
	atom.global.add.f32 	%f10, [%rd23+12], %f9;
	ld.global.f32 	%f11, [%rd25+16];
	atom.global.add.f32 	%f12, [%rd23+16], %f11;
	ld.global.f32 	%f13, [%rd25+20];
	atom.global.add.f32 	%f14, [%rd23+20], %f13;
	ld.global.f32 	%f15, [%rd25+24];
	atom.global.add.f32 	%f16, [%rd23+24], %f15;
	ld.global.f32 	%f17, [%rd25+28];
	atom.global.add.f32 	%f18, [%rd23+28], %f17;
	ld.global.f32 	%f19, [%rd25+32];
	atom.global.add.f32 	%f20, [%rd23+32], %f19;
	ld.global.f32 	%f21, [%rd25+36];
	atom.global.add.f32 	%f22, [%rd23+36], %f21;
	ld.global.f32 	%f23, [%rd25+40];
	atom.global.add.f32 	%f24, [%rd23+40], %f23;
	ld.global.f32 	%f25, [%rd25+44];
	atom.global.add.f32 	%f26, [%rd23+44], %f25;
	ld.global.f32 	%f27, [%rd25+48];
	atom.global.add.f32 	%f28, [%rd23+48], %f27;
	ld.global.f32 	%f29, [%rd25+52];
	atom.global.add.f32 	%f30, [%rd23+52], %f29;
	ld.global.f32 	%f31, [%rd25+56];
	atom.global.add.f32 	%f32, [%rd23+56], %f31;
	ld.global.f32 	%f33, [%rd25+60];
	atom.global.add.f32 	%f34, [%rd23+60], %f33;
	add.s32 	%r58, %r58, 16;
	add.s32 	%r55, %r55, 16;
	add.s32 	%r54, %r54, 16;
	setp.ne.s32 	%p4, %r55, 0;
	@%p4 bra 	$L__BB24_4;
$L__BB24_5:
	setp.eq.s32 	%p5, %r5, 0;
	@%p5 bra 	$L__BB24_14;
	and.b32  	%r16, %r40, 7;
	setp.lt.u32 	%p6, %r5, 8;
	@%p6 bra 	$L__BB24_8;
	add.s32 	%r49, %r59, %r4;
	mul.wide.s32 	%rd26, %r49, 4;
	add.s64 	%rd27, %rd2, %rd26;
	ld.global.f32 	%f35, [%rd27];
	mul.wide.s32 	%rd28, %r58, 4;
	add.s64 	%rd29, %rd1, %rd28;
	atom.global.add.f32 	%f36, [%rd29], %f35;
	ld.global.f32 	%f37, [%rd27+4];
	atom.global.add.f32 	%f38, [%rd29+4], %f37;
	ld.global.f32 	%f39, [%rd27+8];
	atom.global.add.f32 	%f40, [%rd29+8], %f39;
	ld.global.f32 	%f41, [%rd27+12];
	atom.global.add.f32 	%f42, [%rd29+12], %f41;
	ld.global.f32 	%f43, [%rd27+16];
	atom.global.add.f32 	%f44, [%rd29+16], %f43;
	ld.global.f32 	%f45, [%rd27+20];
	atom.global.add.f32 	%f46, [%rd29+20], %f45;
	ld.global.f32 	%f47, [%rd27+24];
	atom.global.add.f32 	%f48, [%rd29+24], %f47;
	ld.global.f32 	%f49, [%rd27+28];
	atom.global.add.f32 	%f50, [%rd29+28], %f49;
	add.s32 	%r58, %r58, 8;
	add.s32 	%r59, %r59, 8;
$L__BB24_8:
	setp.eq.s32 	%p7, %r16, 0;
	@%p7 bra 	$L__BB24_14;
	and.b32  	%r21, %r40, 3;
	setp.lt.u32 	%p8, %r16, 4;
	@%p8 bra 	$L__BB24_11;
	add.s32 	%r50, %r59, %r4;
	mul.wide.s32 	%rd30, %r50, 4;
	add.s64 	%rd31, %rd2, %rd30;
	ld.global.f32 	%f51, [%rd31];
	mul.wide.s32 	%rd32, %r58, 4;
	add.s64 	%rd33, %rd1, %rd32;
	atom.global.add.f32 	%f52, [%rd33], %f51;
	ld.global.f32 	%f53, [%rd31+4];
	atom.global.add.f32 	%f54, [%rd33+4], %f53;
	ld.global.f32 	%f55, [%rd31+8];
	atom.global.add.f32 	%f56, [%rd33+8], %f55;
	ld.global.f32 	%f57, [%rd31+12];
	atom.global.add.f32 	%f58, [%rd33+12], %f57;
	add.s32 	%r58, %r58, 4;
	add.s32 	%r59, %r59, 4;
$L__BB24_11:
	setp.eq.s32 	%p9, %r21, 0;
	@%p9 bra 	$L__BB24_14;
	add.s32 	%r51, %r59, %r37;
	add.s32 	%r64, %r51, %r3;
	neg.s32 	%r63, %r21;
$L__BB24_13:
	.pragma "nounroll";
	mul.wide.s32 	%rd34, %r64, 4;
	add.s64 	%rd35, %rd2, %rd34;
	mul.wide.s32 	%rd36, %r58, 4;
	add.s64 	%rd37, %rd1, %rd36;
	ld.global.f32 	%f59, [%rd35];
	atom.global.add.f32 	%f60, [%rd37], %f59;
	add.s32 	%r58, %r58, 1;
	add.s32 	%r64, %r64, 1;
	add.s32 	%r63, %r63, 1;
	setp.ne.s32 	%p10, %r63, 0;
	@%p10 bra 	$L__BB24_13;
$L__BB24_14:
	setp.lt.s32 	%p11, %r38, 1;
	@%p11 bra 	$L__BB24_17;
	neg.s32 	%r52, %r38;
	cvt.s64.s32 	%rd39, %r52;
	add.s64 	%rd40, %rd39, %rd4;
	shl.b64 	%rd41, %rd40, 2;
	add.s64 	%rd5, %rd3, %rd41;
	cvt.s64.s32 	%rd42, %r4;
	add.s64 	%rd43, %rd42, %rd39;
	shl.b64 	%rd44, %rd43, 2;
	add.s64 	%rd6, %rd2, %rd44;
	mul.wide.u32 	%rd7, %r38, 4;
	mov.b64 	%rd58, 0;
$L__BB24_16:
	add.s64 	%rd45, %rd6, %rd58;
	ld.global.u8 	%rs1, [%rd45];
	add.s64 	%rd46, %rd5, %rd58;
	st.global.u8 	[%rd46], %rs1;
	add.s64 	%rd58, %rd58, 1;
	setp.lt.u64 	%p12, %rd58, %rd7;
	@%p12 bra 	$L__BB24_16;
$L__BB24_17:
	shl.b64 	%rd47, %rd4, 2;
	add.s64 	%rd48, %rd3, %rd47;
	mov.b32 	%r53, 0;
	st.global.u32 	[%rd48], %r53;
	setp.lt.s32 	%p13, %r39, 1;
	@%p13 bra 	$L__BB24_20;
	cvt.s64.s32 	%rd50, %r4;
	cvt.s64.s32 	%rd51, %r40;
	add.s64 	%rd52, %rd51, %rd50;
	shl.b64 	%rd53, %rd52, 2;
	add.s64 	%rd10, %rd2, %rd53;
	mul.wide.u32 	%rd11, %r39, 4;
	add.s64 	%rd55, %rd47, %rd3;
	add.s64 	%rd12, %rd55, 4;
	mov.b64 	%rd59, 0;
$L__BB24_19:
	add.s64 	%rd56, %rd10, %rd59;
	ld.global.u8 	%rs2, [%rd56];
	add.s64 	%rd57, %rd12, %rd59;
	st.global.u8 	[%rd57], %rs2;
	add.s64 	%rd59, %rd59, 1;
	setp.lt.u64 	%p14, %rd59, %rd11;
	@%p14 bra 	$L__BB24_19;
$L__BB24_20:
	ret;

}
	// .globl	YOLOV3Forward
.visible .entry YOLOV3Forward(
	.param .u32 YOLOV3Forward_param_0,
	.param .u64 .ptr .align 1 YOLOV3Forward_param_1,
	.param .u64 .ptr .align 1 YOLOV3Forward_param_2,
	.param .u32 YOLOV3Forward_param_3,
	.param .u32 YOLOV3Forward_param_4,
	.param .u32 YOLOV3Forward_param_5,
	.param .u32 YOLOV3Forward_param_6,
	.param .u32 YOLOV3Forward_param_7,
	.param .u32 YOLOV3Forward_param_8,
	.param .u32 YOLOV3Forward_param_9,
	.param .u32 YOLOV3Forward_param_10,
	.param .u32 YOLOV3Forward_param_11,
	.param .u32 YOLOV3Forward_param_12,
	.param .u32 YOLOV3Forward_param_13
)
{
	.reg .pred 	%p<11>;
	.reg .b32 	%r<115>;
	.reg .b32 	%f<141>;
	.reg .b64 	%rd<26>;

	ld.param.u32 	%r53, [YOLOV3Forward_param_0];
	ld.param.u64 	%rd8, [YOLOV3Forward_param_1];
	ld.param.u64 	%rd9, [YOLOV3Forward_param_2];
	ld.param.u32 	%r42, [YOLOV3Forward_param_3];
	ld.param.u32 	%r43, [YOLOV3Forward_param_4];
	ld.param.u32 	%r44, [YOLOV3Forward_param_5];
	ld.param.u32 	%r49, [YOLOV3Forward_param_10];
	ld.param.u32 	%r50, [YOLOV3Forward_param_11];
	ld.param.u32 	%r51, [YOLOV3Forward_param_12];
	ld.param.u32 	%r52, [YOLOV3Forward_param_13];
	cvta.to.global.u64 	%rd1, %rd8;
	cvta.to.global.u64 	%rd2, %rd9;
	mov.u32 	%r54, %ctaid.x;
	mov.u32 	%r55, %ntid.x;
	mov.u32 	%r56, %tid.x;
	mad.lo.s32 	%r1, %r54, %r55, %r56;
	setp.ge.s32 	%p1, %r1, %r53;
	@%p1 bra 	$L__BB25_15;
	ld.param.u32 	%r103, [YOLOV3Forward_param_8];
	ld.param.u32 	%r100, [YOLOV3Forward_param_7];
	ld.param.u32 	%r99, [YOLOV3Forward_param_6];
	mul.hi.s32 	%r57, %r42, 1431655766;
	shr.u32 	%r58, %r57, 31;
	add.s32 	%r2, %r57, %r58;
	div.s32 	%r59, %r99, %r43;
	div.s32 	%r60, %r100, %r44;
	mul.lo.s32 	%r4, %r44, %r43;
	mul.lo.s32 	%r61, %r4, 3;
	div.s32 	%r3, %r1, %r61;
	mul.lo.s32 	%r62, %r3, %r61;
	sub.s32 	%r63, %r1, %r62;
	div.s32 	%r5, %r63, %r4;
	mul.lo.s32 	%r64, %r5, %r4;
	sub.s32 	%r65, %r63, %r64;
	div.s32 	%r6, %r65, %r44;
	mul.lo.s32 	%r66, %r6, %r44;
	sub.s32 	%r7, %r65, %r66;
	mul.lo.s32 	%r67, %r4, %r42;
	mul.lo.s32 	%r68, %r67, %r3;
	mul.lo.s32 	%r8, %r5, %r2;
	mad.lo.s32 	%r69, %r8, %r43, %r6;
	add.s32 	%r70, %r7, %r68;
	mad.lo.s32 	%r9, %r69, %r44, %r70;
	add.s32 	%r71, %r8, %r68;
	mad.lo.s32 	%r10, %r65, %r42, %r71;
	cvt.rn.f32.s32 	%f1, %r7;
	mul.wide.s32 	%rd10, %r9, 4;
	add.s64 	%rd11, %rd2, %rd10;
	ld.global.f32 	%f2, [%rd11];
	fma.rn.f32 	%f3, %f2, 0fBBBB989D, 0f3F000000;
	cvt.sat.f32.f32 	%f4, %f3;
	mov.f32 	%f5, 0f4B400001;
	mov.f32 	%f6, 0f437C0000;
	fma.rm.f32 	%f7, %f4, %f6, %f5;
	add.f32 	%f8, %f7, 0fCB40007F;
	neg.f32 	%f9, %f8;
	fma.rn.f32 	%f10, %f2, 0fBFB8AA3B, %f9;
	fma.rn.f32 	%f11, %f2, 0fB2A57060, %f10;
	mov.b32 	%r72, %f7;
	shl.b32 	%r73, %r72, 23;
	mov.b32 	%f12, %r73;
	ex2.approx.ftz.f32 	%f13, %f11;
	fma.rn.f32 	%f14, %f13, %f12, 0f3F800000;
	rcp.rn.f32 	%f15, %f14;
	add.f32 	%f16, %f15, %f1;
	cvt.rn.f32.s32 	%f17, %r60;
	mul.f32 	%f18, %f16, %f17;
	mul.wide.s32 	%rd12, %r10, 4;
	add.s64 	%rd3, %rd1, %rd12;
	st.global.f32 	[%rd3], %f18;
	cvt.rn.f32.s32 	%f19, %r6;
	mul.wide.s32 	%rd4, %r4, 4;
	add.s64 	%rd5, %rd11, %rd4;
	ld.global.f32 	%f20, [%rd5];
	fma.rn.f32 	%f21, %f20, 0fBBBB989D, 0f3F000000;
	cvt.sat.f32.f32 	%f22, %f21;
	fma.rm.f32 	%f23, %f22, %f6, %f5;
	add.f32 	%f24, %f23, 0fCB40007F;
	neg.f32 	%f25, %f24;
	fma.rn.f32 	%f26, %f20, 0fBFB8AA3B, %f25;
	fma.rn.f32 	%f27, %f20, 0fB2A57060, %f26;
	mov.b32 	%r74, %f23;
	shl.b32 	%r75, %r74, 23;
	mov.b32 	%f28, %r75;
	ex2.approx.ftz.f32 	%f29, %f27;
	fma.rn.f32 	%f30, %f29, %f28, 0f3F800000;
	rcp.rn.f32 	%f31, %f30;
	add.f32 	%f32, %f31, %f19;
	cvt.rn.f32.s32 	%f33, %r59;
	mul.f32 	%f34, %f32, %f33;
	st.global.f32 	[%rd3+4], %f34;
	setp.eq.s32 	%p2, %r5, 0;
	@%p2 bra 	$L__BB25_4;
	setp.eq.s32 	%p3, %r5, 1;
	mov.u32 	%r103, %r51;
	@%p3 bra 	$L__BB25_3;
	bra.uni 	$L__BB25_4;
$L__BB25_3:
	mov.u32 	%r103, %r49;
$L__BB25_4:
	ld.param.u32 	%r104, [YOLOV3Forward_param_9];
	cvt.rn.f32.s32 	%f35, %r103;
	add.s64 	%rd6, %rd5, %rd4;
	ld.global.f32 	%f36, [%rd6];
	fma.rn.f32 	%f37, %f36, 0f3BBB989D, 0f3F000000;
	cvt.sat.f32.f32 	%f38, %f37;
	mov.f32 	%f39, 0f4B400001;
	mov.f32 	%f40, 0f437C0000;
	fma.rm.f32 	%f41, %f38, %f40, %f39;
	add.f32 	%f42, %f41, 0fCB40007F;
	neg.f32 	%f43, %f42;
	fma.rn.f32 	%f44, %f36, 0f3FB8AA3B, %f43;
	fma.rn.f32 	%f45, %f36, 0f32A57060, %f44;
	mov.b32 	%r76, %f41;
	shl.b32 	%r77, %r76, 23;
	mov.b32 	%f46, %r77;
	ex2.approx.ftz.f32 	%f47, %f45;
	mul.f32 	%f48, %f47, %f46;
	mul.f32 	%f49, %f48, %f35;
	st.global.f32 	[%rd3+8], %f49;
	setp.eq.s32 	%p4, %r5, 0;
	@%p4 bra 	$L__BB25_7;
	setp.eq.s32 	%p5, %r5, 1;
	mov.u32 	%r104, %r52;
	@%p5 bra 	$L__BB25_6;
	bra.uni 	$L__BB25_7;
$L__BB25_6:
	mov.u32 	%r104, %r50;
$L__BB25_7:
	cvt.rn.f32.s32 	%f50, %r104;
	add.s64 	%rd13, %rd6, %rd4;
	ld.global.f32 	%f51, [%rd13];
	fma.rn.f32 	%f52, %f51, 0f3BBB989D, 0f3F000000;
	cvt.sat.f32.f32 	%f53, %f52;
	mov.f32 	%f54, 0f4B400001;
	mov.f32 	%f55, 0f437C0000;
	fma.rm.f32 	%f56, %f53, %f55, %f54;
	add.f32 	%f57, %f56, 0fCB40007F;
	neg.f32 	%f58, %f57;
	fma.rn.f32 	%f59, %f51, 0f3FB8AA3B, %f58;
	fma.rn.f32 	%f60, %f51, 0f32A57060, %f59;
	mov.b32 	%r78, %f56;
	shl.b32 	%r79, %r78, 23;
	mov.b32 	%f61, %r79;
	ex2.approx.ftz.f32 	%f62, %f60;
	mul.f32 	%f63, %f62, %f61;
	mul.f32 	%f64, %f63, %f50;
	st.global.f32 	[%rd3+12], %f64;
	shl.b32 	%r13, %r4, 2;
	add.s32 	%r108, %r13, %r9;
	add.s64 	%rd14, %rd13, %rd4;
	ld.global.f32 	%f65, [%rd14];
	fma.rn.f32 	%f66, %f65, 0fBBBB989D, 0f3F000000;
	cvt.sat.f32.f32 	%f67, %f66;
	fma.rm.f32 	%f68, %f67, %f55, %f54;
	add.f32 	%f69, %f68, 0fCB40007F;
	neg.f32 	%f70, %f69;
	fma.rn.f32 	%f71, %f65, 0fBFB8AA3B, %f70;
	fma.rn.f32 	%f72, %f65, 0fB2A57060, %f71;
	mov.b32 	%r80, %f68;
	shl.b32 	%r81, %r80, 23;
	mov.b32 	%f73, %r81;
	ex2.approx.ftz.f32 	%f74, %f72;
	fma.rn.f32 	%f75, %f74, %f73, 0f3F800000;
	rcp.rn.f32 	%f76, %f75;
	st.global.f32 	[%rd3+16], %f76;
	setp.lt.s32 	%p6, %r42, 18;
	@%p6 bra 	$L__BB25_15;
	add.s32 	%r109, %r10, 5;
	max.s32 	%r82, %r2, 6;
	add.s32 	%r16, %r82, -5;
	and.b32  	%r17, %r16, 3;
	setp.lt.u32 	%p7, %r42, 27;
	@%p7 bra 	$L__BB25_12;
	mad.lo.s32 	%r83, %r3, %r42, %r8;
	add.s32 	%r84, %r83, 5;
	mad.lo.s32 	%r85, %r43, %r84, %r6;
	mad.lo.s32 	%r107, %r44, %r85, %r7;
	mad.lo.s32 	%r86, %r3, %r43, %r6;
	mad.lo.s32 	%r87, %r44, %r86, %r7;
	mad.lo.s32 	%r106, %r42, %r87, %r8;
	add.s64 	%rd7, %rd1, 8;
	and.b32  	%r88, %r16, -4;
	neg.s32 	%r105, %r88;
$L__BB25_10:
	mul.wide.s32 	%rd15, %r109, 4;
	add.s64 	%rd16, %rd7, %rd15;
	mul.wide.s32 	%rd17, %r107, 4;
	add.s64 	%rd18, %rd2, %rd17;
	ld.global.f32 	%f77, [%rd18];
	fma.rn.f32 	%f78, %f77, 0fBBBB989D, 0f3F000000;
	cvt.sat.f32.f32 	%f79, %f78;
	mov.f32 	%f80, 0f4B400001;
	mov.f32 	%f81, 0f437C0000;
	fma.rm.f32 	%f82, %f79, %f81, %f80;
	add.f32 	%f83, %f82, 0fCB40007F;
	neg.f32 	%f84, %f83;
	fma.rn.f32 	%f85, %f77, 0fBFB8AA3B, %f84;
	fma.rn.f32 	%f86, %f77, 0fB2A57060, %f85;
	mov.b32 	%r89, %f82;
	shl.b32 	%r90, %r89, 23;
	mov.b32 	%f87, %r90;
	ex2.approx.ftz.f32 	%f88, %f86;
	fma.rn.f32 	%f89, %f88, %f87, 0f3F800000;
	rcp.rn.f32 	%f90, %f89;
	st.global.f32 	[%rd16+-8], %f90;
	add.s64 	%rd19, %rd18, %rd4;
	ld.global.f32 	%f91, [%rd19];
	fma.rn.f32 	%f92, %f91, 0fBBBB989D, 0f3F000000;
	cvt.sat.f32.f32 	%f93, %f92;
	fma.rm.f32 	%f94, %f93, %f81, %f80;
	add.f32 	%f95, %f94, 0fCB40007F;
	neg.f32 	%f96, %f95;
	fma.rn.f32 	%f97, %f91, 0fBFB8AA3B, %f96;
	fma.rn.f32 	%f98, %f91, 0fB2A57060, %f97;
	mov.b32 	%r91, %f94;
	shl.b32 	%r92, %r91, 23;
	mov.b32 	%f99, %r92;
	ex2.approx.ftz.f32 	%f100, %f98;
	fma.rn.f32 	%f101, %f100, %f99, 0f3F800000;
	rcp.rn.f32 	%f102, %f101;
	st.global.f32 	[%rd16+-4], %f102;
	add.s64 	%rd20, %rd19, %rd4;
	ld.global.f32 	%f103, [%rd20];
	fma.rn.f32 	%f104, %f103, 0fBBBB989D, 0f3F000000;
	cvt.sat.f32.f32 	%f105, %f104;
	fma.rm.f32 	%f106, %f105, %f81, %f80;
	add.f32 	%f107, %f106, 0fCB40007F;
	neg.f32 	%f108, %f107;
	fma.rn.f32 	%f109, %f103, 0fBFB8AA3B, %f108;
	fma.rn.f32 	%f110, %f103, 0fB2A57060, %f109;
	mov.b32 	%r93, %f106;
	shl.b32 	%r94, %r93, 23;
	mov.b32 	%f111, %r94;
	ex2.approx.ftz.f32 	%f112, %f110;
	fma.rn.f32 	%f113, %f112, %f111, 0f3F800000;
	rcp.rn.f32 	%f114, %f113;
	st.global.f32 	[%rd16], %f114;
	add.s64 	%rd21, %rd20, %rd4;
	ld.global.f32 	%f115, [%rd21];
	fma.rn.f32 	%f116, %f115, 0fBBBB989D, 0f3F000000;
	cvt.sat.f32.f32 	%f117, %f116;
	fma.rm.f32 	%f118, %f117, %f81, %f80;
	add.f32 	%f119, %f118, 0fCB40007F;
	neg.f32 	%f120, %f119;
	fma.rn.f32 	%f121, %f115, 0fBFB8AA3B, %f120;
	fma.rn.f32 	%f122, %f115, 0fB2A57060, %f121;
	mov.b32 	%r95, %f118;
	shl.b32 	%r96, %r95, 23;
	mov.b32 	%f123, %r96;
	ex2.approx.ftz.f32 	%f124, %f122;
	fma.rn.f32 	%f125, %f124, %f123, 0f3F800000;
	rcp.rn.f32 	%f126, %f125;
	add.s32 	%r109, %r109, 4;
	st.global.f32 	[%rd16+4], %f126;
	add.s32 	%r108, %r108, %r13;
	add.s32 	%r107, %r107, %r13;
	add.s32 	%r106, %r106, 4;
	add.s32 	%r105, %r105, 4;
	setp.ne.s32 	%p8, %r105, 0;
	@%p8 bra 	$L__BB25_10;
	add.s32 	%r109, %r106, 5;
$L__BB25_12:
	setp.eq.s32 	%p9, %r17, 0;
	@%p9 bra 	$L__BB25_15;
	add.s32 	%r113, %r108, %r4;
	neg.s32 	%r112, %r17;
$L__BB25_14:
	.pragma "nounroll";
	mul.wide.s32 	%rd22, %r113, 4;
	add.s64 	%rd23, %rd2, %rd22;
	mul.wide.s32 	%rd24, %r109, 4;
	add.s64 	%rd25, %rd1, %rd24;
	ld.global.f32 	%f127, [%rd23];
	fma.rn.f32 	%f128, %f127, 0fBBBB989D, 0f3F000000;
	cvt.sat.f32.f32 	%f129, %f128;
	mov.f32 	%f130, 0f4B400001;
	mov.f32 	%f131, 0f437C0000;
	fma.rm.f32 	%f132, %f129, %f131, %f130;
	add.f32 	%f133, %f132, 0fCB40007F;
	neg.f32 	%f134, %f133;
	fma.rn.f32 	%f135, %f127, 0fBFB8AA3B, %f134;
	fma.rn.f32 	%f136, %f127, 0fB2A57060, %f135;
	mov.b32 	%r97, %f132;
	shl.b32 	%r98, %r97, 23;
	mov.b32 	%f137, %r98;
	ex2.approx.ftz.f32 	%f138, %f136;
	fma.rn.f32 	%f139, %f138, %f137, 0f3F800000;
	rcp.rn.f32 	%f140, %f139;
	add.s32 	%r109, %r109, 1;
	st.global.f32 	[%rd25], %f140;
	add.s32 	%r113, %r113, %r4;
	add.s32 	%r112, %r112, 1;
	setp.ne.s32 	%p10, %r112, 0;
	@%p10 bra 	$L__BB25_14;
$L__BB25_15:
	ret;

}
	// .globl	UpSampling2D
.visible .entry UpSampling2D(
	.param .u32 UpSampling2D_param_0,
	.param .u32 UpSampling2D_param_1,
	.param .u32 UpSampling2D_param_2,
	.param .u32 UpSampling2D_param_3,
	.param .u32 UpSampling2D_param_4,
	.param .u32 UpSampling2D_param_5,
	.param .u64 .ptr .align 1 UpSampling2D_param_6,
	.param .u64 .ptr .align 1 UpSampling2D_param_7,
	.param .u8 UpSampling2D_param_8
)
{
	.reg .pred 	%p<23>;
	.reg .b16 	%rs<2>;
	.reg .b32 	%r<86>;
	.reg .b32 	%f<91>;
	.reg .b64 	%rd<24>;

	ld.param.u32 	%r46, [UpSampling2D_param_0];
	ld.param.u32 	%r41, [UpSampling2D_param_1];
	ld.param.u32 	%r42, [UpSampling2D_param_2];
	ld.param.u32 	%r43, [UpSampling2D_param_3];
	ld.param.u32 	%r44, [UpSampling2D_param_4];
	ld.param.u32 	%r45, [UpSampling2D_param_5];
	ld.param.u64 	%rd5, [UpSampling2D_param_6];
	ld.param.u64 	%rd6, [UpSampling2D_param_7];
	ld.param.s8 	%rs1, [UpSampling2D_param_8];
	cvta.to.global.u64 	%rd1, %rd6;
	mov.u32 	%r47, %ctaid.x;
	mov.u32 	%r48, %ntid.x;
	mov.u32 	%r49, %tid.x;
	mad.lo.s32 	%r1, %r47, %r48, %r49;
	setp.ge.s32 	%p1, %r1, %r46;
	mov.f32 	%f89, 0f00000000;
	@%p1 bra 	$L__BB26_33;
	cvta.to.global.u64 	%rd7, %rd5;
	mul.lo.s32 	%r50, %r44, %r42;
	mul.lo.s32 	%r2, %r45, %r43;
	mul.wide.s32 	%rd8, %r1, 4;
	add.s64 	%rd2, %rd7, %rd8;
	ld.global.f32 	%f1, [%rd2];
	mul.lo.s32 	%r51, %r42, %r41;
	mul.lo.s32 	%r52, %r51, %r43;
	div.s32 	%r53, %r1, %r52;
	mul.lo.s32 	%r54, %r53, %r52;
	sub.s32 	%r55, %r1, %r54;
	mul.lo.s32 	%r56, %r43, %r42;
	div.s32 	%r57, %r55, %r56;
	mul.lo.s32 	%r58, %r57, %r56;
	sub.s32 	%r59, %r55, %r58;
	div.s32 	%r60, %r59, %r43;
	mul.lo.s32 	%r61, %r60, %r43;
	sub.s32 	%r62, %r59, %r61;
	mul.lo.s32 	%r63, %r60, %r44;
	mul.lo.s32 	%r64, %r62, %r45;
	mad.lo.s32 	%r65, %r53, %r41, %r57;
	mad.lo.s32 	%r66, %r50, %r65, %r63;
	mad.lo.s32 	%r73, %r66, %r2, %r64;
	min.s32 	%r67, %r44, %r45;
	setp.lt.s32 	%p2, %r67, 1;
	@%p2 bra 	$L__BB26_31;
	setp.ne.s16 	%p3, %rs1, 0;
	@%p3 bra 	$L__BB26_18;
	and.b32  	%r4, %r45, 15;
	add.s32 	%r5, %r4, -1;
	and.b32  	%r6, %r45, 7;
	add.s32 	%r7, %r6, -1;
	and.b32  	%r8, %r45, 3;
	and.b32  	%r71, %r45, 2147483632;
	neg.s32 	%r9, %r71;
	add.s64 	%rd3, %rd1, 32;
	mov.f32 	%f89, 0f00000000;
	mov.b32 	%r72, 0;
$L__BB26_4:
	setp.lt.u32 	%p12, %r45, 16;
	mov.u32 	%r76, %r73;
	@%p12 bra 	$L__BB26_7;
	mov.u32 	%r74, %r9;
	mov.u32 	%r76, %r73;
$L__BB26_6:
	.pragma "nounroll";
	mul.wide.s32 	%rd17, %r76, 4;
	add.s64 	%rd18, %rd3, %rd17;
	ld.global.f32 	%f22, [%rd18+-32];
	add.f32 	%f23, %f89, %f22;
	ld.global.f32 	%f24, [%rd18+-28];
	add.f32 	%f25, %f23, %f24;
	ld.global.f32 	%f26, [%rd18+-24];
	add.f32 	%f27, %f25, %f26;
	ld.global.f32 	%f28, [%rd18+-20];
	add.f32 	%f29, %f27, %f28;
	ld.global.f32 	%f30, [%rd18+-16];
	add.f32 	%f31, %f29, %f30;
	ld.global.f32 	%f32, [%rd18+-12];
	add.f32 	%f33, %f31, %f32;
	ld.global.f32 	%f34, [%rd18+-8];
	add.f32 	%f35, %f33, %f34;
	ld.global.f32 	%f36, [%rd18+-4];
	add.f32 	%f37, %f35, %f36;
	ld.global.f32 	%f38, [%rd18];
	add.f32 	%f39, %f37, %f38;
	ld.global.f32 	%f40, [%rd18+4];
	add.f32 	%f41, %f39, %f40;
	ld.global.f32 	%f42, [%rd18+8];
	add.f32 	%f43, %f41, %f42;
	ld.global.f32 	%f44, [%rd18+12];
	add.f32 	%f45, %f43, %f44;
	ld.global.f32 	%f46, [%rd18+16];
	add.f32 	%f47, %f45, %f46;
	ld.global.f32 	%f48, [%rd18+20];
	add.f32 	%f49, %f47, %f48;
	ld.global.f32 	%f50, [%rd18+24];
	add.f32 	%f51, %f49, %f50;
	ld.global.f32 	%f52, [%rd18+28];
	add.f32 	%f89, %f51, %f52;
	add.s32 	%r76, %r76, 16;
	add.s32 	%r74, %r74, 16;
	setp.ne.s32 	%p13, %r74, 0;
	@%p13 bra 	$L__BB26_6;
$L__BB26_7:
	setp.eq.s32 	%p14, %r4, 0;
	@%p14 bra 	$L__BB26_17;
	setp.lt.u32 	%p15, %r5, 7;
	@%p15 bra 	$L__BB26_10;
	mul.wide.s32 	%rd19, %r76, 4;
	add.s64 	%rd20, %rd1, %rd19;
	ld.global.f32 	%f54, [%rd20];
	add.f32 	%f55, %f89, %f54;
	ld.global.f32 	%f56, [%rd20+4];
	add.f32 	%f57, %f55, %f56;
	ld.global.f32 	%f58, [%rd20+8];
	add.f32 	%f59, %f57, %f58;
	ld.global.f32 	%f60, [%rd20+12];
	add.f32 	%f61, %f59, %f60;
	ld.global.f32 	%f62, [%rd20+16];
	add.f32 	%f63, %f61, %f62;
	ld.global.f32 	%f64, [%rd20+20];
	add.f32 	%f65, %f63, %f64;
	ld.global.f32 	%f66, [%rd20+24];
	add.f32 	%f67, %f65, %f66;
	ld.global.f32 	%f68, [%rd20+28];
	add.f32 	%f89, %f67, %f68;
	add.s32 	%r76, %r76, 8;
$L__BB26_10:
	setp.eq.s32 	%p16, %r6, 0;
	@%p16 bra 	$L__BB26_17;
	setp.lt.u32 	%p17, %r7, 3;
	@%p17 bra 	$L__BB26_13;
	mul.wide.s32 	%rd21, %r76, 4;
	add.s64 	%rd22, %rd1, %rd21;
	ld.global.f32 	%f70, [%rd22];
	add.f32 	%f71, %f89, %f70;
	ld.global.f32 	%f72, [%rd22+4];
	add.f32 	%f73, %f71, %f72;
	ld.global.f32 	%f74, [%rd22+8];
	add.f32 	%f75, %f73, %f74;
	ld.global.f32 	%f76, [%rd22+12];
	add.f32 	%f89, %f75, %f76;
	add.s32 	%r76, %r76, 4;
$L__BB26_13:
	setp.eq.s32 	%p18, %r8, 0;
	@%p18 bra 	$L__BB26_17;
	setp.eq.s32 	%p19, %r8, 1;
	mul.wide.s32 	%rd23, %r76, 4;
	add.s64 	%rd4, %rd1, %rd23;
	ld.global.f32 	%f77, [%rd4];
	add.f32 	%f89, %f89, %f77;
	@%p19 bra 	$L__BB26_17;
	setp.eq.s32 	%p20, %r8, 2;
	ld.global.f32 	%f78, [%rd4+4];
	add.f32 	%f89, %f89, %f78;
	@%p20 bra 	$L__BB26_17;
	ld.global.f32 	%f79, [%rd4+8];
	add.f32 	%f89, %f89, %f79;
$L__BB26_17:
	add.s32 	%r73, %r73, %r2;
	add.s32 	%r72, %r72, 1;
	setp.eq.s32 	%p21, %r72, %r44;
	@%p21 bra 	$L__BB26_31;
	bra.uni 	$L__BB26_4;
$L__BB26_18:
	and.b32  	%r23, %r45, 7;
	add.s32 	%r24, %r23, -1;
	and.b32  	%r25, %r45, 3;
	and.b32  	%r26, %r45, 2147483640;
	and.b32  	%r27, %r45, 1;
	mov.b32 	%r79, 0;
$L__BB26_19:
	setp.lt.u32 	%p4, %r45, 8;
	mov.u32 	%r83, %r73;
	@%p4 bra 	$L__BB26_22;
	mov.b32 	%r82, 0;
	mov.u32 	%r83, %r73;
$L__BB26_21:
	.pragma "nounroll";
	mul.wide.s32 	%rd9, %r83, 4;
	add.s64 	%rd10, %rd1, %rd9;
	st.global.f32 	[%rd10], %f1;
	st.global.f32 	[%rd10+4], %f1;
	st.global.f32 	[%rd10+8], %f1;
	st.global.f32 	[%rd10+12], %f1;
	st.global.f32 	[%rd10+16], %f1;
	st.global.f32 	[%rd10+20], %f1;
	st.global.f32 	[%rd10+24], %f1;
	st.global.f32 	[%rd10+28], %f1;
	add.s32 	%r83, %r83, 8;
	add.s32 	%r82, %r82, 8;
	setp.ne.s32 	%p5, %r82, %r26;
	@%p5 bra 	$L__BB26_21;
$L__BB26_22:
	setp.eq.s32 	%p6, %r23, 0;
	@%p6 bra 	$L__BB26_30;
	setp.lt.u32 	%p7, %r24, 3;
	@%p7 bra 	$L__BB26_25;
	mul.wide.s32 	%rd11, %r83, 4;
	add.s64 	%rd12, %rd1, %rd11;
	st.global.f32 	[%rd12], %f1;
	st.global.f32 	[%rd12+4], %f1;
	st.global.f32 	[%rd12+8], %f1;
	st.global.f32 	[%rd12+12], %f1;
	add.s32 	%r83, %r83, 4;
$L__BB26_25:
	setp.eq.s32 	%p8, %r25, 0;
	@%p8 bra 	$L__BB26_30;
	setp.eq.s32 	%p9, %r25, 1;
	@%p9 bra 	$L__BB26_28;
	mul.wide.s32 	%rd13, %r83, 4;
	add.s64 	%rd14, %rd1, %rd13;
	st.global.f32 	[%rd14], %f1;
	st.global.f32 	[%rd14+4], %f1;
	add.s32 	%r83, %r83, 2;
$L__BB26_28:
	setp.eq.s32 	%p10, %r27, 0;
	@%p10 bra 	$L__BB26_30;
	mul.wide.s32 	%rd15, %r83, 4;
	add.s64 	%rd16, %rd1, %rd15;
	st.global.f32 	[%rd16], %f1;
$L__BB26_30:
	add.s32 	%r73, %r73, %r2;
	add.s32 	%r79, %r79, 1;
	setp.ne.s32 	%p11, %r79, %r44;
	@%p11 bra 	$L__BB26_19;
$L__BB26_31:
	setp.ne.s16 	%p22, %rs1, 0;
	@%p22 bra 	$L__BB26_33;
	st.global.f32 	[%rd2], %f89;
$L__BB26_33:
	ret;

}
	// .globl	BinaryCrossentropyLoss
.visible .entry BinaryCrossentropyLoss(
	.param .u32 BinaryCrossentropyLoss_param_0,
	.param .u32 BinaryCrossentropyLoss_param_1,
	.param .u64 .ptr .align 1 BinaryCrossentropyLoss_param_2,
	.param .u64 .ptr .align 1 BinaryCrossentropyLoss_param_3,
	.param .u64 .ptr .align 1 BinaryCrossentropyLoss_param_4
)
{
	.reg .pred 	%p<34>;
	.reg .b32 	%r<42>;
	.reg .b32 	%f<173>;
	.reg .b64 	%rd<19>;

	ld.param.u32 	%r9, [BinaryCrossentropyLoss_param_0];
	ld.param.u32 	%r8, [BinaryCrossentropyLoss_param_1];
	ld.param.u64 	%rd8, [BinaryCrossentropyLoss_param_2];
	ld.param.u64 	%rd9, [BinaryCrossentropyLoss_param_3];
	ld.param.u64 	%rd10, [BinaryCrossentropyLoss_param_4];
	cvta.to.global.u64 	%rd1, %rd9;
	cvta.to.global.u64 	%rd2, %rd10;
	mov.u32 	%r10, %ctaid.x;
	mov.u32 	%r11, %ntid.x;
	mov.u32 	%r12, %tid.x;
	mad.lo.s32 	%r1, %r10, %r11, %r12;
	setp.ge.s32 	%p1, %r1, %r9;
	@%p1 bra 	$L__BB27_13;
	mul.lo.s32 	%r41, %r8, %r1;
	add.s32 	%r3, %r41, %r8;
	setp.lt.s32 	%p2, %r8, 1;
	mov.f32 	%f170, 0f00000000;
	mov.f32 	%f167, 0f00000000;
	@%p2 bra 	$L__BB27_12;
	cvt.rn.f32.u32 	%f1, %r8;
	add.s32 	%r4, %r41, 1;
	max.s32 	%r13, %r3, %r4;
	sub.s32 	%r14, %r13, %r41;
	and.b32  	%r15, %r14, 1;
	setp.eq.b32 	%p3, %r15, 1;
	not.pred 	%p4, %p3;
	@%p4 bra 	$L__BB27_5;
	cvt.s64.s32 	%rd3, %r41;
	mul.wide.s32 	%rd11, %r41, 4;
	add.s64 	%rd12, %rd2, %rd11;
	ld.global.nc.f32 	%f2, [%rd12];
	setp.leu.f32 	%p5, %f2, 0f00000000;
	setp.geu.f32 	%p6, %f2, 0f3F800000;
	mov.f32 	%f170, 0f00000000;
	or.pred  	%p7, %p5, %p6;
	mov.u32 	%r41, %r4;
	@%p7 bra 	$L__BB27_5;
	shl.b64 	%rd13, %rd3, 2;
	add.s64 	%rd14, %rd1, %rd13;
	ld.global.nc.f32 	%f18, [%rd14];
	setp.lt.f32 	%p8, %f2, 0f00800000;
	mul.f32 	%f19, %f2, 0f4B000000;
	selp.f32 	%f20, %f19, %f2, %p8;
	selp.f32 	%f21, 0fC1B80000, 0f00000000, %p8;
	mov.b32 	%r16, %f20;
	add.s32 	%r17, %r16, -1059760811;
	and.b32  	%r18, %r17, -8388608;
	sub.s32 	%r19, %r16, %r18;
	mov.b32 	%f22, %r19;
	cvt.rn.f32.s32 	%f23, %r18;
	fma.rn.f32 	%f24, %f23, 0f34000000, %f21;
	add.f32 	%f25, %f22, 0fBF800000;
	fma.rn.f32 	%f26, %f25, 0fBE055027, 0f3E1039F6;
	fma.rn.f32 	%f27, %f26, %f25, 0fBDF8CDCC;
	fma.rn.f32 	%f28, %f27, %f25, 0f3E0F2955;
	fma.rn.f32 	%f29, %f28, %f25, 0fBE2AD8B9;
	fma.rn.f32 	%f30, %f29, %f25, 0f3E4CED0B;
	fma.rn.f32 	%f31, %f30, %f25, 0fBE7FFF22;
	fma.rn.f32 	%f32, %f31, %f25, 0f3EAAAA78;
	fma.rn.f32 	%f33, %f32, %f25, 0fBF000000;
	mul.f32 	%f34, %f25, %f33;
	fma.rn.f32 	%f35, %f34, %f25, %f25;
	fma.rn.f32 	%f36, %f24, 0f3F317218, %f35;
	setp.gt.u32 	%p9, %r16, 2139095039;
	fma.rn.f32 	%f37, %f20, 0f7F800000, 0f7F800000;
	selp.f32 	%f38, %f37, %f36, %p9;
	setp.eq.f32 	%p10, %f20, 0f00000000;
	selp.f32 	%f39, 0fFF800000, %f38, %p10;
	mov.f32 	%f40, 0f3F800000;
	sub.f32 	%f41, %f40, %f18;
	sub.f32 	%f42, %f40, %f2;
	setp.lt.f32 	%p11, %f42, 0f00800000;
	mul.f32 	%f43, %f42, 0f4B000000;
	selp.f32 	%f44, %f43, %f42, %p11;
	selp.f32 	%f45, 0fC1B80000, 0f00000000, %p11;
	mov.b32 	%r20, %f44;
	add.s32 	%r21, %r20, -1059760811;
	and.b32  	%r22, %r21, -8388608;
	sub.s32 	%r23, %r20, %r22;
	mov.b32 	%f46, %r23;
	cvt.rn.f32.s32 	%f47, %r22;
	fma.rn.f32 	%f48, %f47, 0f34000000, %f45;
	add.f32 	%f49, %f46, 0fBF800000;
	fma.rn.f32 	%f50, %f49, 0fBE055027, 0f3E1039F6;
	fma.rn.f32 	%f51, %f50, %f49, 0fBDF8CDCC;
	fma.rn.f32 	%f52, %f51, %f49, 0f3E0F2955;
	fma.rn.f32 	%f53, %f52, %f49, 0fBE2AD8B9;
	fma.rn.f32 	%f54, %f53, %f49, 0f3E4CED0B;
	fma.rn.f32 	%f55, %f54, %f49, 0fBE7FFF22;
	fma.rn.f32 	%f56, %f55, %f49, 0f3EAAAA78;
	fma.rn.f32 	%f57, %f56, %f49, 0fBF000000;
	mul.f32 	%f58, %f49, %f57;
	fma.rn.f32 	%f59, %f58, %f49, %f49;
	fma.rn.f32 	%f60, %f48, 0f3F317218, %f59;
	setp.gt.u32 	%p12, %r20, 2139095039;
	fma.rn.f32 	%f61, %f44, 0f7F800000, 0f7F800000;
	selp.f32 	%f62, %f61, %f60, %p12;
	setp.eq.f32 	%p13, %f44, 0f00000000;
	selp.f32 	%f63, 0fFF800000, %f62, %p13;
	mul.f32 	%f64, %f63, %f41;
	fma.rn.f32 	%f65, %f39, %f18, %f64;
	div.rn.f32 	%f66, %f65, %f1;
	mov.f32 	%f67, 0f00000000;
	sub.f32 	%f167, %f67, %f66;
	mov.f32 	%f170, %f167;
$L__BB27_5:
	setp.ge.s32 	%p14, %r4, %r3;
	@%p14 bra 	$L__BB27_12;
	add.s64 	%rd4, %rd1, 4;
	add.s64 	%rd5, %rd2, 4;
	mov.f32 	%f170, %f167;
$L__BB27_7:
	mul.wide.s32 	%rd15, %r41, 4;
	add.s64 	%rd6, %rd4, %rd15;
	add.s64 	%rd7, %rd5, %rd15;
	ld.global.nc.f32 	%f7, [%rd7+-4];
	setp.leu.f32 	%p15, %f7, 0f00000000;
	setp.geu.f32 	%p16, %f7, 0f3F800000;
	or.pred  	%p17, %p15, %p16;
	@%p17 bra 	$L__BB27_9;
	ld.global.nc.f32 	%f68, [%rd6+-4];
	setp.lt.f32 	%p18, %f7, 0f00800000;
	mul.f32 	%f69, %f7, 0f4B000000;
	selp.f32 	%f70, %f69, %f7, %p18;
	selp.f32 	%f71, 0fC1B80000, 0f00000000, %p18;
	mov.b32 	%r24, %f70;
	add.s32 	%r25, %r24, -1059760811;
	and.b32  	%r26, %r25, -8388608;
	sub.s32 	%r27, %r24, %r26;
	mov.b32 	%f72, %r27;
	cvt.rn.f32.s32 	%f73, %r26;
	fma.rn.f32 	%f74, %f73, 0f34000000, %f71;
	add.f32 	%f75, %f72, 0fBF800000;
	fma.rn.f32 	%f76, %f75, 0fBE055027, 0f3E1039F6;
	fma.rn.f32 	%f77, %f76, %f75, 0fBDF8CDCC;
	fma.rn.f32 	%f78, %f77, %f75, 0f3E0F2955;
	fma.rn.f32 	%f79, %f78, %f75, 0fBE2AD8B9;
	fma.rn.f32 	%f80, %f79, %f75, 0f3E4CED0B;
	fma.rn.f32 	%f81, %f80, %f75, 0fBE7FFF22;
	fma.rn.f32 	%f82, %f81, %f75, 0f3EAAAA78;
	fma.rn.f32 	%f83, %f82, %f75, 0fBF000000;
	mul.f32 	%f84, %f75, %f83;
	fma.rn.f32 	%f85, %f84, %f75, %f75;
	fma.rn.f32 	%f86, %f74, 0f3F317218, %f85;
	setp.gt.u32 	%p19, %r24, 2139095039;
	fma.rn.f32 	%f87, %f70, 0f7F800000, 0f7F800000;
	selp.f32 	%f88, %f87, %f86, %p19;
	setp.eq.f32 	%p20, %f70, 0f00000000;
	selp.f32 	%f89, 0fFF800000, %f88, %p20;
	mov.f32 	%f90, 0f3F800000;
	sub.f32 	%f91, %f90, %f68;
	sub.f32 	%f92, %f90, %f7;
	setp.lt.f32 	%p21, %f92, 0f00800000;
	mul.f32 	%f93, %f92, 0f4B000000;
	selp.f32 	%f94, %f93, %f92, %p21;
	selp.f32 	%f95, 0fC1B80000, 0f00000000, %p21;
	mov.b32 	%r28, %f94;
	add.s32 	%r29, %r28, -1059760811;
	and.b32  	%r30, %r29, -8388608;
	sub.s32 	%r31, %r28, %r30;
	mov.b32 	%f96, %r31;
	cvt.rn.f32.s32 	%f97, %r30;
	fma.rn.f32 	%f98, %f97, 0f34000000, %f95;
	add.f32 	%f99, %f96, 0fBF800000;
	fma.rn.f32 	%f100, %f99, 0fBE055027, 0f3E1039F6;
	fma.rn.f32 	%f101, %f100, %f99, 0fBDF8CDCC;
	fma.rn.f32 	%f102, %f101, %f99, 0f3E0F2955;
	fma.rn.f32 	%f103, %f102, %f99, 0fBE2AD8B9;
	fma.rn.f32 	%f104, %f103, %f99, 0f3E4CED0B;
	fma.rn.f32 	%f105, %f104, %f99, 0fBE7FFF22;
	fma.rn.f32 	%f106, %f105, %f99, 0f3EAAAA78;
	fma.rn.f32 	%f107, %f106, %f99, 0fBF000000;
	mul.f32 	%f108, %f99, %f107;
	fma.rn.f32 	%f109, %f108, %f99, %f99;
	fma.rn.f32 	%f110, %f98, 0f3F317218, %f109;
	setp.gt.u32 	%p22, %r28, 2139095039;
	fma.rn.f32 	%f111, %f94, 0f7F800000, 0f7F800000;
	selp.f32 	%f112, %f111, %f110, %p22;
	setp.eq.f32 	%p23, %f94, 0f00000000;
	selp.f32 	%f113, 0fFF800000, %f112, %p23;
	mul.f32 	%f114, %f113, %f91;
	fma.rn.f32 	%f115, %f89, %f68, %f114;
	div.rn.f32 	%f116, %f115, %f1;
	sub.f32 	%f170, %f170, %f116;
$L__BB27_9:
	ld.global.nc.f32 	%f10, [%rd7];
	setp.leu.f32 	%p24, %f10, 0f00000000;
	setp.geu.f32 	%p25, %f10, 0f3F800000;
	or.pred  	%p26, %p24, %p25;
	@%p26 bra 	$L__BB27_11;
	ld.global.nc.f32 	%f117, [%rd6];
	setp.lt.f32 	%p27, %f10, 0f00800000;
	mul.f32 	%f118, %f10, 0f4B000000;
	selp.f32 	%f119, %f118, %f10, %p27;
	selp.f32 	%f120, 0fC1B80000, 0f00000000, %p27;
	mov.b32 	%r32, %f119;
	add.s32 	%r33, %r32, -1059760811;
	and.b32  	%r34, %r33, -8388608;
	sub.s32 	%r35, %r32, %r34;
	mov.b32 	%f121, %r35;
	cvt.rn.f32.s32 	%f122, %r34;
	fma.rn.f32 	%f123, %f122, 0f34000000, %f120;
	add.f32 	%f124, %f121, 0fBF800000;
	fma.rn.f32 	%f125, %f124, 0fBE055027, 0f3E1039F6;
	fma.rn.f32 	%f126, %f125, %f124, 0fBDF8CDCC;
	fma.rn.f32 	%f127, %f126, %f124, 0f3E0F2955;
	fma.rn.f32 	%f128, %f127, %f124, 0fBE2AD8B9;
	fma.rn.f32 	%f129, %f128, %f124, 0f3E4CED0B;
	fma.rn.f32 	%f130, %f129, %f124, 0fBE7FFF22;
	fma.rn.f32 	%f131, %f130, %f124, 0f3EAAAA78;
	fma.rn.f32 	%f132, %f131, %f124, 0fBF000000;
	mul.f32 	%f133, %f124, %f132;
	fma.rn.f32 	%f134, %f133, %f124, %f124;
	fma.rn.f32 	%f135, %f123, 0f3F317218, %f134;
	setp.gt.u32 	%p28, %r32, 2139095039;
	fma.rn.f32 	%f136, %f119, 0f7F800000, 0f7F800000;
	selp.f32 	%f137, %f136, %f135, %p28;
	setp.eq.f32 	%p29, %f119, 0f00000000;
	selp.f32 	%f138, 0fFF800000, %f137, %p29;
	mov.f32 	%f139, 0f3F800000;
	sub.f32 	%f140, %f139, %f117;
	sub.f32 	%f141, %f139, %f10;
	setp.lt.f32 	%p30, %f141, 0f00800000;
	mul.f32 	%f142, %f141, 0f4B000000;
	selp.f32 	%f143, %f142, %f141, %p30;
	selp.f32 	%f144, 0fC1B80000, 0f00000000, %p30;
	mov.b32 	%r36, %f143;
	add.s32 	%r37, %r36, -1059760811;
	and.b32  	%r38, %r37, -8388608;
	sub.s32 	%r39, %r36, %r38;
	mov.b32 	%f145, %r39;
	cvt.rn.f32.s32 	%f146, %r38;
	fma.rn.f32 	%f147, %f146, 0f34000000, %f144;
	add.f32 	%f148, %f145, 0fBF800000;
	fma.rn.f32 	%f149, %f148, 0fBE055027, 0f3E1039F6;
	fma.rn.f32 	%f150, %f149, %f148, 0fBDF8CDCC;
	fma.rn.f32 	%f151, %f150, %f148, 0f3E0F2955;
	fma.rn.f32 	%f152, %f151, %f148, 0fBE2AD8B9;
	fma.rn.f32 	%f153, %f152, %f148, 0f3E4CED0B;
	fma.rn.f32 	%f154, %f153, %f148, 0fBE7FFF22;
	fma.rn.f32 	%f155, %f154, %f148, 0f3EAAAA78;
	fma.rn.f32 	%f156, %f155, %f148, 0fBF000000;
	mul.f32 	%f157, %f148, %f156;
	fma.rn.f32 	%f158, %f157, %f148, %f148;
	fma.rn.f32 	%f159, %f147, 0f3F317218, %f158;
	setp.gt.u32 	%p31, %r36, 2139095039;
	fma.rn.f32 	%f160, %f143, 0f7F800000, 0f7F800000;
	selp.f32 	%f161, %f160, %f159, %p31;
	setp.eq.f32 	%p32, %f143, 0f00000000;
	selp.f32 	%f162, 0fFF800000, %f161, %p32;
	mul.f32 	%f163, %f162, %f140;
	fma.rn.f32 	%f164, %f138, %f117, %f163;
	div.rn.f32 	%f165, %f164, %f1;
	sub.f32 	%f170, %f170, %f165;
$L__BB27_11:
	add.s32 	%r41, %r41, 2;
	setp.lt.s32 	%p33, %r41, %r3;
	@%p33 bra 	$L__BB27_7;
$L__BB27_12:
	cvta.to.global.u64 	%rd16, %rd8;
	mul.wide.s32 	%rd17, %r1, 4;
	add.s64 	%rd18, %rd16, %rd17;
	st.global.f32 	[%rd18], %f170;
$L__BB27_13:
	ret;

}
	// .globl	CategoricalCrossentropyLoss
.visible .entry CategoricalCrossentropyLoss(
	.param .u32 CategoricalCrossentropyLoss_param_0,
	.param .u32 CategoricalCrossentropyLoss_param_1,
	.param .u64 .ptr .align 1 CategoricalCrossentropyLoss_param_2,
	.param .u64 .ptr .align 1 CategoricalCrossentropyLoss_param_3,
	.param .u64 .ptr .align 1 CategoricalCrossentropyLoss_param_4
)
{
	.reg .pred 	%p<37>;
	.reg .b32 	%r<56>;
	.reg .b32 	%f<205>;
	.reg .b64 	%rd<20>;

	ld.param.u32 	%r14, [CategoricalCrossentropyLoss_param_0];
	ld.param.u32 	%r13, [CategoricalCrossentropyLoss_param_1];
	ld.param.u64 	%rd10, [CategoricalCrossentropyLoss_param_2];
	ld.param.u64 	%rd11, [CategoricalCrossentropyLoss_param_3];
	ld.param.u64 	%rd12, [CategoricalCrossentropyLoss_param_4];
	cvta.to.global.u64 	%rd1, %rd11;
	cvta.to.global.u64 	%rd2, %rd12;
	mov.u32 	%r15, %ctaid.x;
	mov.u32 	%r16, %ntid.x;
	mov.u32 	%r17, %tid.x;
	mad.lo.s32 	%r1, %r15, %r16, %r17;
	setp.ge.s32 	%p1, %r1, %r14;
	@%p1 bra 	$L__BB28_24;
	mul.lo.s32 	%r54, %r13, %r1;
	setp.lt.s32 	%p2, %r13, 1;
	mov.f32 	%f194, 0f00000000;
	@%p2 bra 	$L__BB28_23;
	add.s32 	%r18, %r54, 1;
	add.s32 	%r19, %r54, %r13;
	max.s32 	%r20, %r19, %r18;
	sub.s32 	%r3, %r20, %r54;
	and.b32  	%r4, %r3, 3;
	sub.s32 	%r21, %r54, %r20;
	setp.gt.u32 	%p3, %r21, -4;
	mov.f32 	%f194, 0f00000000;
	@%p3 bra 	$L__BB28_13;
	and.b32  	%r22, %r3, -4;
	neg.s32 	%r52, %r22;
	add.s64 	%rd3, %rd2, 8;
	add.s64 	%rd4, %rd1, 8;
	mov.f32 	%f194, 0f00000000;
$L__BB28_4:
	.pragma "nounroll";
	mul.wide.s32 	%rd13, %r54, 4;
	add.s64 	%rd5, %rd3, %rd13;
	add.s64 	%rd6, %rd4, %rd13;
	ld.global.nc.f32 	%f2, [%rd5+-8];
	setp.leu.f32 	%p4, %f2, 0f00000000;
	@%p4 bra 	$L__BB28_6;
	ld.global.nc.f32 	%f31, [%rd6+-8];
	setp.lt.f32 	%p5, %f2, 0f00800000;
	mul.f32 	%f32, %f2, 0f4B000000;
	selp.f32 	%f33, %f32, %f2, %p5;
	selp.f32 	%f34, 0fC1B80000, 0f00000000, %p5;
	mov.b32 	%r23, %f33;
	add.s32 	%r24, %r23, -1059760811;
	and.b32  	%r25, %r24, -8388608;
	sub.s32 	%r26, %r23, %r25;
	mov.b32 	%f35, %r26;
	cvt.rn.f32.s32 	%f36, %r25;
	fma.rn.f32 	%f37, %f36, 0f34000000, %f34;
	add.f32 	%f38, %f35, 0fBF800000;
	fma.rn.f32 	%f39, %f38, 0fBE055027, 0f3E1039F6;
	fma.rn.f32 	%f40, %f39, %f38, 0fBDF8CDCC;
	fma.rn.f32 	%f41, %f40, %f38, 0f3E0F2955;
	fma.rn.f32 	%f42, %f41, %f38, 0fBE2AD8B9;
	fma.rn.f32 	%f43, %f42, %f38, 0f3E4CED0B;
	fma.rn.f32 	%f44, %f43, %f38, 0fBE7FFF22;
	fma.rn.f32 	%f45, %f44, %f38, 0f3EAAAA78;
	fma.rn.f32 	%f46, %f45, %f38, 0fBF000000;
	mul.f32 	%f47, %f38, %f46;
	fma.rn.f32 	%f48, %f47, %f38, %f38;
	fma.rn.f32 	%f49, %f37, 0f3F317218, %f48;
	setp.gt.u32 	%p6, %r23, 2139095039;
	fma.rn.f32 	%f50, %f33, 0f7F800000, 0f7F800000;
	selp.f32 	%f51, %f50, %f49, %p6;
	setp.eq.f32 	%p7, %f33, 0f00000000;
	selp.f32 	%f52, 0fFF800000, %f51, %p7;
	mul.f32 	%f53, %f52, %f31;
	sub.f32 	%f194, %f194, %f53;
$L__BB28_6:
	ld.global.nc.f32 	%f5, [%rd5+-4];
	setp.leu.f32 	%p8, %f5, 0f00000000;
	@%p8 bra 	$L__BB28_8;
	ld.global.nc.f32 	%f54, [%rd6+-4];
	setp.lt.f32 	%p9, %f5, 0f00800000;
	mul.f32 	%f55, %f5, 0f4B000000;
	selp.f32 	%f56, %f55, %f5, %p9;
	selp.f32 	%f57, 0fC1B80000, 0f00000000, %p9;
	mov.b32 	%r27, %f56;
	add.s32 	%r28, %r27, -1059760811;
	and.b32  	%r29, %r28, -8388608;
	sub.s32 	%r30, %r27, %r29;
	mov.b32 	%f58, %r30;
	cvt.rn.f32.s32 	%f59, %r29;
	fma.rn.f32 	%f60, %f59, 0f34000000, %f57;
	add.f32 	%f61, %f58, 0fBF800000;
	fma.rn.f32 	%f62, %f61, 0fBE055027, 0f3E1039F6;
	fma.rn.f32 	%f63, %f62, %f61, 0fBDF8CDCC;
	fma.rn.f32 	%f64, %f63, %f61, 0f3E0F2955;
	fma.rn.f32 	%f65, %f64, %f61, 0fBE2AD8B9;
	fma.rn.f32 	%f66, %f65, %f61, 0f3E4CED0B;
	fma.rn.f32 	%f67, %f66, %f61, 0fBE7FFF22;
	fma.rn.f32 	%f68, %f67, %f61, 0f3EAAAA78;
	fma.rn.f32 	%f69, %f68, %f61, 0fBF000000;
	mul.f32 	%f70, %f61, %f69;
	fma.rn.f32 	%f71, %f70, %f61, %f61;
	fma.rn.f32 	%f72, %f60, 0f3F317218, %f71;
	setp.gt.u32 	%p10, %r27, 2139095039;
	fma.rn.f32 	%f73, %f56, 0f7F800000, 0f7F800000;
	selp.f32 	%f74, %f73, %f72, %p10;
	setp.eq.f32 	%p11, %f56, 0f00000000;
	selp.f32 	%f75, 0fFF800000, %f74, %p11;
	mul.f32 	%f76, %f75, %f54;
	sub.f32 	%f194, %f194, %f76;
$L__BB28_8:
	ld.global.nc.f32 	%f8, [%rd5];
	setp.leu.f32 	%p12, %f8, 0f00000000;
	@%p12 bra 	$L__BB28_10;
	ld.global.nc.f32 	%f77, [%rd6];
	setp.lt.f32 	%p13, %f8, 0f00800000;
	mul.f32 	%f78, %f8, 0f4B000000;
	selp.f32 	%f79, %f78, %f8, %p13;
	selp.f32 	%f80, 0fC1B80000, 0f00000000, %p13;
	mov.b32 	%r31, %f79;
	add.s32 	%r32, %r31, -1059760811;
	and.b32  	%r33, %r32, -8388608;
	sub.s32 	%r34, %r31, %r33;
	mov.b32 	%f81, %r34;
	cvt.rn.f32.s32 	%f82, %r33;
	fma.rn.f32 	%f83, %f82, 0f34000000, %f80;
	add.f32 	%f84, %f81, 0fBF800000;
	fma.rn.f32 	%f85, %f84, 0fBE055027, 0f3E1039F6;
	fma.rn.f32 	%f86, %f85, %f84, 0fBDF8CDCC;
	fma.rn.f32 	%f87, %f86, %f84, 0f3E0F2955;
	fma.rn.f32 	%f88, %f87, %f84, 0fBE2AD8B9;
	fma.rn.f32 	%f89, %f88, %f84, 0f3E4CED0B;
	fma.rn.f32 	%f90, %f89, %f84, 0fBE7FFF22;
	fma.rn.f32 	%f91, %f90, %f84, 0f3EAAAA78;
	fma.rn.f32 	%f92, %f91, %f84, 0fBF000000;
	mul.f32 	%f93, %f84, %f92;
	fma.rn.f32 	%f94, %f93, %f84, %f84;
	fma.rn.f32 	%f95, %f83, 0f3F317218, %f94;
	setp.gt.u32 	%p14, %r31, 2139095039;
	fma.rn.f32 	%f96, %f79, 0f7F800000, 0f7F800000;
	selp.f32 	%f97, %f96, %f95, %p14;
	setp.eq.f32 	%p15, %f79, 0f00000000;
	selp.f32 	%f98, 0fFF800000, %f97, %p15;
	mul.f32 	%f99, %f98, %f77;
	sub.f32 	%f194, %f194, %f99;
$L__BB28_10:
	ld.global.nc.f32 	%f11, [%rd5+4];
	setp.leu.f32 	%p16, %f11, 0f00000000;
	@%p16 bra 	$L__BB28_12;
	ld.global.nc.f32 	%f100, [%rd6+4];
	setp.lt.f32 	%p17, %f11, 0f00800000;
	mul.f32 	%f101, %f11, 0f4B000000;
	selp.f32 	%f102, %f101, %f11, %p17;
	selp.f32 	%f103, 0fC1B80000, 0f00000000, %p17;
	mov.b32 	%r35, %f102;
	add.s32 	%r36, %r35, -1059760811;
	and.b32  	%r37, %r36, -8388608;
	sub.s32 	%r38, %r35, %r37;
	mov.b32 	%f104, %r38;
	cvt.rn.f32.s32 	%f105, %r37;
	fma.rn.f32 	%f106, %f105, 0f34000000, %f103;
	add.f32 	%f107, %f104, 0fBF800000;
	fma.rn.f32 	%f108, %f107, 0fBE055027, 0f3E1039F6;
	fma.rn.f32 	%f109, %f108, %f107, 0fBDF8CDCC;
	fma.rn.f32 	%f110, %f109, %f107, 0f3E0F2955;
	fma.rn.f32 	%f111, %f110, %f107, 0fBE2AD8B9;
	fma.rn.f32 	%f112, %f111, %f107, 0f3E4CED0B;
	fma.rn.f32 	%f113, %f112, %f107, 0fBE7FFF22;
	fma.rn.f32 	%f114, %f113, %f107, 0f3EAAAA78;
	fma.rn.f32 	%f115, %f114, %f107, 0fBF000000;
	mul.f32 	%f116, %f107, %f115;
	fma.rn.f32 	%f117, %f116, %f107, %f107;
	fma.rn.f32 	%f118, %f106, 0f3F317218, %f117;
	setp.gt.u32 	%p18, %r35, 2139095039;
	fma.rn.f32 	%f119, %f102, 0f7F800000, 0f7F800000;
	selp.f32 	%f120, %f119, %f118, %p18;
	setp.eq.f32 	%p19, %f102, 0f00000000;
	selp.f32 	%f121, 0fFF800000, %f120, %p19;
	mul.f32 	%f122, %f121, %f100;
	sub.f32 	%f194, %f194, %f122;
$L__BB28_12:
	add.s32 	%r54, %r54, 4;
	add.s32 	%r52, %r52, 4;
	setp.ne.s32 	%p20, %r52, 0;
	@%p20 bra 	$L__BB28_4;
$L__BB28_13:
	setp.eq.s32 	%p21, %r4, 0;
	@%p21 bra 	$L__BB28_23;
	setp.eq.s32 	%p22, %r4, 1;
	@%p22 bra 	$L__BB28_20;
	mul.wide.s32 	%rd14, %r54, 4;
	add.s64 	%rd7, %rd2, %rd14;
	ld.global.nc.f32 	%f16, [%rd7];
	add.s64 	%rd8, %rd1, %rd14;
	setp.leu.f32 	%p23, %f16, 0f00000000;
	@%p23 bra 	$L__BB28_17;
	ld.global.nc.f32 	%f124, [%rd8];
	setp.lt.f32 	%p24, %f16, 0f00800000;
	mul.f32 	%f125, %f16, 0f4B000000;
	selp.f32 	%f126, %f125, %f16, %p24;
	selp.f32 	%f127, 0fC1B80000, 0f00000000, %p24;
	mov.b32 	%r39, %f126;
	add.s32 	%r40, %r39, -1059760811;
	and.b32  	%r41, %r40, -8388608;
	sub.s32 	%r42, %r39, %r41;
	mov.b32 	%f128, %r42;
	cvt.rn.f32.s32 	%f129, %r41;
	fma.rn.f32 	%f130, %f129, 0f34000000, %f127;
	add.f32 	%f131, %f128, 0fBF800000;
	fma.rn.f32 	%f132, %f131, 0fBE055027, 0f3E1039F6;
	fma.rn.f32 	%f133, %f132, %f131, 0fBDF8CDCC;
	fma.rn.f32 	%f134, %f133, %f131, 0f3E0F2955;
	fma.rn.f32 	%f135, %f134, %f131, 0fBE2AD8B9;
	fma.rn.f32 	%f136, %f135, %f131, 0f3E4CED0B;
	fma.rn.f32 	%f137, %f136, %f131, 0fBE7FFF22;
	fma.rn.f32 	%f138, %f137, %f131, 0f3EAAAA78;
	fma.rn.f32 	%f139, %f138, %f131, 0fBF000000;
	mul.f32 	%f140, %f131, %f139;
	fma.rn.f32 	%f141, %f140, %f131, %f131;
	fma.rn.f32 	%f142, %f130, 0f3F317218, %f141;
	setp.gt.u32 	%p25, %r39, 2139095039;
	fma.rn.f32 	%f143, %f126, 0f7F800000, 0f7F800000;
	selp.f32 	%f144, %f143, %f142, %p25;
	setp.eq.f32 	%p26, %f126, 0f00000000;
	selp.f32 	%f145, 0fFF800000, %f144, %p26;
	mul.f32 	%f146, %f145, %f124;
	sub.f32 	%f194, %f194, %f146;
$L__BB28_17:
	ld.global.nc.f32 	%f19, [%rd7+4];
	setp.leu.f32 	%p27, %f19, 0f00000000;
	@%p27 bra 	$L__BB28_19;
	ld.global.nc.f32 	%f147, [%rd8+4];
	setp.lt.f32 	%p28, %f19, 0f00800000;
	mul.f32 	%f148, %f19, 0f4B000000;
	selp.f32 	%f149, %f148, %f19, %p28;
	selp.f32 	%f150, 0fC1B80000, 0f00000000, %p28;
	mov.b32 	%r43, %f149;
	add.s32 	%r44, %r43, -1059760811;
	and.b32  	%r45, %r44, -8388608;
	sub.s32 	%r46, %r43, %r45;
	mov.b32 	%f151, %r46;
	cvt.rn.f32.s32 	%f152, %r45;
	fma.rn.f32 	%f153, %f152, 0f34000000, %f150;
	add.f32 	%f154, %f151, 0fBF800000;
	fma.rn.f32 	%f155, %f154, 0fBE055027, 0f3E1039F6;
	fma.rn.f32 	%f156, %f155, %f154, 0fBDF8CDCC;
	fma.rn.f32 	%f157, %f156, %f154, 0f3E0F2955;
	fma.rn.f32 	%f158, %f157, %f154, 0fBE2AD8B9;
	fma.rn.f32 	%f159, %f158, %f154, 0f3E4CED0B;
	fma.rn.f32 	%f160, %f159, %f154, 0fBE7FFF22;
	fma.rn.f32 	%f161, %f160, %f154, 0f3EAAAA78;
	fma.rn.f32 	%f162, %f161, %f154, 0fBF000000;
	mul.f32 	%f163, %f154, %f162;
	fma.rn.f32 	%f164, %f163, %f154, %f154;
	fma.rn.f32 	%f165, %f153, 0f3F317218, %f164;
	setp.gt.u32 	%p29, %r43, 2139095039;
	fma.rn.f32 	%f166, %f149, 0f7F800000, 0f7F800000;
	selp.f32 	%f167, %f166, %f165, %p29;
	setp.eq.f32 	%p30, %f149, 0f00000000;
	selp.f32 	%f168, 0fFF800000, %f167, %p30;
	mul.f32 	%f169, %f168, %f147;
	sub.f32 	%f194, %f194, %f169;
$L__BB28_19:
	add.s32 	%r54, %r54, 2;
$L__BB28_20:
	and.b32  	%r47, %r3, 1;
	setp.eq.b32 	%p31, %r47, 1;
	not.pred 	%p32, %p31;
	@%p32 bra 	$L__BB28_23;
	mul.wide.s32 	%rd15, %r54, 4;
	add.s64 	%rd16, %rd2, %rd15;
	ld.global.nc.f32 	%f24, [%rd16];
	add.s64 	%rd9, %rd1, %rd15;
	setp.leu.f32 	%p33, %f24, 0f00000000;
	@%p33 bra 	$L__BB28_23;
	ld.global.nc.f32 	%f170, [%rd9];
	setp.lt.f32 	%p34, %f24, 0f00800000;
	mul.f32 	%f171, %f24, 0f4B000000;
	selp.f32 	%f172, %f171, %f24, %p34;
	selp.f32 	%f173, 0fC1B80000, 0f00000000, %p34;
	mov.b32 	%r48, %f172;
	add.s32 	%r49, %r48, -1059760811;
	and.b32  	%r50, %r49, -8388608;
	sub.s32 	%r51, %r48, %r50;
	mov.b32 	%f174, %r51;
	cvt.rn.f32.s32 	%f175, %r50;
	fma.rn.f32 	%f176, %f175, 0f34000000, %f173;
	add.f32 	%f177, %f174, 0fBF800000;
	fma.rn.f32 	%f178, %f177, 0fBE055027, 0f3E1039F6;
	fma.rn.f32 	%f179, %f178, %f177, 0fBDF8CDCC;
	fma.rn.f32 	%f180, %f179, %f177, 0f3E0F2955;
	fma.rn.f32 	%f181, %f180, %f177, 0fBE2AD8B9;
	fma.rn.f32 	%f182, %f181, %f177, 0f3E4CED0B;
	fma.rn.f32 	%f183, %f182, %f177, 0fBE7FFF22;
	fma.rn.f32 	%f184, %f183, %f177, 0f3EAAAA78;
	fma.rn.f32 	%f185, %f184, %f177, 0fBF000000;
	mul.f32 	%f186, %f177, %f185;
	fma.rn.f32 	%f187, %f186, %f177, %f177;
	fma.rn.f32 	%f188, %f176, 0f3F317218, %f187;
	setp.gt.u32 	%p35, %r48, 2139095039;
	fma.rn.f32 	%f189, %f172, 0f7F800000, 0f7F800000;
	selp.f32 	%f190, %f189, %f188, %p35;
	setp.eq.f32 	%p36, %f172, 0f00000000;
	selp.f32 	%f191, 0fFF800000, %f190, %p36;
	mul.f32 	%f192, %f191, %f170;
	sub.f32 	%f194, %f194, %f192;
$L__BB28_23:
	cvta.to.global.u64 	%rd17, %rd10;
	mul.wide.s32 	%rd18, %r1, 4;
	add.s64 	%rd19, %rd17, %rd18;
	st.global.f32 	[%rd19], %f194;
$L__BB28_24:
	ret;

}
	// .globl	CategoricalCrossentropyWithHierarchyLoss
.visible .entry CategoricalCrossentropyWithHierarchyLoss(
	.param .u32 CategoricalCrossentropyWithHierarchyLoss_param_0,
	.param .u32 CategoricalCrossentropyWithHierarchyLoss_param_1,
	.param .u64 .ptr .align 1 CategoricalCrossentropyWithHierarchyLoss_param_2,
	.param .u64 .ptr .align 1 CategoricalCrossentropyWithHierarchyLoss_param_3,
	.param .u64 .ptr .align 1 CategoricalCrossentropyWithHierarchyLoss_param_4
)
{
	.reg .pred 	%p<8>;
	.reg .b32 	%r<25>;
	.reg .b32 	%f<33>;
	.reg .b64 	%rd<13>;

	ld.param.u32 	%r9, [CategoricalCrossentropyWithHierarchyLoss_param_0];
	ld.param.u32 	%r8, [CategoricalCrossentropyWithHierarchyLoss_param_1];
	ld.param.u64 	%rd3, [CategoricalCrossentropyWithHierarchyLoss_param_2];
	ld.param.u64 	%rd4, [CategoricalCrossentropyWithHierarchyLoss_param_3];
	ld.param.u64 	%rd5, [CategoricalCrossentropyWithHierarchyLoss_param_4];
	mov.u32 	%r10, %ctaid.x;
	mov.u32 	%r11, %ntid.x;
	mov.u32 	%r12, %tid.x;
	mad.lo.s32 	%r1, %r10, %r11, %r12;
	setp.ge.s32 	%p1, %r1, %r9;
	@%p1 bra 	$L__BB29_10;
	mul.lo.s32 	%r24, %r8, %r1;
	setp.lt.s32 	%p2, %r8, 1;
	mov.f32 	%f31, 0f00000000;
	@%p2 bra 	$L__BB29_9;
	cvta.to.global.u64 	%rd1, %rd4;
	cvta.to.global.u64 	%rd2, %rd5;
	add.s32 	%r3, %r24, %r8;
	mov.f32 	%f31, 0f00000000;
$L__BB29_3:
	mul.wide.s32 	%rd6, %r24, 4;
	add.s64 	%rd7, %rd1, %rd6;
	ld.global.nc.f32 	%f2, [%rd7];
	abs.f32 	%f3, %f2;
	setp.geu.f32 	%p3, %f3, 0f41180000;
	@%p3 bra 	$L__BB29_6;
	setp.leu.f32 	%p5, %f2, 0f358637BD;
	@%p5 bra 	$L__BB29_8;
	add.s64 	%rd9, %rd2, %rd6;
	ld.global.nc.f32 	%f10, [%rd9];
	max.f32 	%f11, %f10, 0f358637BD;
	mov.b32 	%r19, %f11;
	add.s32 	%r20, %r19, -1059760811;
	and.b32  	%r21, %r20, -8388608;
	sub.s32 	%r22, %r19, %r21;
	mov.b32 	%f12, %r22;
	cvt.rn.f32.s32 	%f13, %r21;
	fma.rn.f32 	%f14, %f13, 0f34000000, 0f00000000;
	add.f32 	%f15, %f12, 0fBF800000;
	fma.rn.f32 	%f16, %f15, 0fBE055027, 0f3E1039F6;
	fma.rn.f32 	%f17, %f16, %f15, 0fBDF8CDCC;
	fma.rn.f32 	%f18, %f17, %f15, 0f3E0F2955;
	fma.rn.f32 	%f19, %f18, %f15, 0fBE2AD8B9;
	fma.rn.f32 	%f20, %f19, %f15, 0f3E4CED0B;
	fma.rn.f32 	%f21, %f20, %f15, 0fBE7FFF22;
	fma.rn.f32 	%f22, %f21, %f15, 0f3EAAAA78;
	fma.rn.f32 	%f23, %f22, %f15, 0fBF000000;
	mul.f32 	%f24, %f15, %f23;
	fma.rn.f32 	%f25, %f24, %f15, %f15;
	fma.rn.f32 	%f26, %f14, 0f3F317218, %f25;
	setp.gt.u32 	%p6, %r19, 2139095039;
	fma.rn.f32 	%f27, %f11, 0f7F800000, 0f7F800000;
	selp.f32 	%f28, %f27, %f26, %p6;
	fma.rn.f32 	%f31, %f2, %f28, %f31;
	bra.uni 	$L__BB29_8;
$L__BB29_6:
	setp.geu.f32 	%p4, %f2, 0f00000000;
	@%p4 bra 	$L__BB29_8;
	add.f32 	%f9, %f3, 0f3F000000;
	cvt.rzi.s32.f32 	%r13, %f9;
	mul.hi.s32 	%r14, %r13, 1717986919;
	shr.u32 	%r15, %r14, 31;
	shr.s32 	%r16, %r14, 2;
	add.s32 	%r17, %r16, %r15;
	add.s32 	%r18, %r24, %r17;
	add.s32 	%r24, %r18, -1;
$L__BB29_8:
	add.s32 	%r24, %r24, 1;
	setp.lt.s32 	%p7, %r24, %r3;
	@%p7 bra 	$L__BB29_3;
$L__BB29_9:
	neg.f32 	%f29, %f31;
	cvta.to.global.u64 	%rd10, %rd3;
	mul.wide.s32 	%rd11, %r1, 4;
	add.s64 	%rd12, %rd10, %rd11;
	st.global.f32 	[%rd12], %f29;
$L__BB29_10:
	ret;

}
	// .globl	CategoricalCrossentropyWithHierarchyGradient
.visible .entry CategoricalCrossentropyWithHierarchyGradient(
	.param .u32 CategoricalCrossentropyWithHierarchyGradient_param_0,
	.param .u32 CategoricalCrossentropyWithHierarchyGradient_param_1,
	.param .u64 .ptr .align 1 CategoricalCrossentropyWithHierarchyGradient_param_2,
	.param .u64 .ptr .align 1 CategoricalCrossentropyWithHierarchyGradient_param_3,
	.param .u64 .ptr .align 1 CategoricalCrossentropyWithHierarchyGradient_param_4
)
{
	.reg .pred 	%p<6>;
	.reg .b32 	%r<21>;
	.reg .b32 	%f<6>;
	.reg .b64 	%rd<12>;

	ld.param.u32 	%r9, [CategoricalCrossentropyWithHierarchyGradient_param_0];
	ld.param.u32 	%r8, [CategoricalCrossentropyWithHierarchyGradient_param_1];
	ld.param.u64 	%rd4, [CategoricalCrossentropyWithHierarchyGradient_param_2];
	ld.param.u64 	%rd5, [CategoricalCrossentropyWithHierarchyGradient_param_3];
	ld.param.u64 	%rd6, [CategoricalCrossentropyWithHierarchyGradient_param_4];
	mov.u32 	%r10, %ctaid.x;
	mov.u32 	%r11, %ntid.x;
	mov.u32 	%r12, %tid.x;
	mad.lo.s32 	%r1, %r10, %r11, %r12;
	setp.ge.s32 	%p1, %r1, %r9;
	@%p1 bra 	$L__BB30_8;
	mul.lo.s32 	%r20, %r8, %r1;
	setp.lt.s32 	%p2, %r8, 1;
	@%p2 bra 	$L__BB30_8;
	cvta.to.global.u64 	%rd1, %rd5;
	cvta.to.global.u64 	%rd2, %rd6;
	cvta.to.global.u64 	%rd3, %rd4;
	add.s32 	%r3, %r20, %r8;
$L__BB30_3:
	mul.wide.s32 	%rd7, %r20, 4;
	add.s64 	%rd8, %rd1, %rd7;
	ld.global.nc.f32 	%f1, [%rd8];
	abs.f32 	%f2, %f1;
	setp.geu.f32 	%p3, %f2, 0f41180000;
	@%p3 bra 	$L__BB30_5;
	add.s64 	%rd10, %rd2, %rd7;
	ld.global.nc.f32 	%f4, [%rd10];
	sub.f32 	%f5, %f4, %f1;
	add.s64 	%rd11, %rd3, %rd7;
	st.global.f32 	[%rd11], %f5;
	bra.uni 	$L__BB30_7;
$L__BB30_5:
	setp.geu.f32 	%p4, %f1, 0f00000000;
	@%p4 bra 	$L__BB30_7;
	add.f32 	%f3, %f2, 0f3F000000;
	cvt.rzi.s32.f32 	%r13, %f3;
	mul.hi.s32 	%r14, %r13, 1717986919;
	shr.u32 	%r15, %r14, 31;
	shr.s32 	%r16, %r14, 2;
	add.s32 	%r17, %r16, %r15;
	add.s32 	%r18, %r20, %r17;
	add.s32 	%r20, %r18, -1;
$L__BB30_7:
	add.s32 	%r20, %r20, 1;
	setp.lt.s32 	%p5, %r20, %r3;
	@%p5 bra 	$L__BB30_3;
$L__BB30_8:
	ret;

}
	// .globl	HuberLoss
.visible .entry HuberLoss(
	.param .u32 HuberLoss_param_0,
	.param .u32 HuberLoss_param_1,
	.param .f32 HuberLoss_param_2,
	.param .u64 .ptr .align 1 HuberLoss_param_3,
	.param .u64 .ptr .align 1 HuberLoss_param_4,
	.param .u64 .ptr .align 1 HuberLoss_param_5
)
{
	.reg .pred 	%p<26>;
	.reg .b32 	%r<32>;
	.reg .b32 	%f<176>;
	.reg .b64 	%rd<23>;

	ld.param.u32 	%r17, [HuberLoss_param_0];
	ld.param.u32 	%r16, [HuberLoss_param_1];
	ld.param.f32 	%f14, [HuberLoss_param_2];
	ld.param.u64 	%rd5, [HuberLoss_param_3];
	ld.param.u64 	%rd6, [HuberLoss_param_4];
	ld.param.u64 	%rd7, [HuberLoss_param_5];
	cvta.to.global.u64 	%rd1, %rd7;
	cvta.to.global.u64 	%rd2, %rd6;
	mov.u32 	%r18, %ctaid.x;
	mov.u32 	%r19, %ntid.x;
	mov.u32 	%r20, %tid.x;
	mad.lo.s32 	%r1, %r18, %r19, %r20;
	setp.ge.s32 	%p1, %r1, %r17;
	@%p1 bra 	$L__BB31_14;
	mul.lo.s32 	%r29, %r16, %r1;
	setp.lt.s32 	%p2, %r16, 1;
	mov.f32 	%f175, 0f00000000;
	@%p2 bra 	$L__BB31_13;
	mul.f32 	%f18, %f14, 0f3F000000;
	mul.f32 	%f1, %f14, %f18;
	add.s32 	%r21, %r29, 1;
	add.s32 	%r22, %r29, %r16;
	max.s32 	%r23, %r22, %r21;
	sub.s32 	%r3, %r23, %r29;
	and.b32  	%r4, %r3, 7;
	sub.s32 	%r24, %r29, %r23;
	setp.gt.u32 	%p3, %r24, -8;
	mov.f32 	%f175, 0f00000000;
	@%p3 bra 	$L__BB31_5;
	and.b32  	%r25, %r3, -8;
	neg.s32 	%r27, %r25;
	add.s64 	%rd3, %rd2, 16;
	add.s64 	%rd4, %rd1, 16;
	mov.f32 	%f175, 0f00000000;
$L__BB31_4:
	.pragma "nounroll";
	mul.wide.s32 	%rd8, %r29, 4;
	add.s64 	%rd9, %rd3, %rd8;
	add.s64 	%rd10, %rd4, %rd8;
	ld.global.nc.f32 	%f20, [%rd9+-16];
	ld.global.nc.f32 	%f21, [%rd10+-16];
	sub.f32 	%f22, %f20, %f21;
	abs.f32 	%f23, %f22;
	setp.gtu.f32 	%p4, %f23, %f14;
	mul.f32 	%f24, %f22, 0f3F000000;
	mul.f32 	%f25, %f22, %f24;
	mul.f32 	%f26, %f14, %f23;
	sub.f32 	%f27, %f26, %f1;
	selp.f32 	%f28, %f27, %f25, %p4;
	add.f32 	%f29, %f175, %f28;
	ld.global.nc.f32 	%f30, [%rd9+-12];
	ld.global.nc.f32 	%f31, [%rd10+-12];
	sub.f32 	%f32, %f30, %f31;
	abs.f32 	%f33, %f32;
	setp.gtu.f32 	%p5, %f33, %f14;
	mul.f32 	%f34, %f32, 0f3F000000;
	mul.f32 	%f35, %f32, %f34;
	mul.f32 	%f36, %f14, %f33;
	sub.f32 	%f37, %f36, %f1;
	selp.f32 	%f38, %f37, %f35, %p5;
	add.f32 	%f39, %f29, %f38;
	ld.global.nc.f32 	%f40, [%rd9+-8];
	ld.global.nc.f32 	%f41, [%rd10+-8];
	sub.f32 	%f42, %f40, %f41;
	abs.f32 	%f43, %f42;
	setp.gtu.f32 	%p6, %f43, %f14;
	mul.f32 	%f44, %f42, 0f3F000000;
	mul.f32 	%f45, %f42, %f44;
	mul.f32 	%f46, %f14, %f43;
	sub.f32 	%f47, %f46, %f1;
	selp.f32 	%f48, %f47, %f45, %p6;
	add.f32 	%f49, %f39, %f48;
	ld.global.nc.f32 	%f50, [%rd9+-4];
	ld.global.nc.f32 	%f51, [%rd10+-4];
	sub.f32 	%f52, %f50, %f51;
	abs.f32 	%f53, %f52;
	setp.gtu.f32 	%p7, %f53, %f14;
	mul.f32 	%f54, %f52, 0f3F000000;
	mul.f32 	%f55, %f52, %f54;
	mul.f32 	%f56, %f14, %f53;
	sub.f32 	%f57, %f56, %f1;
	selp.f32 	%f58, %f57, %f55, %p7;
	add.f32 	%f59, %f49, %f58;
	ld.global.nc.f32 	%f60, [%rd9];
	ld.global.nc.f32 	%f61, [%rd10];
	sub.f32 	%f62, %f60, %f61;
	abs.f32 	%f63, %f62;
	setp.gtu.f32 	%p8, %f63, %f14;
	mul.f32 	%f64, %f62, 0f3F000000;
	mul.f32 	%f65, %f62, %f64;
	mul.f32 	%f66, %f14, %f63;
	sub.f32 	%f67, %f66, %f1;
	selp.f32 	%f68, %f67, %f65, %p8;
	add.f32 	%f69, %f59, %f68;
	ld.global.nc.f32 	%f70, [%rd9+4];
	ld.global.nc.f32 	%f71, [%rd10+4];
	sub.f32 	%f72, %f70, %f71;
	abs.f32 	%f73, %f72;
	setp.gtu.f32 	%p9, %f73, %f14;
	mul.f32 	%f74, %f72, 0f3F000000;
	mul.f32 	%f75, %f72, %f74;
	mul.f32 	%f76, %f14, %f73;
	sub.f32 	%f77, %f76, %f1;
	selp.f32 	%f78, %f77, %f75, %p9;
	add.f32 	%f79, %f69, %f78;
	ld.global.nc.f32 	%f80, [%rd9+8];
	ld.global.nc.f32 	%f81, [%rd10+8];
	sub.f32 	%f82, %f80, %f81;
	abs.f32 	%f83, %f82;
	setp.gtu.f32 	%p10, %f83, %f14;
	mul.f32 	%f84, %f82, 0f3F000000;
	mul.f32 	%f85, %f82, %f84;
	mul.f32 	%f86, %f14, %f83;
	sub.f32 	%f87, %f86, %f1;
	selp.f32 	%f88, %f87, %f85, %p10;
	add.f32 	%f89, %f79, %f88;
	ld.global.nc.f32 	%f90, [%rd9+12];
	ld.global.nc.f32 	%f91, [%rd10+12];
	sub.f32 	%f92, %f90, %f91;
	abs.f32 	%f93, %f92;
	setp.gtu.f32 	%p11, %f93, %f14;
	mul.f32 	%f94, %f92, 0f3F000000;
	mul.f32 	%f95, %f92, %f94;
	mul.f32 	%f96, %f14, %f93;
	sub.f32 	%f97, %f96, %f1;
	selp.f32 	%f98, %f97, %f95, %p11;
	add.f32 	%f175, %f89, %f98;
	add.s32 	%r29, %r29, 8;
	add.s32 	%r27, %r27, 8;
	setp.ne.s32 	%p12, %r27, 0;
	@%p12 bra 	$L__BB31_4;
$L__BB31_5:
	setp.eq.s32 	%p13, %r4, 0;
	@%p13 bra 	$L__BB31_13;
	and.b32  	%r11, %r3, 3;
	setp.lt.u32 	%p14, %r4, 4;
	@%p14 bra 	$L__BB31_8;
	mul.wide.s32 	%rd11, %r29, 4;
	add.s64 	%rd12, %rd2, %rd11;
	ld.global.nc.f32 	%f100, [%rd12];
	add.s64 	%rd13, %rd1, %rd11;
	ld.global.nc.f32 	%f101, [%rd13];
	sub.f32 	%f102, %f100, %f101;
	abs.f32 	%f103, %f102;
	setp.gtu.f32 	%p15, %f103, %f14;
	mul.f32 	%f104, %f102, 0f3F000000;
	mul.f32 	%f105, %f102, %f104;
	mul.f32 	%f106, %f14, %f103;
	sub.f32 	%f107, %f106, %f1;
	selp.f32 	%f108, %f107, %f105, %p15;
	add.f32 	%f109, %f175, %f108;
	ld.global.nc.f32 	%f110, [%rd12+4];
	ld.global.nc.f32 	%f111, [%rd13+4];
	sub.f32 	%f112, %f110, %f111;
	abs.f32 	%f113, %f112;
	setp.gtu.f32 	%p16, %f113, %f14;
	mul.f32 	%f114, %f112, 0f3F000000;
	mul.f32 	%f115, %f112, %f114;
	mul.f32 	%f116, %f14, %f113;
	sub.f32 	%f117, %f116, %f1;
	selp.f32 	%f118, %f117, %f115, %p16;
	add.f32 	%f119, %f109, %f118;
	ld.global.nc.f32 	%f120, [%rd12+8];
	ld.global.nc.f32 	%f121, [%rd13+8];
	sub.f32 	%f122, %f120, %f121;
	abs.f32 	%f123, %f122;
	setp.gtu.f32 	%p17, %f123, %f14;
	mul.f32 	%f124, %f122, 0f3F000000;
	mul.f32 	%f125, %f122, %f124;
	mul.f32 	%f126, %f14, %f123;
	sub.f32 	%f127, %f126, %f1;
	selp.f32 	%f128, %f127, %f125, %p17;
	add.f32 	%f129, %f119, %f128;
	ld.global.nc.f32 	%f130, [%rd12+12];
	ld.global.nc.f32 	%f131, [%rd13+12];
	sub.f32 	%f132, %f130, %f131;
	abs.f32 	%f133, %f132;
	setp.gtu.f32 	%p18, %f133, %f14;
	mul.f32 	%f134, %f132, 0f3F000000;
	mul.f32 	%f135, %f132, %f134;
	mul.f32 	%f136, %f14, %f133;
	sub.f32 	%f137, %f136, %f1;
	selp.f32 	%f138, %f137, %f135, %p18;
	add.f32 	%f175, %f129, %f138;
	add.s32 	%r29, %r29, 4;
$L__BB31_8:
	setp.eq.s32 	%p19, %r11, 0;
	@%p19 bra 	$L__BB31_13;
	setp.eq.s32 	%p20, %r11, 1;
	@%p20 bra 	$L__BB31_11;
	mul.wide.s32 	%rd14, %r29, 4;
	add.s64 	%rd15, %rd2, %rd14;
	ld.global.nc.f32 	%f140, [%rd15];
	add.s64 	%rd16, %rd1, %rd14;
	ld.global.nc.f32 	%f141, [%rd16];
	sub.f32 	%f142, %f140, %f141;
	abs.f32 	%f143, %f142;
	setp.gtu.f32 	%p21, %f143, %f14;
	mul.f32 	%f144, %f142, 0f3F000000;
	mul.f32 	%f145, %f142, %f144;
	mul.f32 	%f146, %f14, %f143;
	sub.f32 	%f147, %f146, %f1;
	selp.f32 	%f148, %f147, %f145, %p21;
	add.f32 	%f149, %f175, %f148;
	ld.global.nc.f32 	%f150, [%rd15+4];
	ld.global.nc.f32 	%f151, [%rd16+4];
	sub.f32 	%f152, %f150, %f151;
	abs.f32 	%f153, %f152;
	setp.gtu.f32 	%p22, %f153, %f14;
	mul.f32 	%f154, %f152, 0f3F000000;
	mul.f32 	%f155, %f152, %f154;
	mul.f32 	%f156, %f14, %f153;
	sub.f32 	%f157, %f156, %f1;
	selp.f32 	%f158, %f157, %f155, %p22;
	add.f32 	%f175, %f149, %f158;
	add.s32 	%r29, %r29, 2;
$L__BB31_11:
	and.b32  	%r26, %r3, 1;
	setp.eq.b32 	%p23, %r26, 1;
	not.pred 	%p24, %p23;
	@%p24 bra 	$L__BB31_13;
	mul.wide.s32 	%rd17, %r29, 4;
	add.s64 	%rd18, %rd2, %rd17;
	ld.global.nc.f32 	%f159, [%rd18];
	add.s64 	%rd19, %rd1, %rd17;
	ld.global.nc.f32 	%f160, [%rd19];
	sub.f32 	%f161, %f159, %f160;
	abs.f32 	%f162, %f161;
	setp.gtu.f32 	%p25, %f162, %f14;
	mul.f32 	%f163, %f161, 0f3F000000;
	mul.f32 	%f164, %f161, %f163;
	mul.f32 	%f165, %f14, %f162;
	sub.f32 	%f166, %f165, %f1;
	selp.f32 	%f167, %f166, %f164, %p25;
	add.f32 	%f175, %f175, %f167;
$L__BB31_13:
	cvta.to.global.u64 	%rd20, %rd5;
	mul.wide.s32 	%rd21, %r1, 4;
	add.s64 	%rd22, %rd20, %rd21;
	st.global.f32 	[%rd22], %f175;
$L__BB31_14:
	ret;

}
	// .globl	HuberGradient
.visible .entry HuberGradient(
	.param .u32 HuberGradient_param_0,
	.param .u32 HuberGradient_param_1,
	.param .f32 HuberGradient_param_2,
	.param .u64 .ptr .align 1 HuberGradient_param_3,
	.param .u64 .ptr .align 1 HuberGradient_param_4,
	.param .u64 .ptr .align 1 HuberGradient_param_5
)
{
	.reg .pred 	%p<7>;
	.reg .b32 	%r<26>;
	.reg .b32 	%f<34>;
	.reg .b64 	%rd<18>;

	ld.param.u32 	%r15, [HuberGradient_param_0];
	ld.param.u32 	%r14, [HuberGradient_param_1];
	ld.param.f32 	%f3, [HuberGradient_param_2];
	ld.param.u64 	%rd7, [HuberGradient_param_3];
	ld.param.u64 	%rd8, [HuberGradient_param_4];
	ld.param.u64 	%rd9, [HuberGradient_param_5];
	cvta.to.global.u64 	%rd1, %rd7;
	cvta.to.global.u64 	%rd2, %rd8;
	cvta.to.global.u64 	%rd3, %rd9;
	mov.u32 	%r16, %ctaid.x;
	mov.u32 	%r17, %ntid.x;
	mov.u32 	%r18, %tid.x;
	mad.lo.s32 	%r1, %r16, %r17, %r18;
	setp.ge.s32 	%p1, %r1, %r15;
	@%p1 bra 	$L__BB32_8;
	mul.lo.s32 	%r2, %r14, %r1;
	add.s32 	%r3, %r2, %r14;
	setp.lt.s32 	%p2, %r14, 1;
	@%p2 bra 	$L__BB32_8;
	neg.f32 	%f1, %f3;
	cvt.rn.f32.u32 	%f2, %r14;
	add.s32 	%r19, %r2, 1;
	max.s32 	%r4, %r3, %r19;
	sub.s32 	%r20, %r4, %r2;
	and.b32  	%r5, %r20, 3;
	setp.eq.s32 	%p3, %r5, 0;
	mov.u32 	%r24, %r2;
	@%p3 bra 	$L__BB32_5;
	neg.s32 	%r22, %r5;
	mov.u32 	%r24, %r2;
$L__BB32_4:
	.pragma "nounroll";
	mul.wide.s32 	%rd10, %r24, 4;
	add.s64 	%rd11, %rd1, %rd10;
	add.s64 	%rd12, %rd2, %rd10;
	add.s64 	%rd13, %rd3, %rd10;
	ld.global.nc.f32 	%f4, [%rd13];
	ld.global.nc.f32 	%f5, [%rd12];
	sub.f32 	%f6, %f4, %f5;
	min.f32 	%f7, %f6, %f3;
	max.f32 	%f8, %f7, %f1;
	div.rn.f32 	%f9, %f8, %f2;
	st.global.f32 	[%rd11], %f9;
	add.s32 	%r24, %r24, 1;
	add.s32 	%r22, %r22, 1;
	setp.ne.s32 	%p4, %r22, 0;
	@%p4 bra 	$L__BB32_4;
$L__BB32_5:
	sub.s32 	%r21, %r2, %r4;
	setp.gt.u32 	%p5, %r21, -4;
	@%p5 bra 	$L__BB32_8;
	add.s64 	%rd4, %rd3, 8;
	add.s64 	%rd5, %rd2, 8;
	add.s64 	%rd6, %rd1, 8;
$L__BB32_7:
	mul.wide.s32 	%rd14, %r24, 4;
	add.s64 	%rd15, %rd4, %rd14;
	add.s64 	%rd16, %rd5, %rd14;
	add.s64 	%rd17, %rd6, %rd14;
	ld.global.nc.f32 	%f10, [%rd15+-8];
	ld.global.nc.f32 	%f11, [%rd16+-8];
	sub.f32 	%f12, %f10, %f11;
	min.f32 	%f13, %f12, %f3;
	max.f32 	%f14, %f13, %f1;
	div.rn.f32 	%f15, %f14, %f2;
	st.global.f32 	[%rd17+-8], %f15;
	ld.global.nc.f32 	%f16, [%rd15+-4];
	ld.global.nc.f32 	%f17, [%rd16+-4];
	sub.f32 	%f18, %f16, %f17;
	min.f32 	%f19, %f18, %f3;
	max.f32 	%f20, %f19, %f1;
	div.rn.f32 	%f21, %f20, %f2;
	st.global.f32 	[%rd17+-4], %f21;
	ld.global.nc.f32 	%f22, [%rd15];
	ld.global.nc.f32 	%f23, [%rd16];
	sub.f32 	%f24, %f22, %f23;
	min.f32 	%f25, %f24, %f3;
	max.f32 	%f26, %f25, %f1;
	div.rn.f32 	%f27, %f26, %f2;
	st.global.f32 	[%rd17], %f27;
	ld.global.nc.f32 	%f28, [%rd15+4];
	ld.global.nc.f32 	%f29, [%rd16+4];
	sub.f32 	%f30, %f28, %f29;
	min.f32 	%f31, %f30, %f3;
	max.f32 	%f32, %f31, %f1;
	div.rn.f32 	%f33, %f32, %f2;
	st.global.f32 	[%rd17+4], %f33;
	add.s32 	%r24, %r24, 4;
	setp.lt.s32 	%p6, %r24, %r3;
	@%p6 bra 	$L__BB32_7;
$L__BB32_8:
	ret;

}
	// .globl	MseLoss
.visible .entry MseLoss(
	.param .u32 MseLoss_param_0,
	.param .u32 MseLoss_param_1,
	.param .u64 .ptr .align 1 MseLoss_param_2,
	.param .u64 .ptr .align 1 MseLoss_param_3,
	.param .u64 .ptr .align 1 MseLoss_param_4
)
{
	.reg .pred 	%p<11>;
	.reg .b32 	%r<39>;
	.reg .b32 	%f<143>;
	.reg .b64 	%rd<23>;

	ld.param.u32 	%r23, [MseLoss_param_0];
	ld.param.u32 	%r22, [MseLoss_param_1];
	ld.param.u64 	%rd5, [MseLoss_param_2];
	ld.param.u64 	%rd6, [MseLoss_param_3];
	ld.param.u64 	%rd7, [MseLoss_param_4];
	cvta.to.global.u64 	%rd1, %rd7;
	cvta.to.global.u64 	%rd2, %rd6;
	mov.u32 	%r24, %ctaid.x;
	mov.u32 	%r25, %ntid.x;
	mov.u32 	%r26, %tid.x;
	mad.lo.s32 	%r1, %r24, %r25, %r26;
	setp.ge.s32 	%p1, %r1, %r23;
	@%p1 bra 	$L__BB33_15;
	mul.lo.s32 	%r34, %r22, %r1;
	setp.lt.s32 	%p2, %r22, 1;
	mov.f32 	%f142, 0f00000000;
	@%p2 bra 	$L__BB33_14;
	add.s32 	%r27, %r34, 1;
	add.s32 	%r28, %r34, %r22;
	max.s32 	%r29, %r28, %r27;
	sub.s32 	%r3, %r29, %r34;
	and.b32  	%r4, %r3, 15;
	sub.s32 	%r30, %r34, %r29;
	setp.gt.u32 	%p3, %r30, -16;
	mov.f32 	%f142, 0f00000000;
	@%p3 bra 	$L__BB33_5;
	and.b32  	%r31, %r3, -16;
	neg.s32 	%r32, %r31;
	add.s64 	%rd3, %rd2, 32;
	add.s64 	%rd4, %rd1, 32;
	mov.f32 	%f142, 0f00000000;
$L__BB33_4:
	.pragma "nounroll";
	mul.wide.s32 	%rd8, %r34, 4;
	add.s64 	%rd9, %rd3, %rd8;
	add.s64 	%rd10, %rd4, %rd8;
	ld.global.nc.f32 	%f18, [%rd9+-32];
	ld.global.nc.f32 	%f19, [%rd10+-32];
	sub.f32 	%f20, %f18, %f19;
	fma.rn.f32 	%f21, %f20, %f20, %f142;
	ld.global.nc.f32 	%f22, [%rd9+-28];
	ld.global.nc.f32 	%f23, [%rd10+-28];
	sub.f32 	%f24, %f22, %f23;
	fma.rn.f32 	%f25, %f24, %f24, %f21;
	ld.global.nc.f32 	%f26, [%rd9+-24];
	ld.global.nc.f32 	%f27, [%rd10+-24];
	sub.f32 	%f28, %f26, %f27;
	fma.rn.f32 	%f29, %f28, %f28, %f25;
	ld.global.nc.f32 	%f30, [%rd9+-20];
	ld.global.nc.f32 	%f31, [%rd10+-20];
	sub.f32 	%f32, %f30, %f31;
	fma.rn.f32 	%f33, %f32, %f32, %f29;
	ld.global.nc.f32 	%f34, [%rd9+-16];
	ld.global.nc.f32 	%f35, [%rd10+-16];
	sub.f32 	%f36, %f34, %f35;
	fma.rn.f32 	%f37, %f36, %f36, %f33;
	ld.global.nc.f32 	%f38, [%rd9+-12];
	ld.global.nc.f32 	%f39, [%rd10+-12];
	sub.f32 	%f40, %f38, %f39;
	fma.rn.f32 	%f41, %f40, %f40, %f37;
	ld.global.nc.f32 	%f42, [%rd9+-8];
	ld.global.nc.f32 	%f43, [%rd10+-8];
	sub.f32 	%f44, %f42, %f43;
	fma.rn.f32 	%f45, %f44, %f44, %f41;
	ld.global.nc.f32 	%f46, [%rd9+-4];
	ld.global.nc.f32 	%f47, [%rd10+-4];
	sub.f32 	%f48, %f46, %f47;
	fma.rn.f32 	%f49, %f48, %f48, %f45;
	ld.global.nc.f32 	%f50, [%rd9];
	ld.global.nc.f32 	%f51, [%rd10];
	sub.f32 	%f52, %f50, %f51;
	fma.rn.f32 	%f53, %f52, %f52, %f49;
	ld.global.nc.f32 	%f54, [%rd9+4];
	ld.global.nc.f32 	%f55, [%rd10+4];
	sub.f32 	%f56, %f54, %f55;
	fma.rn.f32 	%f57, %f56, %f56, %f53;
	ld.global.nc.f32 	%f58, [%rd9+8];
	ld.global.nc.f32 	%f59, [%rd10+8];
	sub.f32 	%f60, %f58, %f59;
	fma.rn.f32 	%f61, %f60, %f60, %f57;
	ld.global.nc.f32 	%f62, [%rd9+12];
	ld.global.nc.f32 	%f63, [%rd10+12];
	sub.f32 	%f64, %f62, %f63;
	fma.rn.f32 	%f65, %f64, %f64, %f61;
	ld.global.nc.f32 	%f66, [%rd9+16];
	ld.global.nc.f32 	%f67, [%rd10+16];
	sub.f32 	%f68, %f66, %f67;
	fma.rn.f32 	%f69, %f68, %f68, %f65;
	ld.global.nc.f32 	%f70, [%rd9+20];
	ld.global.nc.f32 	%f71, [%rd10+20];
	sub.f32 	%f72, %f70, %f71;
	fma.rn.f32 	%f73, %f72, %f72, %f69;
	ld.global.nc.f32 	%f74, [%rd9+24];
	ld.global.nc.f32 	%f75, [%rd10+24];
	sub.f32 	%f76, %f74, %f75;
	fma.rn.f32 	%f77, %f76, %f76, %f73;
	ld.global.nc.f32 	%f78, [%rd9+28];
	ld.global.nc.f32 	%f79, [%rd10+28];
	sub.f32 	%f80, %f78, %f79;
	fma.rn.f32 	%f142, %f80, %f80, %f77;
	add.s32 	%r34, %r34, 16;
	add.s32 	%r32, %r32, 16;
	setp.ne.s32 	%p4, %r32, 0;
	@%p4 bra 	$L__BB33_4;
$L__BB33_5:
	setp.eq.s32 	%p5, %r4, 0;
	@%p5 bra 	$L__BB33_14;
	and.b32  	%r11, %r3, 7;
	setp.lt.u32 	%p6, %r4, 8;
	@%p6 bra 	$L__BB33_8;
	mul.wide.s32 	%rd11, %r34, 4;
	add.s64 	%rd12, %rd2, %rd11;
	ld.global.nc.f32 	%f82, [%rd12];
	add.s64 	%rd13, %rd1, %rd11;
	ld.global.nc.f32 	%f83, [%rd13];
	sub.f32 	%f84, %f82, %f83;
	fma.rn.f32 	%f85, %f84, %f84, %f142;
	ld.global.nc.f32 	%f86, [%rd12+4];
	ld.global.nc.f32 	%f87, [%rd13+4];
	sub.f32 	%f88, %f86, %f87;
	fma.rn.f32 	%f89, %f88, %f88, %f85;
	ld.global.nc.f32 	%f90, [%rd12+8];
	ld.global.nc.f32 	%f91, [%rd13+8];
	sub.f32 	%f92, %f90, %f91;
	fma.rn.f32 	%f93, %f92, %f92, %f89;
	ld.global.nc.f32 	%f94, [%rd12+12];
	ld.global.nc.f32 	%f95, [%rd13+12];
	sub.f32 	%f96, %f94, %f95;
	fma.rn.f32 	%f97, %f96, %f96, %f93;
	ld.global.nc.f32 	%f98, [%rd12+16];
	ld.global.nc.f32 	%f99, [%rd13+16];
	sub.f32 	%f100, %f98, %f99;
	fma.rn.f32 	%f101, %f100, %f100, %f97;
	ld.global.nc.f32 	%f102, [%rd12+20];
	ld.global.nc.f32 	%f103, [%rd13+20];
	sub.f32 	%f104, %f102, %f103;
	fma.rn.f32 	%f105, %f104, %f104, %f101;
	ld.global.nc.f32 	%f106, [%rd12+24];
	ld.global.nc.f32 	%f107, [%rd13+24];
	sub.f32 	%f108, %f106, %f107;
	fma.rn.f32 	%f109, %f108, %f108, %f105;
	ld.global.nc.f32 	%f110, [%rd12+28];
	ld.global.nc.f32 	%f111, [%rd13+28];
	sub.f32 	%f112, %f110, %f111;
	fma.rn.f32 	%f142, %f112, %f112, %f109;
	add.s32 	%r34, %r34, 8;
$L__BB33_8:
	setp.eq.s32 	%p7, %r11, 0;
	@%p7 bra 	$L__BB33_14;
	and.b32  	%r14, %r3, 3;
	setp.lt.u32 	%p8, %r11, 4;
	@%p8 bra 	$L__BB33_11;
	mul.wide.s32 	%rd14, %r34, 4;
	add.s64 	%rd15, %rd2, %rd14;
	ld.global.nc.f32 	%f114, [%rd15];
	add.s64 	%rd16, %rd1, %rd14;
	ld.global.nc.f32 	%f115, [%rd16];
	sub.f32 	%f116, %f114, %f115;
	fma.rn.f32 	%f117, %f116, %f116, %f142;
	ld.global.nc.f32 	%f118, [%rd15+4];
	ld.global.nc.f32 	%f119, [%rd16+4];
	sub.f32 	%f120, %f118, %f119;
	fma.rn.f32 	%f121, %f120, %f120, %f117;
	ld.global.nc.f32 	%f122, [%rd15+8];
	ld.global.nc.f32 	%f123, [%rd16+8];
	sub.f32 	%f124, %f122, %f123;
	fma.rn.f32 	%f125, %f124, %f124, %f121;
	ld.global.nc.f32 	%f126, [%rd15+12];
	ld.global.nc.f32 	%f127, [%rd16+12];
	sub.f32 	%f128, %f126, %f127;
	fma.rn.f32 	%f142, %f128, %f128, %f125;
	add.s32 	%r34, %r34, 4;
$L__BB33_11:
	setp.eq.s32 	%p9, %r14, 0;
	@%p9 bra 	$L__BB33_14;
	neg.s32 	%r37, %r14;
$L__BB33_13:
	.pragma "nounroll";
	mul.wide.s32 	%rd17, %r34, 4;
	add.s64 	%rd18, %rd1, %rd17;
	add.s64 	%rd19, %rd2, %rd17;
	ld.global.nc.f32 	%f129, [%rd19];
	ld.global.nc.f32 	%f130, [%rd18];
	sub.f32 	%f131, %f129, %f130;
	fma.rn.f32 	%f142, %f131, %f131, %f142;
	add.s32 	%r34, %r34, 1;
	add.s32 	%r37, %r37, 1;
	setp.ne.s32 	%p10, %r37, 0;
	@%p10 bra 	$L__BB33_13;
$L__BB33_14:
	cvt.rn.f32.s32 	%f132, %r22;
	div.rn.f32 	%f133, %f142, %f132;
	cvta.to.global.u64 	%rd20, %rd5;
	mul.wide.s32 	%rd21, %r1, 4;
	add.s64 	%rd22, %rd20, %rd21;
	st.global.f32 	[%rd22], %f133;
$L__BB33_15:
	ret;

}
	// .globl	MseGradient
.visible .entry MseGradient(
	.param .u32 MseGradient_param_0,
	.param .u32 MseGradient_param_1,
	.param .u64 .ptr .align 1 MseGradient_param_2,
	.param .u64 .ptr .align 1 MseGradient_param_3,
	.param .u64 .ptr .align 1 MseGradient_param_4
)
{
	.reg .pred 	%p<7>;
	.reg .b32 	%r<26>;
	.reg .b32 	%f<27>;
	.reg .b64 	%rd<18>;

	ld.param.u32 	%r15, [MseGradient_param_0];
	ld.param.u32 	%r14, [MseGradient_param_1];
	ld.param.u64 	%rd7, [MseGradient_param_2];
	ld.param.u64 	%rd8, [MseGradient_param_3];
	ld.param.u64 	%rd9, [MseGradient_param_4];
	cvta.to.global.u64 	%rd1, %rd7;
	cvta.to.global.u64 	%rd2, %rd8;
	cvta.to.global.u64 	%rd3, %rd9;
	mov.u32 	%r16, %ctaid.x;
	mov.u32 	%r17, %ntid.x;
	mov.u32 	%r18, %tid.x;
	mad.lo.s32 	%r1, %r16, %r17, %r18;
	setp.ge.s32 	%p1, %r1, %r15;
	@%p1 bra 	$L__BB34_8;
	mul.lo.s32 	%r2, %r14, %r1;
	add.s32 	%r3, %r2, %r14;
	setp.lt.s32 	%p2, %r14, 1;
	@%p2 bra 	$L__BB34_8;
	cvt.rn.f32.u32 	%f1, %r14;
	add.s32 	%r19, %r2, 1;
	max.s32 	%r4, %r3, %r19;
	sub.s32 	%r20, %r4, %r2;
	and.b32  	%r5, %r20, 3;
	setp.eq.s32 	%p3, %r5, 0;
	mov.u32 	%r24, %r2;
	@%p3 bra 	$L__BB34_5;
	neg.s32 	%r22, %r5;
	mov.u32 	%r24, %r2;
$L__BB34_4:
	.pragma "nounroll";
	mul.wide.s32 	%rd10, %r24, 4;
	add.s64 	%rd11, %rd1, %rd10;
	add.s64 	%rd12, %rd2, %rd10;
	add.s64 	%rd13, %rd3, %rd10;
	ld.global.nc.f32 	%f2, [%rd13];
	ld.global.nc.f32 	%f3, [%rd12];
	sub.f32 	%f4, %f2, %f3;
	add.f32 	%f5, %f4, %f4;
	div.rn.f32 	%f6, %f5, %f1;
	st.global.f32 	[%rd11], %f6;
	add.s32 	%r24, %r24, 1;
	add.s32 	%r22, %r22, 1;
	setp.ne.s32 	%p4, %r22, 0;
	@%p4 bra 	$L__BB34_4;
$L__BB34_5:
	sub.s32 	%r21, %r2, %r4;
	setp.gt.u32 	%p5, %r21, -4;
	@%p5 bra 	$L__BB34_8;
	add.s64 	%rd4, %rd3, 8;
	add.s64 	%rd5, %rd2, 8;
	add.s64 	%rd6, %rd1, 8;
$L__BB34_7:
	mul.wide.s32 	%rd14, %r24, 4;
	add.s64 	%rd15, %rd4, %rd14;
	add.s64 	%rd16, %rd5, %rd14;
	add.s64 	%rd17, %rd6, %rd14;
	ld.global.nc.f32 	%f7, [%rd15+-8];
	ld.global.nc.f32 	%f8, [%rd16+-8];
	sub.f32 	%f9, %f7, %f8;
	add.f32 	%f10, %f9, %f9;
	div.rn.f32 	%f11, %f10, %f1;
	st.global.f32 	[%rd17+-8], %f11;
	ld.global.nc.f32 	%f12, [%rd15+-4];
	ld.global.nc.f32 	%f13, [%rd16+-4];
	sub.f32 	%f14, %f12, %f13;
	add.f32 	%f15, %f14, %f14;
	div.rn.f32 	%f16, %f15, %f1;
	st.global.f32 	[%rd17+-4], %f16;
	ld.global.nc.f32 	%f17, [%rd15];
	ld.global.nc.f32 	%f18, [%rd16];
	sub.f32 	%f19, %f17, %f18;
	add.f32 	%f20, %f19, %f19;
	div.rn.f32 	%f21, %f20, %f1;
	st.global.f32 	[%rd17], %f21;
	ld.global.nc.f32 	%f22, [%rd15+4];
	ld.global.nc.f32 	%f23, [%rd16+4];
	sub.f32 	%f24, %f22, %f23;
	add.f32 	%f25, %f24, %f24;
	div.rn.f32 	%f26, %f25, %f1;
	st.global.f32 	[%rd17+4], %f26;
	add.s32 	%r24, %r24, 4;
	setp.lt.s32 	%p6, %r24, %r3;
	@%p6 bra 	$L__BB34_7;
$L__BB34_8:
	ret;

}
	// .globl	CosineSimilarityLoss
.visible .entry CosineSimilarityLoss(
	.param .u32 CosineSimilarityLoss_param_0,
	.param .u32 CosineSimilarityLoss_param_1,
	.param .u64 .ptr .align 1 CosineSimilarityLoss_param_2,
	.param .u64 .ptr .align 1 CosineSimilarityLoss_param_3,
	.param .u64 .ptr .align 1 CosineSimilarityLoss_param_4
)
{
	.reg .pred 	%p<8>;
	.reg .b32 	%r<30>;
	.reg .b32 	%f<64>;
	.reg .b64 	%rd<22>;

	ld.param.u32 	%r11, [CosineSimilarityLoss_param_0];
	ld.param.u32 	%r12, [CosineSimilarityLoss_param_1];
	ld.param.u64 	%rd3, [CosineSimilarityLoss_param_2];
	ld.param.u64 	%rd4, [CosineSimilarityLoss_param_3];
	ld.param.u64 	%rd5, [CosineSimilarityLoss_param_4];
	cvta.to.global.u64 	%rd1, %rd4;
	cvta.to.global.u64 	%rd2, %rd5;
	mov.u32 	%r13, %ctaid.x;
	mov.u32 	%r14, %ntid.x;
	mov.u32 	%r15, %tid.x;
	mad.lo.s32 	%r1, %r13, %r14, %r15;
	setp.ge.s32 	%p1, %r1, %r11;
	@%p1 bra 	$L__BB35_9;
	setp.ge.s32 	%p2, %r1, %r12;
	mov.f32 	%f61, 0f00000000;
	mov.f32 	%f62, %f61;
	mov.f32 	%f63, %f61;
	@%p2 bra 	$L__BB35_8;
	add.s32 	%r16, %r1, %r11;
	max.s32 	%r17, %r12, %r16;
	setp.lt.s32 	%p3, %r16, %r12;
	selp.u32 	%r18, 1, 0, %p3;
	add.s32 	%r19, %r16, %r18;
	sub.s32 	%r20, %r17, %r19;
	div.u32 	%r21, %r20, %r11;
	add.s32 	%r2, %r21, %r18;
	and.b32  	%r22, %r2, 3;
	setp.eq.s32 	%p4, %r22, 3;
	mov.f32 	%f63, 0f00000000;
	mov.u32 	%r28, %r1;
	mov.f32 	%f62, %f63;
	mov.f32 	%f61, %f63;
	@%p4 bra 	$L__BB35_5;
	add.s32 	%r23, %r2, 1;
	and.b32  	%r24, %r23, 3;
	neg.s32 	%r26, %r24;
	mov.f32 	%f63, 0f00000000;
	mov.u32 	%r28, %r1;
$L__BB35_4:
	.pragma "nounroll";
	mul.wide.s32 	%rd6, %r28, 4;
	add.s64 	%rd7, %rd1, %rd6;
	add.s64 	%rd8, %rd2, %rd6;
	ld.global.nc.f32 	%f26, [%rd8];
	ld.global.nc.f32 	%f27, [%rd7];
	fma.rn.f32 	%f61, %f26, %f27, %f61;
	fma.rn.f32 	%f62, %f27, %f27, %f62;
	fma.rn.f32 	%f63, %f26, %f26, %f63;
	add.s32 	%r28, %r28, %r11;
	add.s32 	%r26, %r26, 1;
	setp.ne.s32 	%p5, %r26, 0;
	@%p5 bra 	$L__BB35_4;
$L__BB35_5:
	setp.lt.u32 	%p6, %r2, 3;
	@%p6 bra 	$L__BB35_8;
	mul.wide.s32 	%rd12, %r11, 4;
	shl.b32 	%r25, %r11, 2;
$L__BB35_7:
	mul.wide.s32 	%rd9, %r28, 4;
	add.s64 	%rd10, %rd2, %rd9;
	ld.global.nc.f32 	%f28, [%rd10];
	add.s64 	%rd11, %rd1, %rd9;
	ld.global.nc.f32 	%f29, [%rd11];
	fma.rn.f32 	%f30, %f28, %f29, %f61;
	fma.rn.f32 	%f31, %f29, %f29, %f62;
	fma.rn.f32 	%f32, %f28, %f28, %f63;
	add.s64 	%rd13, %rd10, %rd12;
	ld.global.nc.f32 	%f33, [%rd13];
	add.s64 	%rd14, %rd11, %rd12;
	ld.global.nc.f32 	%f34, [%rd14];
	fma.rn.f32 	%f35, %f33, %f34, %f30;
	fma.rn.f32 	%f36, %f34, %f34, %f31;
	fma.rn.f32 	%f37, %f33, %f33, %f32;
	add.s64 	%rd15, %rd13, %rd12;
	ld.global.nc.f32 	%f38, [%rd15];
	add.s64 	%rd16, %rd14, %rd12;
	ld.global.nc.f32 	%f39, [%rd16];
	fma.rn.f32 	%f40, %f38, %f39, %f35;
	fma.rn.f32 	%f41, %f39, %f39, %f36;
	fma.rn.f32 	%f42, %f38, %f38, %f37;
	add.s64 	%rd17, %rd15, %rd12;
	ld.global.nc.f32 	%f43, [%rd17];
	add.s64 	%rd18, %rd16, %rd12;
	ld.global.nc.f32 	%f44, [%rd18];
	fma.rn.f32 	%f61, %f43, %f44, %f40;
	fma.rn.f32 	%f62, %f44, %f44, %f41;
	fma.rn.f32 	%f63, %f43, %f43, %f42;
	add.s32 	%r28, %r25, %r28;
	setp.lt.s32 	%p7, %r28, %r12;
	@%p7 bra 	$L__BB35_7;
$L__BB35_8:
	sqrt.rn.f32 	%f45, %f62;
	sqrt.rn.f32 	%f46, %f63;
	mul.f32 	%f47, %f45, %f46;
	div.rn.f32 	%f48, %f61, %f47;
	cvta.to.global.u64 	%rd19, %rd3;
	mul.wide.s32 	%rd20, %r1, 4;
	add.s64 	%rd21, %rd19, %rd20;
	st.global.f32 	[%rd21], %f48;
$L__BB35_9:
	ret;

}
	// .globl	CosineSimilarityGradient
.visible .entry CosineSimilarityGradient(
	.param .u32 CosineSimilarityGradient_param_0,
	.param .u32 CosineSimilarityGradient_param_1,
	.param .u64 .ptr .align 1 CosineSimilarityGradient_param_2,
	.param .u64 .ptr .align 1 CosineSimilarityGradient_param_3,
	.param .u64 .ptr .align 1 CosineSimilarityGradient_param_4
)
{
	.reg .pred 	%p<14>;
	.reg .b32 	%r<53>;
	.reg .b32 	%f<31>;
	.reg .b64 	%rd<38>;
	.reg .b64 	%fd<89>;

	ld.param.u32 	%r20, [CosineSimilarityGradient_param_0];
	ld.param.u32 	%r21, [CosineSimilarityGradient_param_1];
	ld.param.u64 	%rd4, [CosineSimilarityGradient_param_2];
	ld.param.u64 	%rd5, [CosineSimilarityGradient_param_3];
	ld.param.u64 	%rd6, [CosineSimilarityGradient_param_4];
	cvta.to.global.u64 	%rd1, %rd4;
	cvta.to.global.u64 	%rd2, %rd6;
	cvta.to.global.u64 	%rd3, %rd5;
	mov.u32 	%r22, %ctaid.x;
	mov.u32 	%r23, %ntid.x;
	mov.u32 	%r24, %tid.x;
	mad.lo.s32 	%r51, %r22, %r23, %r24;
	setp.ge.s32 	%p1, %r51, %r20;
	@%p1 bra 	$L__BB36_15;
	setp.ge.s32 	%p2, %r51, %r21;
	mov.f64 	%fd86, 0d0000000000000000;
	mov.f64 	%fd87, %fd86;
	mov.f64 	%fd88, %fd86;
	@%p2 bra 	$L__BB36_8;
	add.s32 	%r25, %r51, %r20;
	max.s32 	%r26, %r21, %r25;
	setp.lt.s32 	%p3, %r25, %r21;
	selp.u32 	%r27, 1, 0, %p3;
	add.s32 	%r28, %r25, %r27;
	sub.s32 	%r29, %r26, %r28;
	div.u32 	%r30, %r29, %r20;
	add.s32 	%r2, %r30, %r27;
	and.b32  	%r31, %r2, 3;
	setp.eq.s32 	%p4, %r31, 3;
	mov.f64 	%fd88, 0d0000000000000000;
	mov.u32 	%r47, %r51;
	mov.f64 	%fd87, %fd88;
	mov.f64 	%fd86, %fd88;
	@%p4 bra 	$L__BB36_5;
	add.s32 	%r32, %r2, 1;
	and.b32  	%r33, %r32, 3;
	neg.s32 	%r45, %r33;
	mov.f64 	%fd88, 0d0000000000000000;
	mov.u32 	%r47, %r51;
$L__BB36_4:
	.pragma "nounroll";
	mul.wide.s32 	%rd7, %r47, 4;
	add.s64 	%rd8, %rd3, %rd7;
	add.s64 	%rd9, %rd2, %rd7;
	ld.global.nc.f32 	%f1, [%rd9];
	cvt.f64.f32 	%fd28, %f1;
	ld.global.nc.f32 	%f2, [%rd8];
	cvt.f64.f32 	%fd29, %f2;
	fma.rn.f64 	%fd86, %fd28, %fd29, %fd86;
	fma.rn.f64 	%fd87, %fd29, %fd29, %fd87;
	fma.rn.f64 	%fd88, %fd28, %fd28, %fd88;
	add.s32 	%r47, %r47, %r20;
	add.s32 	%r45, %r45, 1;
	setp.ne.s32 	%p5, %r45, 0;
	@%p5 bra 	$L__BB36_4;
$L__BB36_5:
	setp.lt.u32 	%p6, %r2, 3;
	@%p6 bra 	$L__BB36_8;
	mul.wide.s32 	%rd13, %r20, 4;
	shl.b32 	%r34, %r20, 2;
$L__BB36_7:
	mul.wide.s32 	%rd10, %r47, 4;
	add.s64 	%rd11, %rd2, %rd10;
	ld.global.nc.f32 	%f3, [%rd11];
	cvt.f64.f32 	%fd30, %f3;
	add.s64 	%rd12, %rd3, %rd10;
	ld.global.nc.f32 	%f4, [%rd12];
	cvt.f64.f32 	%fd31, %f4;
	fma.rn.f64 	%fd32, %fd30, %fd31, %fd86;
	fma.rn.f64 	%fd33, %fd31, %fd31, %fd87;
	fma.rn.f64 	%fd34, %fd30, %fd30, %fd88;
	add.s64 	%rd14, %rd11, %rd13;
	ld.global.nc.f32 	%f5, [%rd14];
	cvt.f64.f32 	%fd35, %f5;
	add.s64 	%rd15, %rd12, %rd13;
	ld.global.nc.f32 	%f6, [%rd15];
	cvt.f64.f32 	%fd36, %f6;
	fma.rn.f64 	%fd37, %fd35, %fd36, %fd32;
	fma.rn.f64 	%fd38, %fd36, %fd36, %fd33;
	fma.rn.f64 	%fd39, %fd35, %fd35, %fd34;
	add.s64 	%rd16, %rd14, %rd13;
	ld.global.nc.f32 	%f7, [%rd16];
	cvt.f64.f32 	%fd40, %f7;
	add.s64 	%rd17, %rd15, %rd13;
	ld.global.nc.f32 	%f8, [%rd17];
	cvt.f64.f32 	%fd41, %f8;
	fma.rn.f64 	%fd42, %fd40, %fd41, %fd37;
	fma.rn.f64 	%fd43, %fd41, %fd41, %fd38;
	fma.rn.f64 	%fd44, %fd40, %fd40, %fd39;
	add.s64 	%rd18, %rd16, %rd13;
	ld.global.nc.f32 	%f9, [%rd18];
	cvt.f64.f32 	%fd45, %f9;
	add.s64 	%rd19, %rd17, %rd13;
	ld.global.nc.f32 	%f10, [%rd19];
	cvt.f64.f32 	%fd46, %f10;
	fma.rn.f64 	%fd86, %fd45, %fd46, %fd42;
	fma.rn.f64 	%fd87, %fd46, %fd46, %fd43;
	fma.rn.f64 	%fd88, %fd45, %fd45, %fd44;
	add.s32 	%r47, %r34, %r47;
	setp.lt.s32 	%p7, %r47, %r21;
	@%p7 bra 	$L__BB36_7;
$L__BB36_8:
	setp.ge.s32 	%p8, %r51, %r21;
	sqrt.rn.f64 	%fd47, %fd87;
	sqrt.rn.f64 	%fd48, %fd88;
	mul.f64 	%fd49, %fd47, %fd48;
	rcp.rn.f64 	%fd22, %fd49;
	neg.f64 	%fd50, %fd86;
	mul.f64 	%fd51, %fd48, %fd48;
	mul.f64 	%fd52, %fd48, %fd51;
	mul.f64 	%fd53, %fd47, %fd52;
	div.rn.f64 	%fd23, %fd50, %fd53;
	@%p8 bra 	$L__BB36_15;
	add.s32 	%r35, %r51, %r20;
	max.s32 	%r36, %r21, %r35;
	setp.lt.s32 	%p9, %r35, %r21;
	selp.u32 	%r37, 1, 0, %p9;
	add.s32 	%r38, %r35, %r37;
	sub.s32 	%r39, %r36, %r38;
	div.u32 	%r40, %r39, %r20;
	add.s32 	%r11, %r40, %r37;
	and.b32  	%r41, %r11, 3;
	setp.eq.s32 	%p10, %r41, 3;
	@%p10 bra 	$L__BB36_12;
	add.s32 	%r42, %r11, 1;
	and.b32  	%r43, %r42, 3;
	neg.s32 	%r49, %r43;
$L__BB36_11:
	.pragma "nounroll";
	mul.wide.s32 	%rd20, %r51, 4;
	add.s64 	%rd21, %rd1, %rd20;
	add.s64 	%rd22, %rd2, %rd20;
	add.s64 	%rd23, %rd3, %rd20;
	ld.global.nc.f32 	%f11, [%rd23];
	cvt.f64.f32 	%fd54, %f11;
	ld.global.nc.f32 	%f12, [%rd22];
	cvt.f64.f32 	%fd55, %f12;
	mul.f64 	%fd56, %fd23, %fd55;
	fma.rn.f64 	%fd57, %fd22, %fd54, %fd56;
	cvt.rn.f32.f64 	%f13, %fd57;
	neg.f32 	%f14, %f13;
	st.global.f32 	[%rd21], %f14;
	add.s32 	%r51, %r51, %r20;
	add.s32 	%r49, %r49, 1;
	setp.ne.s32 	%p11, %r49, 0;
	@%p11 bra 	$L__BB36_11;
$L__BB36_12:
	setp.lt.u32 	%p12, %r11, 3;
	@%p12 bra 	$L__BB36_15;
	mul.wide.s32 	%rd28, %r20, 4;
	shl.b32 	%r44, %r20, 2;
$L__BB36_14:
	mul.wide.s32 	%rd24, %r51, 4;
	add.s64 	%rd25, %rd3, %rd24;
	ld.global.nc.f32 	%f15, [%rd25];
	cvt.f64.f32 	%fd58, %f15;
	add.s64 	%rd26, %rd2, %rd24;
	ld.global.nc.f32 	%f16, [%rd26];
	cvt.f64.f32 	%fd59, %f16;
	mul.f64 	%fd60, %fd23, %fd59;
	fma.rn.f64 	%fd61, %fd22, %fd58, %fd60;
	cvt.rn.f32.f64 	%f17, %fd61;
	neg.f32 	%f18, %f17;
	add.s64 	%rd27, %rd1, %rd24;
	st.global.f32 	[%rd27], %f18;
	add.s64 	%rd29, %rd25, %rd28;
	ld.global.nc.f32 	%f19, [%rd29];
	cvt.f64.f32 	%fd62, %f19;
	add.s64 	%rd30, %rd26, %rd28;
	ld.global.nc.f32 	%f20, [%rd30];
	cvt.f64.f32 	%fd63, %f20;
	mul.f64 	%fd64, %fd23, %fd63;
	fma.rn.f64 	%fd65, %fd22, %fd62, %fd64;
	cvt.rn.f32.f64 	%f21, %fd65;
	neg.f32 	%f22, %f21;
	add.s64 	%rd31, %rd27, %rd28;
	st.global.f32 	[%rd31], %f22;
	add.s64 	%rd32, %rd29, %rd28;
	ld.global.nc.f32 	%f23, [%rd32];
	cvt.f64.f32 	%fd66, %f23;
	add.s64 	%rd33, %rd30, %rd28;
	ld.global.nc.f32 	%f24, [%rd33];
	cvt.f64.f32 	%fd67, %f24;
	mul.f64 	%fd68, %fd23, %fd67;
	fma.rn.f64 	%fd69, %fd22, %fd66, %fd68;
	cvt.rn.f32.f64 	%f25, %fd69;
	neg.f32 	%f26, %f25;
	add.s64 	%rd34, %rd31, %rd28;
	st.global.f32 	[%rd34], %f26;
	add.s64 	%rd35, %rd32, %rd28;
	ld.global.nc.f32 	%f27, [%rd35];
	cvt.f64.f32 	%fd70, %f27;
	add.s64 	%rd36, %rd33, %rd28;
	ld.global.nc.f32 	%f28, [%rd36];
	cvt.f64.f32 	%fd71, %f28;
	mul.f64 	%fd72, %fd23, %fd71;
	fma.rn.f64 	%fd73, %fd22, %fd70, %fd72;
	cvt.rn.f32.f64 	%f29, %fd73;
	neg.f32 	%f30, %f29;
	add.s64 	%rd37, %rd34, %rd28;
	st.global.f32 	[%rd37], %f30;
	add.s32 	%r51, %r44, %r51;
	setp.lt.s32 	%p13, %r51, %r21;
	@%p13 bra 	$L__BB36_14;
$L__BB36_15:
	ret;

}
	// .globl	MeanSquaredLogErrorLoss
.visible .entry MeanSquaredLogErrorLoss(
	.param .u32 MeanSquaredLogErrorLoss_param_0,
	.param .u32 MeanSquaredLogErrorLoss_param_1,
	.param .u64 .ptr .align 1 MeanSquaredLogErrorLoss_param_2,
	.param .u64 .ptr .align 1 MeanSquaredLogErrorLoss_param_3,
	.param .u64 .ptr .align 1 MeanSquaredLogErrorLoss_param_4
)
{
	.reg .pred 	%p<25>;
	.reg .b32 	%r<42>;
	.reg .b32 	%f<158>;
	.reg .b64 	%rd<17>;

	ld.param.u32 	%r9, [MeanSquaredLogErrorLoss_param_0];
	ld.param.u32 	%r8, [MeanSquaredLogErrorLoss_param_1];
	ld.param.u64 	%rd5, [MeanSquaredLogErrorLoss_param_2];
	ld.param.u64 	%rd6, [MeanSquaredLogErrorLoss_param_3];
	ld.param.u64 	%rd7, [MeanSquaredLogErrorLoss_param_4];
	cvta.to.global.u64 	%rd1, %rd6;
	cvta.to.global.u64 	%rd2, %rd7;
	mov.u32 	%r10, %ctaid.x;
	mov.u32 	%r11, %ntid.x;
	mov.u32 	%r12, %tid.x;
	mad.lo.s32 	%r1, %r10, %r11, %r12;
	setp.ge.s32 	%p1, %r1, %r9;
	@%p1 bra 	$L__BB37_8;
	mul.lo.s32 	%r41, %r8, %r1;
	add.s32 	%r3, %r41, %r8;
	setp.lt.s32 	%p2, %r8, 1;
	mov.f32 	%f157, 0f00000000;
	@%p2 bra 	$L__BB37_7;
	add.s32 	%r4, %r41, 1;
	max.s32 	%r13, %r3, %r4;
	sub.s32 	%r14, %r13, %r41;
	and.b32  	%r15, %r14, 1;
	setp.eq.b32 	%p3, %r15, 1;
	not.pred 	%p4, %p3;
	mov.f32 	%f157, 0f00000000;
	@%p4 bra 	$L__BB37_4;
	mul.wide.s32 	%rd8, %r41, 4;
	add.s64 	%rd9, %rd2, %rd8;
	ld.global.nc.f32 	%f10, [%rd9];
	add.f32 	%f11, %f10, 0f3F800000;
	setp.lt.f32 	%p5, %f11, 0f00800000;
	mul.f32 	%f12, %f11, 0f4B000000;
	selp.f32 	%f13, %f12, %f11, %p5;
	selp.f32 	%f14, 0fC1B80000, 0f00000000, %p5;
	mov.b32 	%r16, %f13;
	add.s32 	%r17, %r16, -1059760811;
	and.b32  	%r18, %r17, -8388608;
	sub.s32 	%r19, %r16, %r18;
	mov.b32 	%f15, %r19;
	cvt.rn.f32.s32 	%f16, %r18;
	fma.rn.f32 	%f17, %f16, 0f34000000, %f14;
	add.f32 	%f18, %f15, 0fBF800000;
	fma.rn.f32 	%f19, %f18, 0fBE055027, 0f3E1039F6;
	fma.rn.f32 	%f20, %f19, %f18, 0fBDF8CDCC;
	fma.rn.f32 	%f21, %f20, %f18, 0f3E0F2955;
	fma.rn.f32 	%f22, %f21, %f18, 0fBE2AD8B9;
	fma.rn.f32 	%f23, %f22, %f18, 0f3E4CED0B;
	fma.rn.f32 	%f24, %f23, %f18, 0fBE7FFF22;
	fma.rn.f32 	%f25, %f24, %f18, 0f3EAAAA78;
	fma.rn.f32 	%f26, %f25, %f18, 0fBF000000;
	mul.f32 	%f27, %f18, %f26;
	fma.rn.f32 	%f28, %f27, %f18, %f18;
	fma.rn.f32 	%f29, %f17, 0f3F317218, %f28;
	setp.gt.u32 	%p6, %r16, 2139095039;
	fma.rn.f32 	%f30, %f13, 0f7F800000, 0f7F800000;
	selp.f32 	%f31, %f30, %f29, %p6;
	setp.eq.f32 	%p7, %f13, 0f00000000;
	selp.f32 	%f32, 0fFF800000, %f31, %p7;
	add.s64 	%rd10, %rd1, %rd8;
	ld.global.nc.f32 	%f33, [%rd10];
	add.f32 	%f34, %f33, 0f3F800000;
	setp.lt.f32 	%p8, %f34, 0f00800000;
	mul.f32 	%f35, %f34, 0f4B000000;
	selp.f32 	%f36, %f35, %f34, %p8;
	selp.f32 	%f37, 0fC1B80000, 0f00000000, %p8;
	mov.b32 	%r20, %f36;
	add.s32 	%r21, %r20, -1059760811;
	and.b32  	%r22, %r21, -8388608;
	sub.s32 	%r23, %r20, %r22;
	mov.b32 	%f38, %r23;
	cvt.rn.f32.s32 	%f39, %r22;
	fma.rn.f32 	%f40, %f39, 0f34000000, %f37;
	add.f32 	%f41, %f38, 0fBF800000;
	fma.rn.f32 	%f42, %f41, 0fBE055027, 0f3E1039F6;
	fma.rn.f32 	%f43, %f42, %f41, 0fBDF8CDCC;
	fma.rn.f32 	%f44, %f43, %f41, 0f3E0F2955;
	fma.rn.f32 	%f45, %f44, %f41, 0fBE2AD8B9;
	fma.rn.f32 	%f46, %f45, %f41, 0f3E4CED0B;
	fma.rn.f32 	%f47, %f46, %f41, 0fBE7FFF22;
	fma.rn.f32 	%f48, %f47, %f41, 0f3EAAAA78;
	fma.rn.f32 	%f49, %f48, %f41, 0fBF000000;
	mul.f32 	%f50, %f41, %f49;
	fma.rn.f32 	%f51, %f50, %f41, %f41;
	fma.rn.f32 	%f52, %f40, 0f3F317218, %f51;
	setp.gt.u32 	%p9, %r20, 2139095039;
	fma.rn.f32 	%f53, %f36, 0f7F800000, 0f7F800000;
	selp.f32 	%f54, %f53, %f52, %p9;
	setp.eq.f32 	%p10, %f36, 0f00000000;
	selp.f32 	%f55, 0fFF800000, %f54, %p10;
	sub.f32 	%f56, %f32, %f55;
	fma.rn.f32 	%f157, %f56, %f56, 0f00000000;
	mov.u32 	%r41, %r4;
$L__BB37_4:
	setp.ge.s32 	%p11, %r4, %r3;
	@%p11 bra 	$L__BB37_7;
	add.s64 	%rd3, %rd1, 4;
	add.s64 	%rd4, %rd2, 4;
$L__BB37_6:
	mul.wide.s32 	%rd11, %r41, 4;
	add.s64 	%rd12, %rd3, %rd11;
	add.s64 	%rd13, %rd4, %rd11;
	ld.global.nc.f32 	%f57, [%rd13+-4];
	add.f32 	%f58, %f57, 0f3F800000;
	setp.lt.f32 	%p12, %f58, 0f00800000;
	mul.f32 	%f59, %f58, 0f4B000000;
	selp.f32 	%f60, %f59, %f58, %p12;
	selp.f32 	%f61, 0fC1B80000, 0f00000000, %p12;
	mov.b32 	%r24, %f60;
	add.s32 	%r25, %r24, -1059760811;
	and.b32  	%r26, %r25, -8388608;
	sub.s32 	%r27, %r24, %r26;
	mov.b32 	%f62, %r27;
	cvt.rn.f32.s32 	%f63, %r26;
	fma.rn.f32 	%f64, %f63, 0f34000000, %f61;
	add.f32 	%f65, %f62, 0fBF800000;
	fma.rn.f32 	%f66, %f65, 0fBE055027, 0f3E1039F6;
	fma.rn.f32 	%f67, %f66, %f65, 0fBDF8CDCC;
	fma.rn.f32 	%f68, %f67, %f65, 0f3E0F2955;
	fma.rn.f32 	%f69, %f68, %f65, 0fBE2AD8B9;
	fma.rn.f32 	%f70, %f69, %f65, 0f3E4CED0B;
	fma.rn.f32 	%f71, %f70, %f65, 0fBE7FFF22;
	fma.rn.f32 	%f72, %f71, %f65, 0f3EAAAA78;
	fma.rn.f32 	%f73, %f72, %f65, 0fBF000000;
	mul.f32 	%f74, %f65, %f73;
	fma.rn.f32 	%f75, %f74, %f65, %f65;
	fma.rn.f32 	%f76, %f64, 0f3F317218, %f75;
	setp.gt.u32 	%p13, %r24, 2139095039;
	fma.rn.f32 	%f77, %f60, 0f7F800000, 0f7F800000;
	selp.f32 	%f78, %f77, %f76, %p13;
	setp.eq.f32 	%p14, %f60, 0f00000000;
	selp.f32 	%f79, 0fFF800000, %f78, %p14;
	ld.global.nc.f32 	%f80, [%rd12+-4];
	add.f32 	%f81, %f80, 0f3F800000;
	setp.lt.f32 	%p15, %f81, 0f00800000;
	mul.f32 	%f82, %f81, 0f4B000000;
	selp.f32 	%f83, %f82, %f81, %p15;
	selp.f32 	%f84, 0fC1B80000, 0f00000000, %p15;
	mov.b32 	%r28, %f83;
	add.s32 	%r29, %r28, -1059760811;
	and.b32  	%r30, %r29, -8388608;
	sub.s32 	%r31, %r28, %r30;
	mov.b32 	%f85, %r31;
	cvt.rn.f32.s32 	%f86, %r30;
	fma.rn.f32 	%f87, %f86, 0f34000000, %f84;
	add.f32 	%f88, %f85, 0fBF800000;
	fma.rn.f32 	%f89, %f88, 0fBE055027, 0f3E1039F6;
	fma.rn.f32 	%f90, %f89, %f88, 0fBDF8CDCC;
	fma.rn.f32 	%f91, %f90, %f88, 0f3E0F2955;
	fma.rn.f32 	%f92, %f91, %f88, 0fBE2AD8B9;
	fma.rn.f32 	%f93, %f92, %f88, 0f3E4CED0B;
	fma.rn.f32 	%f94, %f93, %f88, 0fBE7FFF22;
	fma.rn.f32 	%f95, %f94, %f88, 0f3EAAAA78;
	fma.rn.f32 	%f96, %f95, %f88, 0fBF000000;
	mul.f32 	%f97, %f88, %f96;
	fma.rn.f32 	%f98, %f97, %f88, %f88;
	fma.rn.f32 	%f99, %f87, 0f3F317218, %f98;
	setp.gt.u32 	%p16, %r28, 2139095039;
	fma.rn.f32 	%f100, %f83, 0f7F800000, 0f7F800000;
	selp.f32 	%f101, %f100, %f99, %p16;
	setp.eq.f32 	%p17, %f83, 0f00000000;
	selp.f32 	%f102, 0fFF800000, %f101, %p17;
	sub.f32 	%f103, %f79, %f102;
	fma.rn.f32 	%f104, %f103, %f103, %f157;
	ld.global.nc.f32 	%f105, [%rd13];
	add.f32 	%f106, %f105, 0f3F800000;
	setp.lt.f32 	%p18, %f106, 0f00800000;
	mul.f32 	%f107, %f106, 0f4B000000;
	selp.f32 	%f108, %f107, %f106, %p18;
	selp.f32 	%f109, 0fC1B80000, 0f00000000, %p18;
	mov.b32 	%r32, %f108;
	add.s32 	%r33, %r32, -1059760811;
	and.b32  	%r34, %r33, -8388608;
	sub.s32 	%r35, %r32, %r34;
	mov.b32 	%f110, %r35;
	cvt.rn.f32.s32 	%f111, %r34;
	fma.rn.f32 	%f112, %f111, 0f34000000, %f109;
	add.f32 	%f113, %f110, 0fBF800000;
	fma.rn.f32 	%f114, %f113, 0fBE055027, 0f3E1039F6;
	fma.rn.f32 	%f115, %f114, %f113, 0fBDF8CDCC;
	fma.rn.f32 	%f116, %f115, %f113, 0f3E0F2955;
	fma.rn.f32 	%f117, %f116, %f113, 0fBE2AD8B9;
	fma.rn.f32 	%f118, %f117, %f113, 0f3E4CED0B;
	fma.rn.f32 	%f119, %f118, %f113, 0fBE7FFF22;
	fma.rn.f32 	%f120, %f119, %f113, 0f3EAAAA78;
	fma.rn.f32 	%f121, %f120, %f113, 0fBF000000;
	mul.f32 	%f122, %f113, %f121;
	fma.rn.f32 	%f123, %f122, %f113, %f113;
	fma.rn.f32 	%f124, %f112, 0f3F317218, %f123;
	setp.gt.u32 	%p19, %r32, 2139095039;
	fma.rn.f32 	%f125, %f108, 0f7F800000, 0f7F800000;
	selp.f32 	%f126, %f125, %f124, %p19;
	setp.eq.f32 	%p20, %f108, 0f00000000;
	selp.f32 	%f127, 0fFF800000, %f126, %p20;
	ld.global.nc.f32 	%f128, [%rd12];
	add.f32 	%f129, %f128, 0f3F800000;
	setp.lt.f32 	%p21, %f129, 0f00800000;
	mul.f32 	%f130, %f129, 0f4B000000;
	selp.f32 	%f131, %f130, %f129, %p21;
	selp.f32 	%f132, 0fC1B80000, 0f00000000, %p21;
	mov.b32 	%r36, %f131;
	add.s32 	%r37, %r36, -1059760811;
	and.b32  	%r38, %r37, -8388608;
	sub.s32 	%r39, %r36, %r38;
	mov.b32 	%f133, %r39;
	cvt.rn.f32.s32 	%f134, %r38;
	fma.rn.f32 	%f135, %f134, 0f34000000, %f132;
	add.f32 	%f136, %f133, 0fBF800000;
	fma.rn.f32 	%f137, %f136, 0fBE055027, 0f3E1039F6;
	fma.rn.f32 	%f138, %f137, %f136, 0fBDF8CDCC;
	fma.rn.f32 	%f139, %f138, %f136, 0f3E0F2955;
	fma.rn.f32 	%f140, %f139, %f136, 0fBE2AD8B9;
	fma.rn.f32 	%f141, %f140, %f136, 0f3E4CED0B;
	fma.rn.f32 	%f142, %f141, %f136, 0fBE7FFF22;
	fma.rn.f32 	%f143, %f142, %f136, 0f3EAAAA78;
	fma.rn.f32 	%f144, %f143, %f136, 0fBF000000;
	mul.f32 	%f145, %f136, %f144;
	fma.rn.f32 	%f146, %f145, %f136, %f136;
	fma.rn.f32 	%f147, %f135, 0f3F317218, %f146;
	setp.gt.u32 	%p22, %r36, 2139095039;
	fma.rn.f32 	%f148, %f131, 0f7F800000, 0f7F800000;
	selp.f32 	%f149, %f148, %f147, %p22;
	setp.eq.f32 	%p23, %f131, 0f00000000;
	selp.f32 	%f150, 0fFF800000, %f149, %p23;
	sub.f32 	%f151, %f127, %f150;
	fma.rn.f32 	%f157, %f151, %f151, %f104;
	add.s32 	%r41, %r41, 2;
	setp.lt.s32 	%p24, %r41, %r3;
	@%p24 bra 	$L__BB37_6;
$L__BB37_7:
	cvt.rn.f32.s32 	%f152, %r8;
	div.rn.f32 	%f153, %f157, %f152;
	cvta.to.global.u64 	%rd14, %rd5;
	mul.wide.s32 	%rd15, %r1, 4;
	add.s64 	%rd16, %rd14, %rd15;
	st.global.f32 	[%rd16], %f153;
$L__BB37_8:
	ret;

}
	// .globl	MseOfLogLoss
.visible .entry MseOfLogLoss(
	.param .u32 MseOfLogLoss_param_0,
	.param .u32 MseOfLogLoss_param_1,
	.param .u64 .ptr .align 1 MseOfLogLoss_param_2,
	.param .u64 .ptr .align 1 MseOfLogLoss_param_3,
	.param .u64 .ptr .align 1 MseOfLogLoss_param_4,
	.param .f32 MseOfLogLoss_param_5
)
{
	.reg .pred 	%p<25>;
	.reg .b32 	%r<42>;
	.reg .b32 	%f<156>;
	.reg .b64 	%rd<17>;

	ld.param.u32 	%r9, [MseOfLogLoss_param_0];
	ld.param.u32 	%r8, [MseOfLogLoss_param_1];
	ld.param.u64 	%rd5, [MseOfLogLoss_param_2];
	ld.param.u64 	%rd6, [MseOfLogLoss_param_3];
	ld.param.u64 	%rd7, [MseOfLogLoss_param_4];
	ld.param.f32 	%f7, [MseOfLogLoss_param_5];
	cvta.to.global.u64 	%rd1, %rd6;
	cvta.to.global.u64 	%rd2, %rd7;
	mov.u32 	%r10, %ctaid.x;
	mov.u32 	%r11, %ntid.x;
	mov.u32 	%r12, %tid.x;
	mad.lo.s32 	%r1, %r10, %r11, %r12;
	setp.ge.s32 	%p1, %r1, %r9;
	@%p1 bra 	$L__BB38_8;
	mul.lo.s32 	%r41, %r8, %r1;
	add.s32 	%r3, %r41, %r8;
	setp.lt.s32 	%p2, %r8, 1;
	mov.f32 	%f155, 0f00000000;
	@%p2 bra 	$L__BB38_7;
	add.s32 	%r4, %r41, 1;
	max.s32 	%r13, %r3, %r4;
	sub.s32 	%r14, %r13, %r41;
	and.b32  	%r15, %r14, 1;
	setp.eq.b32 	%p3, %r15, 1;
	not.pred 	%p4, %p3;
	mov.f32 	%f155, 0f00000000;
	@%p4 bra 	$L__BB38_4;
	mul.wide.s32 	%rd8, %r41, 4;
	add.s64 	%rd9, %rd2, %rd8;
	ld.global.nc.f32 	%f11, [%rd9];
	max.f32 	%f12, %f7, %f11;
	setp.lt.f32 	%p5, %f12, 0f00800000;
	mul.f32 	%f13, %f12, 0f4B000000;
	selp.f32 	%f14, %f13, %f12, %p5;
	selp.f32 	%f15, 0fC1B80000, 0f00000000, %p5;
	mov.b32 	%r16, %f14;
	add.s32 	%r17, %r16, -1059760811;
	and.b32  	%r18, %r17, -8388608;
	sub.s32 	%r19, %r16, %r18;
	mov.b32 	%f16, %r19;
	cvt.rn.f32.s32 	%f17, %r18;
	fma.rn.f32 	%f18, %f17, 0f34000000, %f15;
	add.f32 	%f19, %f16, 0fBF800000;
	fma.rn.f32 	%f20, %f19, 0fBE055027, 0f3E1039F6;
	fma.rn.f32 	%f21, %f20, %f19, 0fBDF8CDCC;
	fma.rn.f32 	%f22, %f21, %f19, 0f3E0F2955;
	fma.rn.f32 	%f23, %f22, %f19, 0fBE2AD8B9;
	fma.rn.f32 	%f24, %f23, %f19, 0f3E4CED0B;
	fma.rn.f32 	%f25, %f24, %f19, 0fBE7FFF22;
	fma.rn.f32 	%f26, %f25, %f19, 0f3EAAAA78;
	fma.rn.f32 	%f27, %f26, %f19, 0fBF000000;
	mul.f32 	%f28, %f19, %f27;
	fma.rn.f32 	%f29, %f28, %f19, %f19;
	fma.rn.f32 	%f30, %f18, 0f3F317218, %f29;
	setp.gt.u32 	%p6, %r16, 2139095039;
	fma.rn.f32 	%f31, %f14, 0f7F800000, 0f7F800000;
	selp.f32 	%f32, %f31, %f30, %p6;
	setp.eq.f32 	%p7, %f14, 0f00000000;
	selp.f32 	%f33, 0fFF800000, %f32, %p7;
	add.s64 	%rd10, %rd1, %rd8;
	ld.global.nc.f32 	%f34, [%rd10];
	setp.lt.f32 	%p8, %f34, 0f00800000;
	mul.f32 	%f35, %f34, 0f4B000000;
	selp.f32 	%f36, %f35, %f34, %p8;
	selp.f32 	%f37, 0fC1B80000, 0f00000000, %p8;
	mov.b32 	%r20, %f36;
	add.s32 	%r21, %r20, -1059760811;
	and.b32  	%r22, %r21, -8388608;
	sub.s32 	%r23, %r20, %r22;
	mov.b32 	%f38, %r23;
	cvt.rn.f32.s32 	%f39, %r22;
	fma.rn.f32 	%f40, %f39, 0f34000000, %f37;
	add.f32 	%f41, %f38, 0fBF800000;
	fma.rn.f32 	%f42, %f41, 0fBE055027, 0f3E1039F6;
	fma.rn.f32 	%f43, %f42, %f41, 0fBDF8CDCC;
	fma.rn.f32 	%f44, %f43, %f41, 0f3E0F2955;
	fma.rn.f32 	%f45, %f44, %f41, 0fBE2AD8B9;
	fma.rn.f32 	%f46, %f45, %f41, 0f3E4CED0B;
	fma.rn.f32 	%f47, %f46, %f41, 0fBE7FFF22;
	fma.rn.f32 	%f48, %f47, %f41, 0f3EAAAA78;
	fma.rn.f32 	%f49, %f48, %f41, 0fBF000000;
	mul.f32 	%f50, %f41, %f49;
	fma.rn.f32 	%f51, %f50, %f41, %f41;
	fma.rn.f32 	%f52, %f40, 0f3F317218, %f51;
	setp.gt.u32 	%p9, %r20, 2139095039;
	fma.rn.f32 	%f53, %f36, 0f7F800000, 0f7F800000;
	selp.f32 	%f54, %f53, %f52, %p9;
	setp.eq.f32 	%p10, %f36, 0f00000000;
	selp.f32 	%f55, 0fFF800000, %f54, %p10;
	sub.f32 	%f56, %f33, %f55;
	fma.rn.f32 	%f155, %f56, %f56, 0f00000000;
	mov.u32 	%r41, %r4;
$L__BB38_4:
	setp.ge.s32 	%p11, %r4, %r3;
	@%p11 bra 	$L__BB38_7;
	add.s64 	%rd3, %rd1, 4;
	add.s64 	%rd4, %rd2, 4;
$L__BB38_6:
	mul.wide.s32 	%rd11, %r41, 4;
	add.s64 	%rd12, %rd3, %rd11;
	add.s64 	%rd13, %rd4, %rd11;
	ld.global.nc.f32 	%f57, [%rd13+-4];
	max.f32 	%f58, %f7, %f57;
	setp.lt.f32 	%p12, %f58, 0f00800000;
	mul.f32 	%f59, %f58, 0f4B000000;
	selp.f32 	%f60, %f59, %f58, %p12;
	selp.f32 	%f61, 0fC1B80000, 0f00000000, %p12;
	mov.b32 	%r24, %f60;
	add.s32 	%r25, %r24, -1059760811;
	and.b32  	%r26, %r25, -8388608;
	sub.s32 	%r27, %r24, %r26;
	mov.b32 	%f62, %r27;
	cvt.rn.f32.s32 	%f63, %r26;
	fma.rn.f32 	%f64, %f63, 0f34000000, %f61;
	add.f32 	%f65, %f62, 0fBF800000;
	fma.rn.f32 	%f66, %f65, 0fBE055027, 0f3E1039F6;
	fma.rn.f32 	%f67, %f66, %f65, 0fBDF8CDCC;
	fma.rn.f32 	%f68, %f67, %f65, 0f3E0F2955;
	fma.rn.f32 	%f69, %f68, %f65, 0fBE2AD8B9;
	fma.rn.f32 	%f70, %f69, %f65, 0f3E4CED0B;
	fma.rn.f32 	%f71, %f70, %f65, 0fBE7FFF22;
	fma.rn.f32 	%f72, %f71, %f65, 0f3EAAAA78;
	fma.rn.f32 	%f73, %f72, %f65, 0fBF000000;
	mul.f32 	%f74, %f65, %f73;
	fma.rn.f32 	%f75, %f74, %f65, %f65;
	fma.rn.f32 	%f76, %f64, 0f3F317218, %f75;
	setp.gt.u32 	%p13, %r24, 2139095039;
	fma.rn.f32 	%f77, %f60, 0f7F800000, 0f7F800000;
	selp.f32 	%f78, %f77, %f76, %p13;
	setp.eq.f32 	%p14, %f60, 0f00000000;
	selp.f32 	%f79, 0fFF800000, %f78, %p14;
	ld.global.nc.f32 	%f80, [%rd12+-4];
	setp.lt.f32 	%p15, %f80, 0f00800000;
	mul.f32 	%f81, %f80, 0f4B000000;
	selp.f32 	%f82, %f81, %f80, %p15;
	selp.f32 	%f83, 0fC1B80000, 0f00000000, %p15;
	mov.b32 	%r28, %f82;
	add.s32 	%r29, %r28, -1059760811;
	and.b32  	%r30, %r29, -8388608;
	sub.s32 	%r31, %r28, %r30;
	mov.b32 	%f84, %r31;
	cvt.rn.f32.s32 	%f85, %r30;
	fma.rn.f32 	%f86, %f85, 0f34000000, %f83;
	add.f32 	%f87, %f84, 0fBF800000;
	fma.rn.f32 	%f88, %f87, 0fBE055027, 0f3E1039F6;
	fma.rn.f32 	%f89, %f88, %f87, 0fBDF8CDCC;
	fma.rn.f32 	%f90, %f89, %f87, 0f3E0F2955;
	fma.rn.f32 	%f91, %f90, %f87, 0fBE2AD8B9;
	fma.rn.f32 	%f92, %f91, %f87, 0f3E4CED0B;
	fma.rn.f32 	%f93, %f92, %f87, 0fBE7FFF22;
	fma.rn.f32 	%f94, %f93, %f87, 0f3EAAAA78;
	fma.rn.f32 	%f95, %f94, %f87, 0fBF000000;
	mul.f32 	%f96, %f87, %f95;
	fma.rn.f32 	%f97, %f96, %f87, %f87;
	fma.rn.f32 	%f98, %f86, 0f3F317218, %f97;
	setp.gt.u32 	%p16, %r28, 2139095039;
	fma.rn.f32 	%f99, %f82, 0f7F800000, 0f7F800000;
	selp.f32 	%f100, %f99, %f98, %p16;
	setp.eq.f32 	%p17, %f82, 0f00000000;
	selp.f32 	%f101, 0fFF800000, %f100, %p17;
	sub.f32 	%f102, %f79, %f101;
	fma.rn.f32 	%f103, %f102, %f102, %f155;
	ld.global.nc.f32 	%f104, [%rd13];
	max.f32 	%f105, %f7, %f104;
	setp.lt.f32 	%p18, %f105, 0f00800000;
	mul.f32 	%f106, %f105, 0f4B000000;
	selp.f32 	%f107, %f106, %f105, %p18;
	selp.f32 	%f108, 0fC1B80000, 0f00000000, %p18;
	mov.b32 	%r32, %f107;
	add.s32 	%r33, %r32, -1059760811;
	and.b32  	%r34, %r33, -8388608;
	sub.s32 	%r35, %r32, %r34;
	mov.b32 	%f109, %r35;
	cvt.rn.f32.s32 	%f110, %r34;
	fma.rn.f32 	%f111, %f110, 0f34000000, %f108;
	add.f32 	%f112, %f109, 0fBF800000;
	fma.rn.f32 	%f113, %f112, 0fBE055027, 0f3E1039F6;
	fma.rn.f32 	%f114, %f113, %f112, 0fBDF8CDCC;
	fma.rn.f32 	%f115, %f114, %f112, 0f3E0F2955;
	fma.rn.f32 	%f116, %f115, %f112, 0fBE2AD8B9;
	fma.rn.f32 	%f117, %f116, %f112, 0f3E4CED0B;
	fma.rn.f32 	%f118, %f117, %f112, 0fBE7FFF22;
	fma.rn.f32 	%f119, %f118, %f112, 0f3EAAAA78;
	fma.rn.f32 	%f120, %f119, %f112, 0fBF000000;
	mul.f32 	%f121, %f112, %f120;
	fma.rn.f32 	%f122, %f121, %f112, %f112;
	fma.rn.f32 	%f123, %f111, 0f3F317218, %f122;
	setp.gt.u32 	%p19, %r32, 2139095039;
	fma.rn.f32 	%f124, %f107, 0f7F800000, 0f7F800000;
	selp.f32 	%f125, %f124, %f123, %p19;
	setp.eq.f32 	%p20, %f107, 0f00000000;
	selp.f32 	%f126, 0fFF800000, %f125, %p20;
	ld.global.nc.f32 	%f127, [%rd12];
	setp.lt.f32 	%p21, %f127, 0f00800000;
	mul.f32 	%f128, %f127, 0f4B000000;
	selp.f32 	%f129, %f128, %f127, %p21;
	selp.f32 	%f130, 0fC1B80000, 0f00000000, %p21;
	mov.b32 	%r36, %f129;
	add.s32 	%r37, %r36, -1059760811;
	and.b32  	%r38, %r37, -8388608;
	sub.s32 	%r39, %r36, %r38;
	mov.b32 	%f131, %r39;
	cvt.rn.f32.s32 	%f132, %r38;
	fma.rn.f32 	%f133, %f132, 0f34000000, %f130;
	add.f32 	%f134, %f131, 0fBF800000;
	fma.rn.f32 	%f135, %f134, 0fBE055027, 0f3E1039F6;
	fma.rn.f32 	%f136, %f135, %f134, 0fBDF8CDCC;
	fma.rn.f32 	%f137, %f136, %f134, 0f3E0F2955;
	fma.rn.f32 	%f138, %f137, %f134, 0fBE2AD8B9;
	fma.rn.f32 	%f139, %f138, %f134, 0f3E4CED0B;
	fma.rn.f32 	%f140, %f139, %f134, 0fBE7FFF22;
	fma.rn.f32 	%f141, %f140, %f134, 0f3EAAAA78;
	fma.rn.f32 	%f142, %f141, %f134, 0fBF000000;
	mul.f32 	%f143, %f134, %f142;
	fma.rn.f32 	%f144, %f143, %f134, %f134;
	fma.rn.f32 	%f145, %f133, 0f3F317218, %f144;
	setp.gt.u32 	%p22, %r36, 2139095039;
	fma.rn.f32 	%f146, %f129, 0f7F800000, 0f7F800000;
	selp.f32 	%f147, %f146, %f145, %p22;
	setp.eq.f32 	%p23, %f129, 0f00000000;
	selp.f32 	%f148, 0fFF800000, %f147, %p23;
	sub.f32 	%f149, %f126, %f148;
	fma.rn.f32 	%f155, %f149, %f149, %f103;
	add.s32 	%r41, %r41, 2;
	setp.lt.s32 	%p24, %r41, %r3;
	@%p24 bra 	$L__BB38_6;
$L__BB38_7:
	cvt.rn.f32.s32 	%f150, %r8;
	div.rn.f32 	%f151, %f155, %f150;
	cvta.to.global.u64 	%rd14, %rd5;
	mul.wide.s32 	%rd15, %r1, 4;
	add.s64 	%rd16, %rd14, %rd15;
	st.global.f32 	[%rd16], %f151;
$L__BB38_8:
	ret;

}
	// .globl	MseOfLogGradient
.visible .entry MseOfLogGradient(
	.param .u32 MseOfLogGradient_param_0,
	.param .u32 MseOfLogGradient_param_1,
	.param .u64 .ptr .align 1 MseOfLogGradient_param_2,
	.param .u64 .ptr .align 1 MseOfLogGradient_param_3,
	.param .u64 .ptr .align 1 MseOfLogGradient_param_4,
	.param .f32 MseOfLogGradient_param_5
)
{
	.reg .pred 	%p<25>;
	.reg .b32 	%r<42>;
	.reg .b32 	%f<150>;
	.reg .b64 	%rd<18>;

	ld.param.u32 	%r9, [MseOfLogGradient_param_0];
	ld.param.u32 	%r8, [MseOfLogGradient_param_1];
	ld.param.u64 	%rd7, [MseOfLogGradient_param_2];
	ld.param.u64 	%rd8, [MseOfLogGradient_param_3];
	ld.param.u64 	%rd9, [MseOfLogGradient_param_4];
	ld.param.f32 	%f2, [MseOfLogGradient_param_5];
	cvta.to.global.u64 	%rd1, %rd7;
	cvta.to.global.u64 	%rd2, %rd8;
	cvta.to.global.u64 	%rd3, %rd9;
	mov.u32 	%r10, %ctaid.x;
	mov.u32 	%r11, %ntid.x;
	mov.u32 	%r12, %tid.x;
	mad.lo.s32 	%r1, %r10, %r11, %r12;
	setp.ge.s32 	%p1, %r1, %r9;
	@%p1 bra 	$L__BB39_7;
	mul.lo.s32 	%r41, %r8, %r1;
	add.s32 	%r3, %r41, %r8;
	setp.lt.s32 	%p2, %r8, 1;
	@%p2 bra 	$L__BB39_7;
	cvt.rn.f32.u32 	%f1, %r8;
	add.s32 	%r4, %r41, 1;
	max.s32 	%r13, %r3, %r4;
	sub.s32 	%r14, %r13, %r41;
	and.b32  	%r15, %r14, 1;
	setp.eq.b32 	%p3, %r15, 1;
	not.pred 	%p4, %p3;
	@%p4 bra 	$L__BB39_4;
	mul.wide.s32 	%rd10, %r41, 4;
	add.s64 	%rd11, %rd3, %rd10;
	ld.global.nc.f32 	%f3, [%rd11];
	max.f32 	%f4, %f2, %f3;
	setp.lt.f32 	%p5, %f4, 0f00800000;
	mul.f32 	%f5, %f4, 0f4B000000;
	selp.f32 	%f6, %f5, %f4, %p5;
	selp.f32 	%f7, 0fC1B80000, 0f00000000, %p5;
	mov.b32 	%r16, %f6;
	add.s32 	%r17, %r16, -1059760811;
	and.b32  	%r18, %r17, -8388608;
	sub.s32 	%r19, %r16, %r18;
	mov.b32 	%f8, %r19;
	cvt.rn.f32.s32 	%f9, %r18;
	fma.rn.f32 	%f10, %f9, 0f34000000, %f7;
	add.f32 	%f11, %f8, 0fBF800000;
	fma.rn.f32 	%f12, %f11, 0fBE055027, 0f3E1039F6;
	fma.rn.f32 	%f13, %f12, %f11, 0fBDF8CDCC;
	fma.rn.f32 	%f14, %f13, %f11, 0f3E0F2955;
	fma.rn.f32 	%f15, %f14, %f11, 0fBE2AD8B9;
	fma.rn.f32 	%f16, %f15, %f11, 0f3E4CED0B;
	fma.rn.f32 	%f17, %f16, %f11, 0fBE7FFF22;
	fma.rn.f32 	%f18, %f17, %f11, 0f3EAAAA78;
	fma.rn.f32 	%f19, %f18, %f11, 0fBF000000;
	mul.f32 	%f20, %f11, %f19;
	fma.rn.f32 	%f21, %f20, %f11, %f11;
	fma.rn.f32 	%f22, %f10, 0f3F317218, %f21;
	setp.gt.u32 	%p6, %r16, 2139095039;
	fma.rn.f32 	%f23, %f6, 0f7F800000, 0f7F800000;
	selp.f32 	%f24, %f23, %f22, %p6;
	setp.eq.f32 	%p7, %f6, 0f00000000;
	selp.f32 	%f25, 0fFF800000, %f24, %p7;
	add.s64 	%rd12, %rd2, %rd10;
	ld.global.nc.f32 	%f26, [%rd12];
	setp.lt.f32 	%p8, %f26, 0f00800000;
	mul.f32 	%f27, %f26, 0f4B000000;
	selp.f32 	%f28, %f27, %f26, %p8;
	selp.f32 	%f29, 0fC1B80000, 0f00000000, %p8;
	mov.b32 	%r20, %f28;
	add.s32 	%r21, %r20, -1059760811;
	and.b32  	%r22, %r21, -8388608;
	sub.s32 	%r23, %r20, %r22;
	mov.b32 	%f30, %r23;
	cvt.rn.f32.s32 	%f31, %r22;
	fma.rn.f32 	%f32, %f31, 0f34000000, %f29;
	add.f32 	%f33, %f30, 0fBF800000;
	fma.rn.f32 	%f34, %f33, 0fBE055027, 0f3E1039F6;
	fma.rn.f32 	%f35, %f34, %f33, 0fBDF8CDCC;
	fma.rn.f32 	%f36, %f35, %f33, 0f3E0F2955;
	fma.rn.f32 	%f37, %f36, %f33, 0fBE2AD8B9;
	fma.rn.f32 	%f38, %f37, %f33, 0f3E4CED0B;
	fma.rn.f32 	%f39, %f38, %f33, 0fBE7FFF22;
	fma.rn.f32 	%f40, %f39, %f33, 0f3EAAAA78;
	fma.rn.f32 	%f41, %f40, %f33, 0fBF000000;
	mul.f32 	%f42, %f33, %f41;
	fma.rn.f32 	%f43, %f42, %f33, %f33;
	fma.rn.f32 	%f44, %f32, 0f3F317218, %f43;
	setp.gt.u32 	%p9, %r20, 2139095039;
	fma.rn.f32 	%f45, %f28, 0f7F800000, 0f7F800000;
	selp.f32 	%f46, %f45, %f44, %p9;
	setp.eq.f32 	%p10, %f28, 0f00000000;
	selp.f32 	%f47, 0fFF800000, %f46, %p10;
	sub.f32 	%f48, %f25, %f47;
	add.f32 	%f49, %f48, %f48;
	mul.f32 	%f50, %f4, %f1;
	div.rn.f32 	%f51, %f49, %f50;
	add.s64 	%rd13, %rd1, %rd10;
	st.global.f32 	[%rd13], %f51;
	mov.u32 	%r41, %r4;
$L__BB39_4:
	setp.ge.s32 	%p11, %r4, %r3;
	@%p11 bra 	$L__BB39_7;
	add.s64 	%rd4, %rd1, 4;
	add.s64 	%rd5, %rd2, 4;
	add.s64 	%rd6, %rd3, 4;
$L__BB39_6:
	mul.wide.s32 	%rd14, %r41, 4;
	add.s64 	%rd15, %rd4, %rd14;
	add.s64 	%rd16, %rd5, %rd14;
	add.s64 	%rd17, %rd6, %rd14;
	ld.global.nc.f32 	%f52, [%rd17+-4];
	max.f32 	%f53, %f2, %f52;
	setp.lt.f32 	%p12, %f53, 0f00800000;
	mul.f32 	%f54, %f53, 0f4B000000;
	selp.f32 	%f55, %f54, %f53, %p12;
	selp.f32 	%f56, 0fC1B80000, 0f00000000, %p12;
	mov.b32 	%r24, %f55;
	add.s32 	%r25, %r24, -1059760811;
	and.b32  	%r26, %r25, -8388608;
	sub.s32 	%r27, %r24, %r26;
	mov.b32 	%f57, %r27;
	cvt.rn.f32.s32 	%f58, %r26;
	fma.rn.f32 	%f59, %f58, 0f34000000, %f56;
	add.f32 	%f60, %f57, 0fBF800000;
	fma.rn.f32 	%f61, %f60, 0fBE055027, 0f3E1039F6;
	fma.rn.f32 	%f62, %f61, %f60, 0fBDF8CDCC;
	fma.rn.f32 	%f63, %f62, %f60, 0f3E0F2955;
	fma.rn.f32 	%f64, %f63, %f60, 0fBE2AD8B9;
	fma.rn.f32 	%f65, %f64, %f60, 0f3E4CED0B;
	fma.rn.f32 	%f66, %f65, %f60, 0fBE7FFF22;
	fma.rn.f32 	%f67, %f66, %f60, 0f3EAAAA78;
	fma.rn.f32 	%f68, %f67, %f60, 0fBF000000;
	mul.f32 	%f69, %f60, %f68;
	fma.rn.f32 	%f70, %f69, %f60, %f60;
	fma.rn.f32 	%f71, %f59, 0f3F317218, %f70;
	setp.gt.u32 	%p13, %r24, 2139095039;
	fma.rn.f32 	%f72, %f55, 0f7F800000, 0f7F800000;
	selp.f32 	%f73, %f72, %f71, %p13;
	setp.eq.f32 	%p14, %f55, 0f00000000;
	selp.f32 	%f74, 0fFF800000, %f73, %p14;
	ld.global.nc.f32 	%f75, [%rd16+-4];
	setp.lt.f32 	%p15, %f75, 0f00800000;
	mul.f32 	%f76, %f75, 0f4B000000;
	selp.f32 	%f77, %f76, %f75, %p15;
	selp.f32 	%f78, 0fC1B80000, 0f00000000, %p15;
	mov.b32 	%r28, %f77;
	add.s32 	%r29, %r28, -1059760811;
	and.b32  	%r30, %r29, -8388608;
	sub.s32 	%r31, %r28, %r30;
	mov.b32 	%f79, %r31;
	cvt.rn.f32.s32 	%f80, %r30;
	fma.rn.f32 	%f81, %f80, 0f34000000, %f78;
	add.f32 	%f82, %f79, 0fBF800000;
	fma.rn.f32 	%f83, %f82, 0fBE055027, 0f3E1039F6;
	fma.rn.f32 	%f84, %f83, %f82, 0fBDF8CDCC;
	fma.rn.f32 	%f85, %f84, %f82, 0f3E0F2955;
	fma.rn.f32 	%f86, %f85, %f82, 0fBE2AD8B9;
	fma.rn.f32 	%f87, %f86, %f82, 0f3E4CED0B;
	fma.rn.f32 	%f88, %f87, %f82, 0fBE7FFF22;
	fma.rn.f32 	%f89, %f88, %f82, 0f3EAAAA78;
	fma.rn.f32 	%f90, %f89, %f82, 0fBF000000;
	mul.f32 	%f91, %f82, %f90;
	fma.rn.f32 	%f92, %f91, %f82, %f82;
	fma.rn.f32 	%f93, %f81, 0f3F317218, %f92;
	setp.gt.u32 	%p16, %r28, 2139095039;
	fma.rn.f32 	%f94, %f77, 0f7F800000, 0f7F800000;
	selp.f32 	%f95, %f94, %f93, %p16;
	setp.eq.f32 	%p17, %f77, 0f00000000;
	selp.f32 	%f96, 0fFF800000, %f95, %p17;
	sub.f32 	%f97, %f74, %f96;
	add.f32 	%f98, %f97, %f97;
	mul.f32 	%f99, %f53, %f1;
	div.rn.f32 	%f100, %f98, %f99;
	st.global.f32 	[%rd15+-4], %f100;
	ld.global.nc.f32 	%f101, [%rd17];
	max.f32 	%f102, %f2, %f101;
	setp.lt.f32 	%p18, %f102, 0f00800000;
	mul.f32 	%f103, %f102, 0f4B000000;
	selp.f32 	%f104, %f103, %f102, %p18;
	selp.f32 	%f105, 0fC1B80000, 0f00000000, %p18;
	mov.b32 	%r32, %f104;
	add.s32 	%r33, %r32, -1059760811;
	and.b32  	%r34, %r33, -8388608;
	sub.s32 	%r35, %r32, %r34;
	mov.b32 	%f106, %r35;
	cvt.rn.f32.s32 	%f107, %r34;
	fma.rn.f32 	%f108, %f107, 0f34000000, %f105;
	add.f32 	%f109, %f106, 0fBF800000;
	fma.rn.f32 	%f110, %f109, 0fBE055027, 0f3E1039F6;
	fma.rn.f32 	%f111, %f110, %f109, 0fBDF8CDCC;
	fma.rn.f32 	%f112, %f111, %f109, 0f3E0F2955;
	fma.rn.f32 	%f113, %f112, %f109, 0fBE2AD8B9;
	fma.rn.f32 	%f114, %f113, %f109, 0f3E4CED0B;
	fma.rn.f32 	%f115, %f114, %f109, 0fBE7FFF22;
	fma.rn.f32 	%f116, %f115, %f109, 0f3EAAAA78;
	fma.rn.f32 	%f117, %f116, %f109, 0fBF000000;
	mul.f32 	%f118, %f109, %f117;
	fma.rn.f32 	%f119, %f118, %f109, %f109;
	fma.rn.f32 	%f120, %f108, 0f3F317218, %f119;
	setp.gt.u32 	%p19, %r32, 2139095039;
	fma.rn.f32 	%f121, %f104, 0f7F800000, 0f7F800000;
	selp.f32 	%f122, %f121, %f120, %p19;
	setp.eq.f32 	%p20, %f104, 0f00000000;
	selp.f32 	%f123, 0fFF800000, %f122, %p20;
	ld.global.nc.f32 	%f124, [%rd16];
	setp.lt.f32 	%p21, %f124, 0f00800000;
	mul.f32 	%f125, %f124, 0f4B000000;
	selp.f32 	%f126, %f125, %f124, %p21;
	selp.f32 	%f127, 0fC1B80000, 0f00000000, %p21;
	mov.b32 	%r36, %f126;
	add.s32 	%r37, %r36, -1059760811;
	and.b32  	%r38, %r37, -8388608;
	sub.s32 	%r39, %r36, %r38;
	mov.b32 	%f128, %r39;
	cvt.rn.f32.s32 	%f129, %r38;
	fma.rn.f32 	%f130, %f129, 0f34000000, %f127;
	add.f32 	%f131, %f128, 0fBF800000;
	fma.rn.f32 	%f132, %f131, 0fBE055027, 0f3E1039F6;
	fma.rn.f32 	%f133, %f132, %f131, 0fBDF8CDCC;
	fma.rn.f32 	%f134, %f133, %f131, 0f3E0F2955;
	fma.rn.f32 	%f135, %f134, %f131, 0fBE2AD8B9;
	fma.rn.f32 	%f136, %f135, %f131, 0f3E4CED0B;
	fma.rn.f32 	%f137, %f136, %f131, 0fBE7FFF22;
	fma.rn.f32 	%f138, %f137, %f131, 0f3EAAAA78;
	fma.rn.f32 	%f139, %f138, %f131, 0fBF000000;
	mul.f32 	%f140, %f131, %f139;
	fma.rn.f32 	%f141, %f140, %f131, %f131;
	fma.rn.f32 	%f142, %f130, 0f3F317218, %f141;
	setp.gt.u32 	%p22, %r36, 2139095039;
	fma.rn.f32 	%f143, %f126, 0f7F800000, 0f7F800000;
	selp.f32 	%f144, %f143, %f142, %p22;
	setp.eq.f32 	%p23, %f126, 0f00000000;
	selp.f32 	%f145, 0fFF800000, %f144, %p23;
	sub.f32 	%f146, %f123, %f145;
	add.f32 	%f147, %f146, %f146;
	mul.f32 	%f148, %f102, %f1;
	div.rn.f32 	%f149, %f147, %f148;
	st.global.f32 	[%rd15], %f149;
	add.s32 	%r41, %r41, 2;
	setp.lt.s32 	%p24, %r41, %r3;
	@%p24 bra 	$L__BB39_6;
$L__BB39_7:
	ret;

}
	// .globl	MaeLoss
.visible .entry MaeLoss(
	.param .u32 MaeLoss_param_0,
	.param .u32 MaeLoss_param_1,
	.param .u64 .ptr .align 1 MaeLoss_param_2,
	.param .u64 .ptr .align 1 MaeLoss_param_3,
	.param .u64 .ptr .align 1 MaeLoss_param_4
)
{
	.reg .pred 	%p<11>;
	.reg .b32 	%r<39>;
	.reg .b32 	%f<172>;
	.reg .b64 	%rd<23>;

	ld.param.u32 	%r23, [MaeLoss_param_0];
	ld.param.u32 	%r22, [MaeLoss_param_1];
	ld.param.u64 	%rd5, [MaeLoss_param_2];
	ld.param.u64 	%rd6, [MaeLoss_param_3];
	ld.param.u64 	%rd7, [MaeLoss_param_4];
	cvta.to.global.u64 	%rd1, %rd7;
	cvta.to.global.u64 	%rd2, %rd6;
	mov.u32 	%r24, %ctaid.x;
	mov.u32 	%r25, %ntid.x;
	mov.u32 	%r26, %tid.x;
	mad.lo.s32 	%r1, %r24, %r25, %r26;
	setp.ge.s32 	%p1, %r1, %r23;
	@%p1 bra 	$L__BB40_15;
	mul.lo.s32 	%r34, %r22, %r1;
	setp.lt.s32 	%p2, %r22, 1;
	mov.f32 	%f171, 0f00000000;
	@%p2 bra 	$L__BB40_14;
	add.s32 	%r27, %r34, 1;
	add.s32 	%r28, %r34, %r22;
	max.s32 	%r29, %r28, %r27;
	sub.s32 	%r3, %r29, %r34;
	and.b32  	%r4, %r3, 15;
	sub.s32 	%r30, %r34, %r29;
	setp.gt.u32 	%p3, %r30, -16;
	mov.f32 	%f171, 0f00000000;
	@%p3 bra 	$L__BB40_5;
	and.b32  	%r31, %r3, -16;
	neg.s32 	%r32, %r31;
	add.s64 	%rd3, %rd2, 32;
	add.s64 	%rd4, %rd1, 32;
	mov.f32 	%f171, 0f00000000;
$L__BB40_4:
	.pragma "nounroll";
	mul.wide.s32 	%rd8, %r34, 4;
	add.s64 	%rd9, %rd3, %rd8;
	add.s64 	%rd10, %rd4, %rd8;
	ld.global.nc.f32 	%f18, [%rd9+-32];
	ld.global.nc.f32 	%f19, [%rd10+-32];
	sub.f32 	%f20, %f18, %f19;
	abs.f32 	%f21, %f20;
	add.f32 	%f22, %f171, %f21;
	ld.global.nc.f32 	%f23, [%rd9+-28];
	ld.global.nc.f32 	%f24, [%rd10+-28];
	sub.f32 	%f25, %f23, %f24;
	abs.f32 	%f26, %f25;
	add.f32 	%f27, %f22, %f26;
	ld.global.nc.f32 	%f28, [%rd9+-24];
	ld.global.nc.f32 	%f29, [%rd10+-24];
	sub.f32 	%f30, %f28, %f29;
	abs.f32 	%f31, %f30;
	add.f32 	%f32, %f27, %f31;
	ld.global.nc.f32 	%f33, [%rd9+-20];
	ld.global.nc.f32 	%f34, [%rd10+-20];
	sub.f32 	%f35, %f33, %f34;
	abs.f32 	%f36, %f35;
	add.f32 	%f37, %f32, %f36;
	ld.global.nc.f32 	%f38, [%rd9+-16];
	ld.global.nc.f32 	%f39, [%rd10+-16];
	sub.f32 	%f40, %f38, %f39;
	abs.f32 	%f41, %f40;
	add.f32 	%f42, %f37, %f41;
	ld.global.nc.f32 	%f43, [%rd9+-12];
	ld.global.nc.f32 	%f44, [%rd10+-12];
	sub.f32 	%f45, %f43, %f44;
	abs.f32 	%f46, %f45;
	add.f32 	%f47, %f42, %f46;
	ld.global.nc.f32 	%f48, [%rd9+-8];
	ld.global.nc.f32 	%f49, [%rd10+-8];
	sub.f32 	%f50, %f48, %f49;
	abs.f32 	%f51, %f50;
	add.f32 	%f52, %f47, %f51;
	ld.global.nc.f32 	%f53, [%rd9+-4];
	ld.global.nc.f32 	%f54, [%rd10+-4];
	sub.f32 	%f55, %f53, %f54;
	abs.f32 	%f56, %f55;
	add.f32 	%f57, %f52, %f56;
	ld.global.nc.f32 	%f58, [%rd9];
	ld.global.nc.f32 	%f59, [%rd10];
	sub.f32 	%f60, %f58, %f59;
	abs.f32 	%f61, %f60;
	add.f32 	%f62, %f57, %f61;
	ld.global.nc.f32 	%f63, [%rd9+4];
	ld.global.nc.f32 	%f64, [%rd10+4];
	sub.f32 	%f65, %f63, %f64;
	abs.f32 	%f66, %f65;
	add.f32 	%f67, %f62, %f66;
	ld.global.nc.f32 	%f68, [%rd9+8];
	ld.global.nc.f32 	%f69, [%rd10+8];
	sub.f32 	%f70, %f68, %f69;
	abs.f32 	%f71, %f70;
	add.f32 	%f72, %f67, %f71;
	ld.global.nc.f32 	%f73, [%rd9+12];
	ld.global.nc.f32 	%f74, [%rd10+12];
	sub.f32 	%f75, %f73, %f74;
	abs.f32 	%f76, %f75;
	add.f32 	%f77, %f72, %f76;
	ld.global.nc.f32 	%f78, [%rd9+16];
	ld.global.nc.f32 	%f79, [%rd10+16];
	sub.f32 	%f80, %f78, %f79;
	abs.f32 	%f81, %f80;
	add.f32 	%f82, %f77, %f81;
	ld.global.nc.f32 	%f83, [%rd9+20];
	ld.global.nc.f32 	%f84, [%rd10+20];
	sub.f32 	%f85, %f83, %f84;
	abs.f32 	%f86, %f85;
	add.f32 	%f87, %f82, %f86;
	ld.global.nc.f32 	%f88, [%rd9+24];
	ld.global.nc.f32 	%f89, [%rd10+24];
	sub.f32 	%f90, %f88, %f89;
	abs.f32 	%f91, %f90;
	add.f32 	%f92, %f87, %f91;
	ld.global.nc.f32 	%f93, [%rd9+28];
	ld.global.nc.f32 	%f94, [%rd10+28];
	sub.f32 	%f95, %f93, %f94;
	abs.f32 	%f96, %f95;
	add.f32 	%f171, %f92, %f96;
	add.s32 	%r34, %r34, 16;
	add.s32 	%r32, %r32, 16;
	setp.ne.s32 	%p4, %r32, 0;
	@%p4 bra 	$L__BB40_4;
$L__BB40_5:
	setp.eq.s32 	%p5, %r4, 0;
	@%p5 bra 	$L__BB40_14;
	and.b32  	%r11, %r3, 7;
	setp.lt.u32 	%p6, %r4, 8;
	@%p6 bra 	$L__BB40_8;
	mul.wide.s32 	%rd11, %r34, 4;
	add.s64 	%rd12, %rd2, %rd11;
	ld.global.nc.f32 	%f98, [%rd12];
	add.s64 	%rd13, %rd1, %rd11;
	ld.global.nc.f32 	%f99, [%rd13];
	sub.f32 	%f100, %f98, %f99;
	abs.f32 	%f101, %f100;
	add.f32 	%f102, %f171, %f101;
	ld.global.nc.f32 	%f103, [%rd12+4];
	ld.global.nc.f32 	%f104, [%rd13+4];
	sub.f32 	%f105, %f103, %f104;
	abs.f32 	%f106, %f105;
	add.f32 	%f107, %f102, %f106;
	ld.global.nc.f32 	%f108, [%rd12+8];
	ld.global.nc.f32 	%f109, [%rd13+8];
	sub.f32 	%f110, %f108, %f109;
	abs.f32 	%f111, %f110;
	add.f32 	%f112, %f107, %f111;
	ld.global.nc.f32 	%f113, [%rd12+12];
	ld.global.nc.f32 	%f114, [%rd13+12];
	sub.f32 	%f115, %f113, %f114;
	abs.f32 	%f116, %f115;
	add.f32 	%f117, %f112, %f116;
	ld.global.nc.f32 	%f118, [%rd12+16];
	ld.global.nc.f32 	%f119, [%rd13+16];
	sub.f32 	%f120, %f118, %f119;
	abs.f32 	%f121, %f120;
	add.f32 	%f122, %f117, %f121;
	ld.global.nc.f32 	%f123, [%rd12+20];
	ld.global.nc.f32 	%f124, [%rd13+20];
	sub.f32 	%f125, %f123, %f124;
	abs.f32 	%f126, %f125;
	add.f32 	%f127, %f122, %f126;
	ld.global.nc.f32 	%f128, [%rd12+24];
	ld.global.nc.f32 	%f129, [%rd13+24];
	sub.f32 	%f130, %f128, %f129;
	abs.f32 	%f131, %f130;
	add.f32 	%f132, %f127, %f131;
	ld.global.nc.f32 	%f133, [%rd12+28];
	ld.global.nc.f32 	%f134, [%rd13+28];
	sub.f32 	%f135, %f133, %f134;
	abs.f32 	%f136, %f135;
	add.f32 	%f171, %f132, %f136;
	add.s32 	%r34, %r34, 8;
$L__BB40_8:
	setp.eq.s32 	%p7, %r11, 0;
	@%p7 bra 	$L__BB40_14;
	and.b32  	%r14, %r3, 3;
	setp.lt.u32 	%p8, %r11, 4;
	@%p8 bra 	$L__BB40_11;
	mul.wide.s32 	%rd14, %r34, 4;
	add.s64 	%rd15, %rd2, %rd14;
	ld.global.nc.f32 	%f138, [%rd15];
	add.s64 	%rd16, %rd1, %rd14;
	ld.global.nc.f32 	%f139, [%rd16];
	sub.f32 	%f140, %f138, %f139;
	abs.f32 	%f141, %f140;
	add.f32 	%f142, %f171, %f141;
	ld.global.nc.f32 	%f143, [%rd15+4];
	ld.global.nc.f32 	%f144, [%rd16+4];
	sub.f32 	%f145, %f143, %f144;
	abs.f32 	%f146, %f145;
	add.f32 	%f147, %f142, %f146;
	ld.global.nc.f32 	%f148, [%rd15+8];
	ld.global.nc.f32 	%f149, [%rd16+8];
	sub.f32 	%f150, %f148, %f149;
	abs.f32 	%f151, %f150;
	add.f32 	%f152, %f147, %f151;
	ld.global.nc.f32 	%f153, [%rd15+12];
	ld.global.nc.f32 	%f154, [%rd16+12];
	sub.f32 	%f155, %f153, %f154;
	abs.f32 	%f156, %f155;
	add.f32 	%f171, %f152, %f156;
	add.s32 	%r34, %r34, 4;
$L__BB40_11:
	setp.eq.s32 	%p9, %r14, 0;
	@%p9 bra 	$L__BB40_14;
	neg.s32 	%r37, %r14;
$L__BB40_13:
	.pragma "nounroll";
	mul.wide.s32 	%rd17, %r34, 4;
	add.s64 	%rd18, %rd1, %rd17;
	add.s64 	%rd19, %rd2, %rd17;
	ld.global.nc.f32 	%f157, [%rd19];
	ld.global.nc.f32 	%f158, [%rd18];
	sub.f32 	%f159, %f157, %f158;
	abs.f32 	%f160, %f159;
	add.f32 	%f171, %f171, %f160;
	add.s32 	%r34, %r34, 1;
	add.s32 	%r37, %r37, 1;
	setp.ne.s32 	%p10, %r37, 0;
	@%p10 bra 	$L__BB40_13;
$L__BB40_14:
	cvt.rn.f32.s32 	%f161, %r22;
	div.rn.f32 	%f162, %f171, %f161;
	cvta.to.global.u64 	%rd20, %rd5;
	mul.wide.s32 	%rd21, %r1, 4;
	add.s64 	%rd22, %rd20, %rd21;
	st.global.f32 	[%rd22], %f162;
$L__BB40_15:
	ret;

}
	// .globl	MaeGradient
.visible .entry MaeGradient(
	.param .u32 MaeGradient_param_0,
	.param .u32 MaeGradient_param_1,
	.param .u64 .ptr .align 1 MaeGradient_param_2,
	.param .u64 .ptr .align 1 MaeGradient_param_3,
	.param .u64 .ptr .align 1 MaeGradient_param_4
)
{
	.reg .pred 	%p<12>;
	.reg .b32 	%r<26>;
	.reg .b32 	%f<27>;
	.reg .b64 	%rd<18>;

	ld.param.u32 	%r15, [MaeGradient_param_0];
	ld.param.u32 	%r14, [MaeGradient_param_1];
	ld.param.u64 	%rd7, [MaeGradient_param_2];
	ld.param.u64 	%rd8, [MaeGradient_param_3];
	ld.param.u64 	%rd9, [MaeGradient_param_4];
	cvta.to.global.u64 	%rd1, %rd7;
	cvta.to.global.u64 	%rd2, %rd8;
	cvta.to.global.u64 	%rd3, %rd9;
	mov.u32 	%r16, %ctaid.x;
	mov.u32 	%r17, %ntid.x;
	mov.u32 	%r18, %tid.x;
	mad.lo.s32 	%r1, %r16, %r17, %r18;
	setp.ge.s32 	%p1, %r1, %r15;
	@%p1 bra 	$L__BB41_8;
	mul.lo.s32 	%r2, %r14, %r1;
	add.s32 	%r3, %r2, %r14;
	setp.lt.s32 	%p2, %r14, 1;
	@%p2 bra 	$L__BB41_8;
	cvt.rn.f32.u32 	%f1, %r14;
	add.s32 	%r19, %r2, 1;
	max.s32 	%r4, %r3, %r19;
	sub.s32 	%r20, %r4, %r2;
	and.b32  	%r5, %r20, 3;
	setp.eq.s32 	%p3, %r5, 0;
	mov.u32 	%r24, %r2;
	@%p3 bra 	$L__BB41_5;
	neg.s32 	%r22, %r5;
	mov.u32 	%r24, %r2;
$L__BB41_4:
	.pragma "nounroll";
	mul.wide.s32 	%rd10, %r24, 4;
	add.s64 	%rd11, %rd1, %rd10;
	add.s64 	%rd12, %rd2, %rd10;
	add.s64 	%rd13, %rd3, %rd10;
	ld.global.nc.f32 	%f2, [%rd13];
	ld.global.nc.f32 	%f3, [%rd12];
	sub.f32 	%f4, %f2, %f3;
	setp.ge.f32 	%p4, %f4, 0f00000000;
	selp.f32 	%f5, 0f3F800000, 0fBF800000, %p4;
	div.rn.f32 	%f6, %f5, %f1;
	st.global.f32 	[%rd11], %f6;
	add.s32 	%r24, %r24, 1;
	add.s32 	%r22, %r22, 1;
	setp.ne.s32 	%p5, %r22, 0;
	@%p5 bra 	$L__BB41_4;
$L__BB41_5:
	sub.s32 	%r21, %r2, %r4;
	setp.gt.u32 	%p6, %r21, -4;
	@%p6 bra 	$L__BB41_8;
	add.s64 	%rd4, %rd3, 8;
	add.s64 	%rd5, %rd2, 8;
	add.s64 	%rd6, %rd1, 8;
$L__BB41_7:
	mul.wide.s32 	%rd14, %r24, 4;
	add.s64 	%rd15, %rd4, %rd14;
	add.s64 	%rd16, %rd5, %rd14;
	add.s64 	%rd17, %rd6, %rd14;
	ld.global.nc.f32 	%f7, [%rd15+-8];
	ld.global.nc.f32 	%f8, [%rd16+-8];
	sub.f32 	%f9, %f7, %f8;
	setp.ge.f32 	%p7, %f9, 0f00000000;
	selp.f32 	%f10, 0f3F800000, 0fBF800000, %p7;
	div.rn.f32 	%f11, %f10, %f1;
	st.global.f32 	[%rd17+-8], %f11;
	ld.global.nc.f32 	%f12, [%rd15+-4];
	ld.global.nc.f32 	%f13, [%rd16+-4];
	sub.f32 	%f14, %f12, %f13;
	setp.ge.f32 	%p8, %f14, 0f00000000;
	selp.f32 	%f15, 0f3F800000, 0fBF800000, %p8;
	div.rn.f32 	%f16, %f15, %f1;
	st.global.f32 	[%rd17+-4], %f16;
	ld.global.nc.f32 	%f17, [%rd15];
	ld.global.nc.f32 	%f18, [%rd16];
	sub.f32 	%f19, %f17, %f18;
	setp.ge.f32 	%p9, %f19, 0f00000000;
	selp.f32 	%f20, 0f3F800000, 0fBF800000, %p9;
	div.rn.f32 	%f21, %f20, %f1;
	st.global.f32 	[%rd17], %f21;
	ld.global.nc.f32 	%f22, [%rd15+4];
	ld.global.nc.f32 	%f23, [%rd16+4];
	sub.f32 	%f24, %f22, %f23;
	setp.ge.f32 	%p10, %f24, 0f00000000;
	selp.f32 	%f25, 0f3F800000, 0fBF800000, %p10;
	div.rn.f32 	%f26, %f25, %f1;
	st.global.f32 	[%rd17+4], %f26;
	add.s32 	%r24, %r24, 4;
	setp.lt.s32 	%p11, %r24, %r3;
	@%p11 bra 	$L__BB41_7;
$L__BB41_8:
	ret;

}
	// .globl	LinearFunction
.visible .entry LinearFunction(
	.param .u32 LinearFunction_param_0,
	.param .u64 .ptr .align 1 LinearFunction_param_1,
	.param .f32 LinearFunction_param_2,
	.param .u64 .ptr .align 1 LinearFunction_param_3,
	.param .f32 LinearFunction_param_4
)
{
	.reg .pred 	%p<2>;
	.reg .b32 	%r<6>;
	.reg .b32 	%f<5>;
	.reg .b64 	%rd<8>;

	ld.param.u32 	%r2, [LinearFunction_param_0];
	ld.param.u64 	%rd1, [LinearFunction_param_1];
	ld.param.f32 	%f1, [LinearFunction_param_2];
	ld.param.u64 	%rd2, [LinearFunction_param_3];
	ld.param.f32 	%f2, [LinearFunction_param_4];
	mov.u32 	%r3, %ctaid.x;
	mov.u32 	%r4, %ntid.x;
	mov.u32 	%r5, %tid.x;
	mad.lo.s32 	%r1, %r3, %r4, %r5;
	setp.ge.s32 	%p1, %r1, %r2;
	@%p1 bra 	$L__BB42_2;
	cvta.to.global.u64 	%rd3, %rd2;
	cvta.to.global.u64 	%rd4, %rd1;
	mul.wide.s32 	%rd5, %r1, 4;
	add.s64 	%rd6, %rd3, %rd5;
	ld.global.f32 	%f3, [%rd6];
	fma.rn.f32 	%f4, %f1, %f3, %f2;
	add.s64 	%rd7, %rd4, %rd5;
	st.global.f32 	[%rd7], %f4;
$L__BB42_2:
	ret;

}
	// .globl	Concatenate
.visible .entry Concatenate(
	.param .u32 Concatenate_param_0,
	.param .u32 Concatenate_param_1,
	.param .u64 .ptr .align 1 Concatenate_param_2,
	.param .u32 Concatenate_param_3,
	.param .u64 .ptr .align 1 Concatenate_param_4,
	.param .u32 Concatenate_param_5,
	.param .u64 .ptr .align 1 Concatenate_param_6,
	.param .u32 Concatenate_param_7
)
{
	.reg .pred 	%p<3>;
	.reg .b32 	%r<15>;
	.reg .b32 	%f<3>;
	.reg .b64 	%rd<15>;

	ld.param.u32 	%r7, [Concatenate_param_0];
	ld.param.u64 	%rd4, [Concatenate_param_2];
	ld.param.u32 	%r4, [Concatenate_param_3];
	ld.param.u64 	%rd2, [Concatenate_param_4];
	ld.param.u32 	%r5, [Concatenate_param_5];
	ld.param.u64 	%rd3, [Concatenate_param_6];
	ld.param.u32 	%r6, [Concatenate_param_7];
	cvta.to.global.u64 	%rd1, %rd4;
	mov.u32 	%r8, %ctaid.x;
	mov.u32 	%r9, %ntid.x;
	mov.u32 	%r10, %tid.x;
	mad.lo.s32 	%r1, %r8, %r9, %r10;
	setp.ge.s32 	%p1, %r1, %r7;
	@%p1 bra 	$L__BB43_4;
	div.s32 	%r2, %r1, %r4;
	mul.lo.s32 	%r11, %r2, %r4;
	sub.s32 	%r3, %r1, %r11;
	setp.ge.s32 	%p2, %r3, %r5;
	@%p2 bra 	$L__BB43_3;
	mad.lo.s32 	%r14, %r2, %r5, %r3;
	cvta.to.global.u64 	%rd10, %rd2;
	mul.wide.s32 	%rd11, %r14, 4;
	add.s64 	%rd12, %rd10, %rd11;
	ld.global.nc.f32 	%f2, [%rd12];
	mul.wide.s32 	%rd13, %r1, 4;
	add.s64 	%rd14, %rd1, %rd13;
	st.global.f32 	[%rd14], %f2;
	bra.uni 	$L__BB43_4;
$L__BB43_3:
	sub.s32 	%r12, %r3, %r5;
	mad.lo.s32 	%r13, %r2, %r6, %r12;
	cvta.to.global.u64 	%rd5, %rd3;
	mul.wide.s32 	%rd6, %r13, 4;
	add.s64 	%rd7, %rd5, %rd6;
	ld.global.nc.f32 	%f1, [%rd7];
	mul.wide.s32 	%rd8, %r1, 4;
	add.s64 	%rd9, %rd1, %rd8;
	st.global.f32 	[%rd9], %f1;
$L__BB43_4:
	ret;

}
	// .globl	Concatenate3
.visible .entry Concatenate3(
	.param .u32 Concatenate3_param_0,
	.param .u32 Concatenate3_param_1,
	.param .u64 .ptr .align 1 Concatenate3_param_2,
	.param .u32 Concatenate3_param_3,
	.param .u64 .ptr .align 1 Concatenate3_param_4,
	.param .u32 Concatenate3_param_5,
	.param .u64 .ptr .align 1 Concatenate3_param_6,
	.param .u32 Concatenate3_param_7,
	.param .u64 .ptr .align 1 Concatenate3_param_8,
	.param .u32 Concatenate3_param_9
)
{
	.reg .pred 	%p<4>;
	.reg .b32 	%r<19>;
	.reg .b32 	%f<6>;
	.reg .b64 	%rd<19>;

	ld.param.u32 	%r9, [Concatenate3_param_0];
	ld.param.u64 	%rd5, [Concatenate3_param_2];
	ld.param.u32 	%r5, [Concatenate3_param_3];
	ld.param.u64 	%rd2, [Concatenate3_param_4];
	ld.param.u32 	%r6, [Concatenate3_param_5];
	ld.param.u64 	%rd3, [Concatenate3_param_6];
	ld.param.u32 	%r7, [Concatenate3_param_7];
	ld.param.u64 	%rd4, [Concatenate3_param_8];
	ld.param.u32 	%r8, [Concatenate3_param_9];
	cvta.to.global.u64 	%rd1, %rd5;
	mov.u32 	%r10, %ctaid.x;
	mov.u32 	%r11, %ntid.x;
	mov.u32 	%r12, %tid.x;
	mad.lo.s32 	%r1, %r10, %r11, %r12;
	setp.ge.s32 	%p1, %r1, %r9;
	@%p1 bra 	$L__BB44_7;
	div.s32 	%r2, %r1, %r5;
	mul.lo.s32 	%r13, %r2, %r5;
	sub.s32 	%r3, %r1, %r13;
	setp.ge.s32 	%p2, %r3, %r6;
	@%p2 bra 	$L__BB44_3;
	mad.lo.s32 	%r18, %r2, %r6, %r3;
	cvta.to.global.u64 	%rd14, %rd2;
	mul.wide.s32 	%rd15, %r18, 4;
	add.s64 	%rd16, %rd14, %rd15;
	ld.global.nc.f32 	%f4, [%rd16];
	mul.wide.s32 	%rd17, %r1, 4;
	add.s64 	%rd18, %rd1, %rd17;
	st.global.f32 	[%rd18], %f4;
	bra.uni 	$L__BB44_7;
$L__BB44_3:
	add.s32 	%r4, %r7, %r6;
	setp.ge.s32 	%p3, %r3, %r4;
	@%p3 bra 	$L__BB44_5;
	sub.s32 	%r16, %r3, %r6;
	mad.lo.s32 	%r17, %r2, %r7, %r16;
	cvta.to.global.u64 	%rd9, %rd3;
	mul.wide.s32 	%rd10, %r17, 4;
	add.s64 	%rd11, %rd9, %rd10;
	ld.global.nc.f32 	%f5, [%rd11];
	bra.uni 	$L__BB44_6;
$L__BB44_5:
	sub.s32 	%r14, %r3, %r4;
	mad.lo.s32 	%r15, %r2, %r8, %r14;
	cvta.to.global.u64 	%rd6, %rd4;
	mul.wide.s32 	%rd7, %r15, 4;
	add.s64 	%rd8, %rd6, %rd7;
	ld.global.nc.f32 	%f5, [%rd8];
$L__BB44_6:
	mul.wide.s32 	%rd12, %r1, 4;
	add.s64 	%rd13, %rd1, %rd12;
	st.global.f32 	[%rd13], %f5;
$L__BB44_7:
	ret;

}
	// .globl	Split
.visible .entry Split(
	.param .u32 Split_param_0,
	.param .u32 Split_param_1,
	.param .u64 .ptr .align 1 Split_param_2,
	.param .u32 Split_param_3,
	.param .u64 .ptr .align 1 Split_param_4,
	.param .u32 Split_param_5,
	.param .u64 .ptr .align 1 Split_param_6,
	.param .u32 Split_param_7
)
{
	.reg .pred 	%p<3>;
	.reg .b32 	%r<15>;
	.reg .b32 	%f<3>;
	.reg .b64 	%rd<15>;

	ld.param.u32 	%r7, [Split_param_0];
	ld.param.u64 	%rd4, [Split_param_2];
	ld.param.u32 	%r4, [Split_param_3];
	ld.param.u64 	%rd2, [Split_param_4];
	ld.param.u32 	%r5, [Split_param_5];
	ld.param.u64 	%rd3, [Split_param_6];
	ld.param.u32 	%r6, [Split_param_7];
	cvta.to.global.u64 	%rd1, %rd4;
	mov.u32 	%r8, %ctaid.x;
	mov.u32 	%r9, %ntid.x;
	mov.u32 	%r10, %tid.x;
	mad.lo.s32 	%r1, %r8, %r9, %r10;
	setp.ge.s32 	%p1, %r1, %r7;
	@%p1 bra 	$L__BB45_4;
	div.s32 	%r2, %r1, %r4;
	mul.lo.s32 	%r11, %r2, %r4;
	sub.s32 	%r3, %r1, %r11;
	setp.ge.s32 	%p2, %r3, %r5;
	@%p2 bra 	$L__BB45_3;
	mul.wide.s32 	%rd10, %r1, 4;
	add.s64 	%rd11, %rd1, %rd10;
	ld.global.nc.f32 	%f2, [%rd11];
	mad.lo.s32 	%r14, %r2, %r5, %r3;
	cvta.to.global.u64 	%rd12, %rd2;
	mul.wide.s32 	%rd13, %r14, 4;
	add.s64 	%rd14, %rd12, %rd13;
	st.global.f32 	[%rd14], %f2;
	bra.uni 	$L__BB45_4;
$L__BB45_3:
	mul.wide.s32 	%rd5, %r1, 4;
	add.s64 	%rd6, %rd1, %rd5;
	ld.global.nc.f32 	%f1, [%rd6];
	sub.s32 	%r12, %r3, %r5;
	mad.lo.s32 	%r13, %r2, %r6, %r12;
	cvta.to.global.u64 	%rd7, %rd3;
	mul.wide.s32 	%rd8, %r13, 4;
	add.s64 	%rd9, %rd7, %rd8;
	st.global.f32 	[%rd9], %f1;
$L__BB45_4:
	ret;

}
	// .globl	Split3
.visible .entry Split3(
	.param .u32 Split3_param_0,
	.param .u32 Split3_param_1,
	.param .u64 .ptr .align 1 Split3_param_2,
	.param .u32 Split3_param_3,
	.param .u64 .ptr .align 1 Split3_param_4,
	.param .u32 Split3_param_5,
	.param .u64 .ptr .align 1 Split3_param_6,
	.param .u32 Split3_param_7,
	.param .u64 .ptr .align 1 Split3_param_8,
	.param .u32 Split3_param_9
)
{
	.reg .pred 	%p<4>;
	.reg .b32 	%r<19>;
	.reg .b32 	%f<4>;
	.reg .b64 	%rd<21>;

	ld.param.u32 	%r9, [Split3_param_0];
	ld.param.u64 	%rd5, [Split3_param_2];
	ld.param.u32 	%r5, [Split3_param_3];
	ld.param.u64 	%rd2, [Split3_param_4];
	ld.param.u32 	%r6, [Split3_param_5];
	ld.param.u64 	%rd3, [Split3_param_6];
	ld.param.u32 	%r7, [Split3_param_7];
	ld.param.u64 	%rd4, [Split3_param_8];
	ld.param.u32 	%r8, [Split3_param_9];
	cvta.to.global.u64 	%rd1, %rd5;
	mov.u32 	%r10, %ctaid.x;
	mov.u32 	%r11, %ntid.x;
	mov.u32 	%r12, %tid.x;
	mad.lo.s32 	%r1, %r10, %r11, %r12;
	setp.ge.s32 	%p1, %r1, %r9;
	@%p1 bra 	$L__BB46_6;
	div.s32 	%r2, %r1, %r5;
	mul.lo.s32 	%r13, %r2, %r5;
	sub.s32 	%r3, %r1, %r13;
	setp.ge.s32 	%p2, %r3, %r6;
	@%p2 bra 	$L__BB46_3;
	mul.wide.s32 	%rd16, %r1, 4;
	add.s64 	%rd17, %rd1, %rd16;
	ld.global.nc.f32 	%f3, [%rd17];
	mad.lo.s32 	%r18, %r2, %r6, %r3;
	cvta.to.global.u64 	%rd18, %rd2;
	mul.wide.s32 	%rd19, %r18, 4;
	add.s64 	%rd20, %rd18, %rd19;
	st.global.f32 	[%rd20], %f3;
	bra.uni 	$L__BB46_6;
$L__BB46_3:
	add.s32 	%r4, %r7, %r6;
	setp.ge.s32 	%p3, %r3, %r4;
	@%p3 bra 	$L__BB46_5;
	mul.wide.s32 	%rd11, %r1, 4;
	add.s64 	%rd12, %rd1, %rd11;
	ld.global.nc.f32 	%f2, [%rd12];
	sub.s32 	%r16, %r3, %r6;
	mad.lo.s32 	%r17, %r2, %r7, %r16;
	cvta.to.global.u64 	%rd13, %rd3;
	mul.wide.s32 	%rd14, %r17, 4;
	add.s64 	%rd15, %rd13, %rd14;
	st.global.f32 	[%rd15], %f2;
	bra.uni 	$L__BB46_6;
$L__BB46_5:
	mul.wide.s32 	%rd6, %r1, 4;
	add.s64 	%rd7, %rd1, %rd6;
	ld.global.nc.f32 	%f1, [%rd7];
	sub.s32 	%r14, %r3, %r4;
	mad.lo.s32 	%r15, %r2, %r8, %r14;
	cvta.to.global.u64 	%rd8, %rd4;
	mul.wide.s32 	%rd9, %r15, 4;
	add.s64 	%rd10, %rd8, %rd9;
	st.global.f32 	[%rd10], %f1;
$L__BB46_6:
	ret;

}
	// .globl	Switch_First_2_axis
.visible .entry Switch_First_2_axis(
	.param .u32 Switch_First_2_axis_param_0,
	.param .u32 Switch_First_2_axis_param_1,
	.param .u32 Switch_First_2_axis_param_2,
	.param .u32 Switch_First_2_axis_param_3,
	.param .u64 .ptr .align 1 Switch_First_2_axis_param_4,
	.param .u64 .ptr .align 1 Switch_First_2_axis_param_5
)
{
	.reg .pred 	%p<2>;
	.reg .b32 	%r<18>;
	.reg .b32 	%f<2>;
	.reg .b64 	%rd<9>;

	ld.param.u32 	%r5, [Switch_First_2_axis_param_0];
	ld.param.u32 	%r2, [Switch_First_2_axis_param_1];
	ld.param.u32 	%r3, [Switch_First_2_axis_param_2];
	ld.param.u32 	%r4, [Switch_First_2_axis_param_3];
	ld.param.u64 	%rd1, [Switch_First_2_axis_param_4];
	ld.param.u64 	%rd2, [Switch_First_2_axis_param_5];
	mov.u32 	%r6, %ctaid.x;
	mov.u32 	%r7, %ntid.x;
	mov.u32 	%r8, %tid.x;
	mad.lo.s32 	%r1, %r6, %r7, %r8;
	setp.ge.s32 	%p1, %r1, %r5;
	@%p1 bra 	$L__BB47_2;
	cvta.to.global.u64 	%rd3, %rd1;
	cvta.to.global.u64 	%rd4, %rd2;
	mul.lo.s32 	%r9, %r4, %r3;
	div.s32 	%r10, %r1, %r9;
	mul.lo.s32 	%r11, %r10, %r9;
	sub.s32 	%r12, %r1, %r11;
	div.s32 	%r13, %r12, %r4;
	mul.lo.s32 	%r14, %r13, %r4;
	sub.s32 	%r15, %r12, %r14;
	mad.lo.s32 	%r16, %r13, %r2, %r10;
	mad.lo.s32 	%r17, %r16, %r4, %r15;
	mul.wide.s32 	%rd5, %r1, 4;
	add.s64 	%rd6, %rd3, %rd5;
	ld.global.nc.f32 	%f1, [%rd6];
	mul.wide.s32 	%rd7, %r17, 4;
	add.s64 	%rd8, %rd4, %rd7;
	st.global.f32 	[%rd8], %f1;
$L__BB47_2:
	ret;

}
	// .globl	SwitchSecondAndThirdDimension
.visible .entry SwitchSecondAndThirdDimension(
	.param .u32 SwitchSecondAndThirdDimension_param_0,
	.param .u32 SwitchSecondAndThirdDimension_param_1,
	.param .u32 SwitchSecondAndThirdDimension_param_2,
	.param .u32 SwitchSecondAndThirdDimension_param_3,
	.param .u64 .ptr .align 1 SwitchSecondAndThirdDimension_param_4,
	.param .u64 .ptr .align 1 SwitchSecondAndThirdDimension_param_5
)
{
	.reg .pred 	%p<11>;
	.reg .b32 	%r<54>;
	.reg .b32 	%f<30>;
	.reg .b64 	%rd<50>;

	ld.param.u32 	%r34, [SwitchSecondAndThirdDimension_param_0];
	ld.param.u32 	%r32, [SwitchSecondAndThirdDimension_param_2];
	ld.param.u32 	%r33, [SwitchSecondAndThirdDimension_param_3];
	ld.param.u64 	%rd4, [SwitchSecondAndThirdDimension_param_4];
	ld.param.u64 	%rd5, [SwitchSecondAndThirdDimension_param_5];
	cvta.to.global.u64 	%rd1, %rd5;
	cvta.to.global.u64 	%rd2, %rd4;
	mov.u32 	%r35, %ctaid.x;
	mov.u32 	%r36, %ntid.x;
	mov.u32 	%r37, %tid.x;
	mad.lo.s32 	%r1, %r35, %r36, %r37;
	setp.ge.s32 	%p1, %r1, %r34;
	@%p1 bra 	$L__BB48_14;
	rem.s32 	%r2, %r1, %r32;
	setp.lt.s32 	%p2, %r33, 1;
	@%p2 bra 	$L__BB48_14;
	sub.s32 	%r39, %r1, %r2;
	mul.lo.s32 	%r3, %r39, %r33;
	mad.lo.s32 	%r4, %r2, %r33, %r3;
	add.s32 	%r5, %r2, %r3;
	and.b32  	%r6, %r33, 15;
	setp.lt.u32 	%p3, %r33, 16;
	mov.b32 	%r49, 0;
	@%p3 bra 	$L__BB48_5;
	and.b32  	%r49, %r33, 2147483632;
	neg.s32 	%r47, %r49;
	shl.b32 	%r9, %r32, 4;
	add.s64 	%rd3, %rd2, 32;
	mul.wide.s32 	%rd10, %r32, 4;
	mov.u32 	%r45, %r4;
	mov.u32 	%r46, %r5;
$L__BB48_4:
	.pragma "nounroll";
	mul.wide.s32 	%rd6, %r45, 4;
	add.s64 	%rd7, %rd3, %rd6;
	ld.global.nc.f32 	%f1, [%rd7+-32];
	mul.wide.s32 	%rd8, %r46, 4;
	add.s64 	%rd9, %rd1, %rd8;
	st.global.f32 	[%rd9], %f1;
	ld.global.nc.f32 	%f2, [%rd7+-28];
	add.s64 	%rd11, %rd9, %rd10;
	st.global.f32 	[%rd11], %f2;
	ld.global.nc.f32 	%f3, [%rd7+-24];
	add.s64 	%rd12, %rd11, %rd10;
	st.global.f32 	[%rd12], %f3;
	ld.global.nc.f32 	%f4, [%rd7+-20];
	add.s64 	%rd13, %rd12, %rd10;
	st.global.f32 	[%rd13], %f4;
	ld.global.nc.f32 	%f5, [%rd7+-16];
	add.s64 	%rd14, %rd13, %rd10;
	st.global.f32 	[%rd14], %f5;
	ld.global.nc.f32 	%f6, [%rd7+-12];
	add.s64 	%rd15, %rd14, %rd10;
	st.global.f32 	[%rd15], %f6;
	ld.global.nc.f32 	%f7, [%rd7+-8];
	add.s64 	%rd16, %rd15, %rd10;
	st.global.f32 	[%rd16], %f7;
	ld.global.nc.f32 	%f8, [%rd7+-4];
	add.s64 	%rd17, %rd16, %rd10;
	st.global.f32 	[%rd17], %f8;
	ld.global.nc.f32 	%f9, [%rd7];
	add.s64 	%rd18, %rd17, %rd10;
	st.global.f32 	[%rd18], %f9;
	ld.global.nc.f32 	%f10, [%rd7+4];
	add.s64 	%rd19, %rd18, %rd10;
	st.global.f32 	[%rd19], %f10;
	ld.global.nc.f32 	%f11, [%rd7+8];
	add.s64 	%rd20, %rd19, %rd10;
	st.global.f32 	[%rd20], %f11;
	ld.global.nc.f32 	%f12, [%rd7+12];
	add.s64 	%rd21, %rd20, %rd10;
	st.global.f32 	[%rd21], %f12;
	ld.global.nc.f32 	%f13, [%rd7+16];
	add.s64 	%rd22, %rd21, %rd10;
	st.global.f32 	[%rd22], %f13;
	ld.global.nc.f32 	%f14, [%rd7+20];
	add.s64 	%rd23, %rd22, %rd10;
	st.global.f32 	[%rd23], %f14;
	ld.global.nc.f32 	%f15, [%rd7+24];
	add.s64 	%rd24, %rd23, %rd10;
	st.global.f32 	[%rd24], %f15;
	ld.global.nc.f32 	%f16, [%rd7+28];
	add.s64 	%rd25, %rd24, %rd10;
	st.global.f32 	[%rd25], %f16;
	add.s32 	%r47, %r47, 16;
	add.s32 	%r46, %r46, %r9;
	add.s32 	%r45, %r45, 16;
	setp.ne.s32 	%p4, %r47, 0;
	@%p4 bra 	$L__BB48_4;
$L__BB48_5:
	setp.eq.s32 	%p5, %r6, 0;
	@%p5 bra 	$L__BB48_14;
	and.b32  	%r17, %r33, 7;
	setp.lt.u32 	%p6, %r6, 8;
	@%p6 bra 	$L__BB48_8;
	add.s32 	%r40, %r49, %r4;
	mad.lo.s32 	%r41, %r49, %r32, %r5;
	mul.wide.s32 	%rd26, %r40, 4;
	add.s64 	%rd27, %rd2, %rd26;
	ld.global.nc.f32 	%f17, [%rd27];
	mul.wide.s32 	%rd28, %r41, 4;
	add.s64 	%rd29, %rd1, %rd28;
	st.global.f32 	[%rd29], %f17;
	ld.global.nc.f32 	%f18, [%rd27+4];
	mul.wide.s32 	%rd30, %r32, 4;
	add.s64 	%rd31, %rd29, %rd30;
	st.global.f32 	[%rd31], %f18;
	ld.global.nc.f32 	%f19, [%rd27+8];
	add.s64 	%rd32, %rd31, %rd30;
	st.global.f32 	[%rd32], %f19;
	ld.global.nc.f32 	%f20, [%rd27+12];
	add.s64 	%rd33, %rd32, %rd30;
	st.global.f32 	[%rd33], %f20;
	ld.global.nc.f32 	%f21, [%rd27+16];
	add.s64 	%rd34, %rd33, %rd30;
	st.global.f32 	[%rd34], %f21;
	ld.global.nc.f32 	%f22, [%rd27+20];
	add.s64 	%rd35, %rd34, %rd30;
	st.global.f32 	[%rd35], %f22;
	ld.global.nc.f32 	%f23, [%rd27+24];
	add.s64 	%rd36, %rd35, %rd30;
	st.global.f32 	[%rd36], %f23;
	ld.global.nc.f32 	%f24, [%rd27+28];
	add.s64 	%rd37, %rd36, %rd30;
	st.global.f32 	[%rd37], %f24;
	add.s32 	%r49, %r49, 8;
$L__BB48_8:
	setp.eq.s32 	%p7, %r17, 0;
	@%p7 bra 	$L__BB48_14;
	and.b32  	%r20, %r33, 3;
	setp.lt.u32 	%p8, %r17, 4;
	@%p8 bra 	$L__BB48_11;
	add.s32 	%r42, %r49, %r4;
	mad.lo.s32 	%r43, %r49, %r32, %r5;
	mul.wide.s32 	%rd38, %r42, 4;
	add.s64 	%rd39, %rd2, %rd38;
	ld.global.nc.f32 	%f25, [%rd39];
	mul.wide.s32 	%rd40, %r43, 4;
	add.s64 	%rd41, %rd1, %rd40;
	st.global.f32 	[%rd41], %f25;
	ld.global.nc.f32 	%f26, [%rd39+4];
	mul.wide.s32 	%rd42, %r32, 4;
	add.s64 	%rd43, %rd41, %rd42;
	st.global.f32 	[%rd43], %f26;
	ld.global.nc.f32 	%f27, [%rd39+8];
	add.s64 	%rd44, %rd43, %rd42;
	st.global.f32 	[%rd44], %f27;
	ld.global.nc.f32 	%f28, [%rd39+12];
	add.s64 	%rd45, %rd44, %rd42;
	st.global.f32 	[%rd45], %f28;
	add.s32 	%r49, %r49, 4;
$L__BB48_11:
	setp.eq.s32 	%p9, %r20, 0;
	@%p9 bra 	$L__BB48_14;
	mad.lo.s32 	%r44, %r49, %r32, %r2;
	add.s32 	%r53, %r44, %r3;
	add.s32 	%r52, %r49, %r4;
	neg.s32 	%r51, %r20;
$L__BB48_13:
	.pragma "nounroll";
	mul.wide.s32 	%rd46, %r52, 4;
	add.s64 	%rd47, %rd2, %rd46;
	ld.global.nc.f32 	%f29, [%rd47];
	mul.wide.s32 	%rd48, %r53, 4;
	add.s64 	%rd49, %rd1, %rd48;
	st.global.f32 	[%rd49], %f29;
	add.s32 	%r53, %r53, %r32;
	add.s32 	%r52, %r52, 1;
	add.s32 	%r51, %r51, 1;
	setp.ne.s32 	%p10, %r51, 0;
	@%p10 bra 	$L__BB48_13;
$L__BB48_14:
	ret;

}


// ===== COMPILED SASS (sm_100) =====

	.target	sm_100

	.elftype	@"ET_EXEC"


//--------------------- .note.nv.tkinfo           --------------------------
	.section	.note.nv.tkinfo,"",@"SHT_NOTE"
	.sectionflags	@"SHF_NOTE_NV_TKINFO"
	.tkinfo
        /*0018*/ 	.word	0x00000002
        /*0030*/ 	.string	""
        /*0030*/ 	.string	"ptxas"
        /*0030*/ 	.string	"Cuda compilation tools, release 13.0, V13.0.88"
        /*0030*/ 	.string	"Build cuda_13.0.r13.0/compiler.36424714_0"
        /*0030*/ 	.string	"-arch sm_100 -m 64 "



//--------------------- .note.nv.cuinfo           --------------------------
	.section	.note.nv.cuinfo,"",@"SHT_NOTE"
	.sectionflags	@"SHF_NOTE_NV_CUINFO"
        /*0018*/ 	.short	0x0002
        /*001a*/ 	.short	0x0064
        /*001c*/ 	.short	0x0082
	.zero		2


//--------------------- .nv.info                  --------------------------
	.section	.nv.info,"",@"SHT_CUDA_INFO"
	.align	4


	//----- nvinfo : EIATTR_REGCOUNT
	.align		4
        /*0000*/ 	.byte	0x04, 0x2f
        /*0002*/ 	.short	(.L_1 - .L_0)
	.align		4
.L_0:
        /*0004*/ 	.word	index@(Sum)
        /*0008*/ 	.word	0x00000014


	//----- nvinfo : EIATTR_FRAME_SIZE
	.align		4
.L_1:
        /*000c*/ 	.byte	0x04, 0x11
        /*000e*/ 	.short	(.L_3 - .L_2)
	.align		4
.L_2:
        /*0010*/ 	.word	index@(Sum)
        /*0014*/ 	.word	0x00000000


	//----- nvinfo : EIATTR_REGCOUNT
	.align		4
.L_3:
        /*0018*/ 	.byte	0x04, 0x2f
        /*001a*/ 	.short	(.L_5 - .L_4)
	.align		4
.L_4:
        /*001c*/ 	.word	index@(UpdateAdamOptimizer)
        /*0020*/ 	.word	0x0000001a


	//----- nvinfo : EIATTR_FRAME_SIZE
	.align		4
.L_5:
        /*0024*/ 	.byte	0x04, 0x11
        /*0026*/ 	.short	(.L_7 - .L_6)
	.align		4
.L_6:
        /*0028*/ 	.word	index@($__internal_25_$__cuda_sm3x_div_rn_noftz_f32_slowpath)
        /*002c*/ 	.word	0x00000000


	//----- nvinfo : EIATTR_FRAME_SIZE
	.align		4
.L_7:
        /*0030*/ 	.byte	0x04, 0x11
        /*0032*/ 	.short	(.L_9 - .L_8)
	.align		4
.L_8:
        /*0034*/ 	.word	index@($__internal_24_$__cuda_sm20_sqrt_rn_f32_slowpath)
        /*0038*/ 	.word	0x00000000


	//----- nvinfo : EIATTR_FRAME_SIZE
	.align		4
.L_9:
        /*003c*/ 	.byte	0x04, 0x11
        /*003e*/ 	.short	(.L_11 - .L_10)
	.align		4
.L_10:
        /*0040*/ 	.word	index@(UpdateAdamOptimizer)
        /*0044*/ 	.word	0x00000000


	//----- nvinfo : EIATTR_REGCOUNT
	.align		4
.L_11:
        /*0048*/ 	.byte	0x04, 0x2f
        /*004a*/ 	.short	(.L_13 - .L_12)
	.align		4
.L_12:
        /*004c*/ 	.word	index@(StandardizeInPlaceByRow)
        /*0050*/ 	.word	0x00000018


	//----- nvinfo : EIATTR_FRAME_SIZE
	.align		4
.L_13:
        /*0054*/ 	.byte	0x04, 0x11
        /*0056*/ 	.short	(.L_15 - .L_14)
	.align		4
.L_14:
        /*0058*/ 	.word	index@($__internal_23_$__cuda_sm3x_div_rn_noftz_f32_slowpath)
        /*005c*/ 	.word	0x00000000


	//----- nvinfo : EIATTR_FRAME_SIZE
	.align		4
.L_15:
        /*0060*/ 	.byte	0x04, 0x11
        /*0062*/ 	.short	(.L_17 - .L_16)
	.align		4
.L_16:
        /*0064*/ 	.word	index@($__internal_22_$__cuda_sm20_sqrt_rn_f32_slowpath)
        /*0068*/ 	.word	0x00000000


	//----- nvinfo : EIATTR_FRAME_SIZE
	.align		4
.L_17:
        /*006c*/ 	.byte	0x04, 0x11
        /*006e*/ 	.short	(.L_19 - .L_18)
	.align		4
.L_18:
        /*0070*/ 	.word	index@(StandardizeInPlaceByRow)
        /*0074*/ 	.word	0x00000000


	//----- nvinfo : EIATTR_REGCOUNT
	.align		4
.L_19:
        /*0078*/ 	.byte	0x04, 0x2f
        /*007a*/ 	.short	(.L_21 - .L_20)
	.align		4
.L_20:
        /*007c*/ 	.word	index@(BroadcastRowByRow)
        /*0080*/ 	.word	0x00000020


	//----- nvinfo : EIATTR_FRAME_SIZE
	.align		4
.L_21:
        /*0084*/ 	.byte	0x04, 0x11
        /*0086*/ 	.short	(.L_23 - .L_22)
	.align		4
.L_22:
        /*0088*/ 	.word	index@(BroadcastRowByRow)
        /*008c*/ 	.word	0x00000000


	//----- nvinfo : EIATTR_REGCOUNT
	.align		4
.L_23:
        /*0090*/ 	.byte	0x04, 0x2f
        /*0092*/ 	.short	(.L_25 - .L_24)
	.align		4
.L_24:
        /*0094*/ 	.word	index@(BroadcastColByCol)
        /*0098*/ 	.word	0x0000001c


	//----- nvinfo : EIATTR_FRAME_SIZE
	.align		4
.L_25:
        /*009c*/ 	.byte	0x04, 0x11
        /*009e*/ 	.short	(.L_27 - .L_26)
	.align		4
.L_26:
        /*00a0*/ 	.word	index@(BroadcastColByCol)
        /*00a4*/ 	.word	0x00000000


	//----- nvinfo : EIATTR_REGCOUNT
	.align		4
.L_27:
        /*00a8*/ 	.byte	0x04, 0x2f
        /*00aa*/ 	.short	(.L_29 - .L_28)
	.align		4
.L_28:
        /*00ac*/ 	.word	index@(numpy_sum_ColByCol)
        /*00b0*/ 	.word	0x00000020


	//----- nvinfo : EIATTR_FRAME_SIZE
	.align		4
.L_29:
        /*00b4*/ 	.byte	0x04, 0x11
        /*00b6*/ 	.short	(.L_31 - .L_30)
	.align		4
.L_30:
        /*00b8*/ 	.word	index@(numpy_sum_ColByCol)
        /*00bc*/ 	.word	0x00000000


	//----- nvinfo : EIATTR_REGCOUNT
	.align		4
.L_31:
        /*00c0*/ 	.byte	0x04, 0x2f
        /*00c2*/ 	.short	(.L_33 - .L_32)
	.align		4
.L_32:
        /*00c4*/ 	.word	index@(numpy_sum_RowByRow)
        /*00c8*/ 	.word	0x0000001f


	//----- nvinfo : EIATTR_FRAME_SIZE
	.align		4
.L_33:
        /*00cc*/ 	.byte	0x04, 0x11
        /*00ce*/ 	.short	(.L_35 - .L_34)
	.align		4
.L_34:
        /*00d0*/ 	.word	index@(numpy_sum_RowByRow)
        /*00d4*/ 	.word	0x00000000


	//----- nvinfo : EIATTR_REGCOUNT
	.align		4
.L_35:
        /*00d8*/ 	.byte	0x04, 0x2f
        /*00da*/ 	.short	(.L_37 - .L_36)
	.align		4
.L_36:
        /*00dc*/ 	.word	index@(LayerNormalizationBackward)
        /*00e0*/ 	.word	0x00000020


	//----- nvinfo : EIATTR_FRAME_SIZE
	.align		4
.L_37:
        /*00e4*/ 	.byte	0x04, 0x11
        /*00e6*/ 	.short	(.L_39 - .L_38)
	.align		4
.L_38:
        /*00e8*/ 	.word	index@($__internal_21_$__cuda_sm3x_div_rn_noftz_f32_slowpath)
        /*00ec*/ 	.word	0x00000000


	//----- nvinfo : EIATTR_FRAME_SIZE
	.align		4
.L_39:
        /*00f0*/ 	.byte	0x04, 0x11
        /*00f2*/ 	.short	(.L_41 - .L_40)
	.align		4
.L_40:
        /*00f4*/ 	.word	index@($__internal_20_$__cuda_sm20_sqrt_rn_f32_slowpath)
        /*00f8*/ 	.word	0x00000000


	//----- nvinfo : EIATTR_FRAME_SIZE
	.align		4
.L_41:
        /*00fc*/ 	.byte	0x04, 0x11
        /*00fe*/ 	.short	(.L_43 - .L_42)
	.align		4
.L_42:
        /*0100*/ 	.word	index@(LayerNormalizationBackward)
        /*0104*/ 	.word	0x00000000


	//----- nvinfo : EIATTR_REGCOUNT
	.align		4
.L_43:
        /*0108*/ 	.byte	0x04, 0x2f
        /*010a*/ 	.short	(.L_45 - .L_44)
	.align		4
.L_44:
        /*010c*/ 	.word	index@(Compute_Row_Mean_Variance)
        /*0110*/ 	.word	0x00000020


	//----- nvinfo : EIATTR_FRAME_SIZE
	.align		4
.L_45:
        /*0114*/ 	.byte	0x04, 0x11
        /*0116*/ 	.short	(.L_47 - .L_46)
	.align		4
.L_46:
        /*0118*/ 	.word	index@($__internal_19_$__cuda_sm3x_div_rn_noftz_f32_slowpath)
        /*011c*/ 	.word	0x00000000


	//----- nvinfo : EIATTR_FRAME_SIZE
	.align		4
.L_47:
        /*0120*/ 	.byte	0x04, 0x11
        /*0122*/ 	.short	(.L_49 - .L_48)
	.align		4
.L_48:
        /*0124*/ 	.word	index@($__internal_18_$__cuda_sm20_div_rn_f64_full)
        /*0128*/ 	.word	0x00000000


	//----- nvinfo : EIATTR_FRAME_SIZE
	.align		4
.L_49:
        /*012c*/ 	.byte	0x04, 0x11
        /*012e*/ 	.short	(.L_51 - .L_50)
	.align		4
.L_50:
        /*0130*/ 	.word	index@(Compute_Row_Mean_Variance)
        /*0134*/ 	.word	0x00000000


	//----- nvinfo : EIATTR_REGCOUNT
	.align		4
.L_51:
        /*0138*/ 	.byte	0x04, 0x2f
        /*013a*/ 	.short	(.L_53 - .L_52)
	.align		4
.L_52:
        /*013c*/ 	.word	index@(ComputeAccuracy)
        /*0140*/ 	.word	0x0000001c


	//----- nvinfo : EIATTR_FRAME_SIZE
	.align		4
.L_53:
        /*0144*/ 	.byte	0x04, 0x11
        /*0146*/ 	.short	(.L_55 - .L_54)
	.align		4
.L_54:
        /*0148*/ 	.word	index@(ComputeAccuracy)
        /*014c*/ 	.word	0x00000000


	//----- nvinfo : EIATTR_REGCOUNT
	.align		4
.L_55:
        /*0150*/ 	.byte	0x04, 0x2f
        /*0152*/ 	.short	(.L_57 - .L_56)
	.align		4
.L_56:
        /*0154*/ 	.word	index@(ComputeSingleAccuracyForCategoricalCrossentropyWithHierarchy)
        /*0158*/ 	.word	0x00000032


	//----- nvinfo : EIATTR_FRAME_SIZE
	.align		4
.L_57:
        /*015c*/ 	.byte	0x04, 0x11
        /*015e*/ 	.short	(.L_59 - .L_58)
	.align		4
.L_58:
        /*0160*/ 	.word	index@($ComputeSingleAccuracyForCategoricalCrossentropyWithHierarchy$IsAccuratePredictionForCategoricalCrossentropyWithHierarchy)
        /*0164*/ 	.word	0x00000008


	//----- nvinfo : EIATTR_FRAME_SIZE
	.align		4
.L_59:
        /*0168*/ 	.byte	0x04, 0x11
        /*016a*/ 	.short	(.L_61 - .L_60)
	.align		4
.L_60:
        /*016c*/ 	.word	index@(ComputeSingleAccuracyForCategoricalCrossentropyWithHierarchy)
        /*0170*/ 	.word	0x00000008


	//----- nvinfo : EIATTR_REGCOUNT
	.align		4
.L_61:
        /*0174*/ 	.byte	0x04, 0x2f
        /*0176*/ 	.short	(.L_63 - .L_62)
	.align		4
.L_62:
        /*0178*/ 	.word	index@(ComputeSoftmaxWithHierarchy)
        /*017c*/ 	.word	0x00000038


	//----- nvinfo : EIATTR_FRAME_SIZE
	.align		4
.L_63:
        /*0180*/ 	.byte	0x04, 0x11
        /*0182*/ 	.short	(.L_65 - .L_64)
	.align		4
.L_64:
        /*0184*/ 	.word	index@($__internal_17_$__cuda_sm3x_div_rn_noftz_f32_slowpath)
        /*0188*/ 	.word	0x00000008


	//----- nvinfo : EIATTR_FRAME_SIZE
	.align		4
.L_65:
        /*018c*/ 	.byte	0x04, 0x11
        /*018e*/ 	.short	(.L_67 - .L_66)
	.align		4
.L_66:
        /*0190*/ 	.word	index@($ComputeSoftmaxWithHierarchy$SoftmaxWithHierarchy)
        /*0194*/ 	.word	0x00000008


	//----- nvinfo : EIATTR_FRAME_SIZE
	.align		4
.L_67:
        /*0198*/ 	.byte	0x04, 0x11
        /*019a*/ 	.short	(.L_69 - .L_68)
	.align		4
.L_68:
        /*019c*/ 	.word	index@(ComputeSoftmaxWithHierarchy)
        /*01a0*/ 	.word	0x00000008


	//----- nvinfo : EIATTR_REGCOUNT
	.align		4
.L_69:
        /*01a4*/ 	.byte	0x04, 0x2f
        /*01a6*/ 	.short	(.L_71 - .L_70)
	.align		4
.L_70:
        /*01a8*/ 	.word	index@(ComputeSoftmaxGradientWitHierarchy)
        /*01ac*/ 	.word	0x0000000e


	//----- nvinfo : EIATTR_FRAME_SIZE
	.align		4
.L_71:
        /*01b0*/ 	.byte	0x04, 0x11
        /*01b2*/ 	.short	(.L_73 - .L_72)
	.align		4
.L_72:
        /*01b4*/ 	.word	index@(ComputeSoftmaxGradientWitHierarchy)
        /*01b8*/ 	.word	0x00000000


	//----- nvinfo : EIATTR_REGCOUNT
	.align		4
.L_73:
        /*01bc*/ 	.byte	0x04, 0x2f
        /*01be*/ 	.short	(.L_75 - .L_74)
	.align		4
.L_74:
        /*01c0*/ 	.word	index@(SwishGradient)
        /*01c4*/ 	.word	0x00000012


	//----- nvinfo : EIATTR_FRAME_SIZE
	.align		4
.L_75:
        /*01c8*/ 	.byte	0x04, 0x11
        /*01ca*/ 	.short	(.L_77 - .L_76)
	.align		4
.L_76:
        /*01cc*/ 	.word	index@($__internal_16_$__cuda_sm3x_div_rn_noftz_f32_slowpath)
        /*01d0*/ 	.word	0x00000000


	//----- nvinfo : EIATTR_FRAME_SIZE
	.align		4
.L_77:
        /*01d4*/ 	.byte	0x04, 0x11
        /*01d6*/ 	.short	(.L_79 - .L_78)
	.align		4
.L_78:
        /*01d8*/ 	.word	index@(SwishGradient)
        /*01dc*/ 	.word	0x00000000


	//----- nvinfo : EIATTR_REGCOUNT
	.align		4
.L_79:
        /*01e0*/ 	.byte	0x04, 0x2f
        /*01e2*/ 	.short	(.L_81 - .L_80)
	.align		4
.L_80:
        /*01e4*/ 	.word	index@(ComputeLn)
        /*01e8*/ 	.word	0x0000000a


	//----- nvinfo : EIATTR_FRAME_SIZE
	.align		4
.L_81:
        /*01ec*/ 	.byte	0x04, 0x11
        /*01ee*/ 	.short	(.L_83 - .L_82)
	.align		4
.L_82:
        /*01f0*/ 	.word	index@(ComputeLn)
        /*01f4*/ 	.word	0x00000000


	//----- nvinfo : EIATTR_REGCOUNT
	.align		4
.L_83:
        /*01f8*/ 	.byte	0x04, 0x2f
        /*01fa*/ 	.short	(.L_85 - .L_84)
	.align		4
.L_84:
        /*01fc*/ 	.word	index@(LnGradient)
        /*0200*/ 	.word	0x00000010


	//----- nvinfo : EIATTR_FRAME_SIZE
	.align		4
.L_85:
        /*0204*/ 	.byte	0x04, 0x11
        /*0206*/ 	.short	(.L_87 - .L_86)
	.align		4
.L_86:
        /*0208*/ 	.word	index@($__internal_15_$__cuda_sm3x_div_rn_noftz_f32_slowpath)
        /*020c*/ 	.word	0x00000000


	//----- nvinfo : EIATTR_FRAME_SIZE
	.align		4
.L_87:
        /*0210*/ 	.byte	0x04, 0x11
        /*0212*/ 	.short	(.L_89 - .L_88)
	.align		4
.L_88:
        /*0214*/ 	.word	index@(LnGradient)
        /*0218*/ 	.word	0x00000000


	//----- nvinfo : EIATTR_REGCOUNT
	.align		4
.L_89:
        /*021c*/ 	.byte	0x04, 0x2f
        /*021e*/ 	.short	(.L_91 - .L_90)
	.align		4
.L_90:
        /*0220*/ 	.word	index@(Set1InMainDiagonal)
        /*0224*/ 	.word	0x0000000a


	//----- nvinfo : EIATTR_FRAME_SIZE
	.align		4
.L_91:
        /*0228*/ 	.byte	0x04, 0x11
        /*022a*/ 	.short	(.L_93 - .L_92)
	.align		4
.L_92:
        /*022c*/ 	.word	index@(Set1InMainDiagonal)
        /*0230*/ 	.word	0x00000000


	//----- nvinfo : EIATTR_REGCOUNT
	.align		4
.L_93:
        /*0234*/ 	.byte	0x04, 0x2f
        /*0236*/ 	.short	(.L_95 - .L_94)
	.align		4
.L_94:
        /*0238*/ 	.word	index@(SetToZeroAllElementsBelowMainDiagonal)
        /*023c*/ 	.word	0x0000000d


	//----- nvinfo : EIATTR_FRAME_SIZE
	.align		4
.L_95:
        /*0240*/ 	.byte	0x04, 0x11
        /*0242*/ 	.short	(.L_97 - .L_96)
	.align		4
.L_96:
        /*0244*/ 	.word	index@(SetToZeroAllElementsBelowMainDiagonal)
        /*0248*/ 	.word	0x00000000


	//----- nvinfo : EIATTR_REGCOUNT
	.align		4
.L_97:
        /*024c*/ 	.byte	0x04, 0x2f
        /*024e*/ 	.short	(.L_99 - .L_98)
	.align		4
.L_98:
        /*0250*/ 	.word	index@(MultiplyEachRowIntoSingleValue)
        /*0254*/ 	.word	0x0000001d


	//----- nvinfo : EIATTR_FRAME_SIZE
	.align		4
.L_99:
        /*0258*/ 	.byte	0x04, 0x11
        /*025a*/ 	.short	(.L_101 - .L_100)
	.align		4
.L_100:
        /*025c*/ 	.word	index@(MultiplyEachRowIntoSingleValue)
        /*0260*/ 	.word	0x00000000


	//----- nvinfo : EIATTR_REGCOUNT
	.align		4
.L_101:
        /*0264*/ 	.byte	0x04, 0x2f
        /*0266*/ 	.short	(.L_103 - .L_102)
	.align		4
.L_102:
        /*0268*/ 	.word	index@(Clip)
        /*026c*/ 	.word	0x00000020


	//----- nvinfo : EIATTR_FRAME_SIZE
	.align		4
.L_103:
        /*0270*/ 	.byte	0x04, 0x11
        /*0272*/ 	.short	(.L_105 - .L_104)
	.align		4
.L_104:
        /*0274*/ 	.word	index@(Clip)
        /*0278*/ 	.word	0x00000000


	//----- nvinfo : EIATTR_REGCOUNT
	.align		4
.L_105:
        /*027c*/ 	.byte	0x04, 0x2f
        /*027e*/ 	.short	(.L_107 - .L_106)
	.align		4
.L_106:
        /*0280*/ 	.word	index@(ApplyZeroPaddingForRowId)
        /*0284*/ 	.word	0x00000018


	//----- nvinfo : EIATTR_FRAME_SIZE
	.align		4
.L_107:
        /*0288*/ 	.byte	0x04, 0x11
        /*028a*/ 	.short	(.L_109 - .L_108)
	.align		4
.L_108:
        /*028c*/ 	.word	index@(ApplyZeroPaddingForRowId)
        /*0290*/ 	.word	0x00000000


	//----- nvinfo : EIATTR_REGCOUNT
	.align		4
.L_109:
        /*0294*/ 	.byte	0x04, 0x2f
        /*0296*/ 	.short	(.L_111 - .L_110)
	.align		4
.L_110:
        /*0298*/ 	.word	index@(WordEmbeddingForwardPropagation)
        /*029c*/ 	.word	0x0000001a


	//----- nvinfo : EIATTR_FRAME_SIZE
	.align		4
.L_111:
        /*02a0*/ 	.byte	0x04, 0x11
        /*02a2*/ 	.short	(.L_113 - .L_112)
	.align		4
.L_112:
        /*02a4*/ 	.word	index@(WordEmbeddingForwardPropagation)
        /*02a8*/ 	.word	0x00000000


	//----- nvinfo : EIATTR_REGCOUNT
	.align		4
.L_113:
        /*02ac*/ 	.byte	0x04, 0x2f
        /*02ae*/ 	.short	(.L_115 - .L_114)
	.align		4
.L_114:
        /*02b0*/ 	.word	index@(WordEmbeddingBackwardPropagation)
        /*02b4*/ 	.word	0x0000001a


	//----- nvinfo : EIATTR_FRAME_SIZE
	.align		4
.L_115:
        /*02b8*/ 	.byte	0x04, 0x11
        /*02ba*/ 	.short	(.L_117 - .L_116)
	.align		4
.L_116:
        /*02bc*/ 	.word	index@(WordEmbeddingBackwardPropagation)
        /*02c0*/ 	.word	0x00000000


	//----- nvinfo : EIATTR_REGCOUNT
	.align		4
.L_117:
        /*02c4*/ 	.byte	0x04, 0x2f
        /*02c6*/ 	.short	(.L_119 - .L_118)
	.align		4
.L_118:
        /*02c8*/ 	.word	index@(YOLOV3Forward)
        /*02cc*/ 	.word	0x0000001d


	//----- nvinfo : EIATTR_FRAME_SIZE
	.align		4
.L_119:
        /*02d0*/ 	.byte	0x04, 0x11
        /*02d2*/ 	.short	(.L_121 - .L_120)
	.align		4
.L_120:
        /*02d4*/ 	.word	index@($__internal_14_$__cuda_sm20_rcp_rn_f32_slowpath)
        /*02d8*/ 	.word	0x00000000


	//----- nvinfo : EIATTR_FRAME_SIZE
	.align		4
.L_121:
        /*02dc*/ 	.byte	0x04, 0x11
        /*02de*/ 	.short	(.L_123 - .L_122)
	.align		4
.L_122:
        /*02e0*/ 	.word	index@(YOLOV3Forward)
        /*02e4*/ 	.word	0x00000000


	//----- nvinfo : EIATTR_REGCOUNT
	.align		4
.L_123:
        /*02e8*/ 	.byte	0x04, 0x2f
        /*02ea*/ 	.short	(.L_125 - .L_124)
	.align		4
.L_124:
        /*02ec*/ 	.word	index@(UpSampling2D)
        /*02f0*/ 	.word	0x0000001e


	//----- nvinfo : EIATTR_FRAME_SIZE
	.align		4
.L_125:
        /*02f4*/ 	.byte	0x04, 0x11
        /*02f6*/ 	.short	(.L_127 - .L_126)
	.align		4
.L_126:
        /*02f8*/ 	.word	index@(UpSampling2D)
        /*02fc*/ 	.word	0x00000000


	//----- nvinfo : EIATTR_REGCOUNT
	.align		4
.L_127:
        /*0300*/ 	.byte	0x04, 0x2f
        /*0302*/ 	.short	(.L_129 - .L_128)
	.align		4
.L_128:
        /*0304*/ 	.word	index@(BinaryCrossentropyLoss)
        /*0308*/ 	.word	0x0000001c


	//----- nvinfo : EIATTR_FRAME_SIZE
	.align		4
.L_129:
        /*030c*/ 	.byte	0x04, 0x11
        /*030e*/ 	.short	(.L_131 - .L_130)
	.align		4
.L_130:
        /*0310*/ 	.word	index@($__internal_13_$__cuda_sm3x_div_rn_noftz_f32_slowpath)
        /*0314*/ 	.word	0x00000000


	//----- nvinfo : EIATTR_FRAME_SIZE
	.align		4
.L_131:
        /*0318*/ 	.byte	0x04, 0x11
        /*031a*/ 	.short	(.L_133 - .L_132)
	.align		4
.L_132:
        /*031c*/ 	.word	index@(BinaryCrossentropyLoss)
        /*0320*/ 	.word	0x00000000


	//----- nvinfo : EIATTR_REGCOUNT
	.align		4
.L_133:
        /*0324*/ 	.byte	0x04, 0x2f
        /*0326*/ 	.short	(.L_135 - .L_134)
	.align		4
.L_134:
        /*0328*/ 	.word	index@(CategoricalCrossentropyLoss)
        /*032c*/ 	.word	0x00000018


	//----- nvinfo : EIATTR_FRAME_SIZE
	.align		4
.L_135:
        /*0330*/ 	.byte	0x04, 0x11
        /*0332*/ 	.short	(.L_137 - .L_136)
	.align		4
.L_136:
        /*0334*/ 	.word	index@(CategoricalCrossentropyLoss)
        /*0338*/ 	.word	0x00000000


	//----- nvinfo : EIATTR_REGCOUNT
	.align		4
.L_137:
        /*033c*/ 	.byte	0x04, 0x2f
        /*033e*/ 	.short	(.L_139 - .L_138)
	.align		4
.L_138:
        /*0340*/ 	.word	index@(CategoricalCrossentropyWithHierarchyLoss)
        /*0344*/ 	.word	0x00000012


	//----- nvinfo : EIATTR_FRAME_SIZE
	.align		4
.L_139:
        /*0348*/ 	.byte	0x04, 0x11
        /*034a*/ 	.short	(.L_141 - .L_140)
	.align		4
.L_140:
        /*034c*/ 	.word	index@(CategoricalCrossentropyWithHierarchyLoss)
        /*0350*/ 	.word	0x00000000


	//----- nvinfo : EIATTR_REGCOUNT
	.align		4
.L_141:
        /*0354*/ 	.byte	0x04, 0x2f
        /*0356*/ 	.short	(.L_143 - .L_142)
	.align		4
.L_142:
        /*0358*/ 	.word	index@(CategoricalCrossentropyWithHierarchyGradient)
        /*035c*/ 	.word	0x00000012


	//----- nvinfo : EIATTR_FRAME_SIZE
	.align		4
.L_143:
        /*0360*/ 	.byte	0x04, 0x11
        /*0362*/ 	.short	(.L_145 - .L_144)
	.align		4
.L_144:
        /*0364*/ 	.word	index@(CategoricalCrossentropyWithHierarchyGradient)
        /*0368*/ 	.word	0x00000000


	//----- nvinfo : EIATTR_REGCOUNT
	.align		4
.L_145:
        /*036c*/ 	.byte	0x04, 0x2f
        /*036e*/ 	.short	(.L_147 - .L_146)
	.align		4
.L_146:
        /*0370*/ 	.word	index@(HuberLoss)
        /*0374*/ 	.word	0x00000020


	//----- nvinfo : EIATTR_FRAME_SIZE
	.align		4
.L_147:
        /*0378*/ 	.byte	0x04, 0x11
        /*037a*/ 	.short	(.L_149 - .L_148)
	.align		4
.L_148:
        /*037c*/ 	.word	index@(HuberLoss)
        /*0380*/ 	.word	0x00000000


	//----- nvinfo : EIATTR_REGCOUNT
	.align		4
.L_149:
        /*0384*/ 	.byte	0x04, 0x2f
        /*0386*/ 	.short	(.L_151 - .L_150)
	.align		4
.L_150:
        /*0388*/ 	.word	index@(HuberGradient)
        /*038c*/ 	.word	0x0000001b


	//----- nvinfo : EIATTR_FRAME_SIZE
	.align		4
.L_151:
        /*0390*/ 	.byte	0x04, 0x11
        /*0392*/ 	.short	(.L_153 - .L_152)
	.align		4
.L_152:
        /*0394*/ 	.word	index@($__internal_12_$__cuda_sm3x_div_rn_noftz_f32_slowpath)
        /*0398*/ 	.word	0x00000000


	//----- nvinfo : EIATTR_FRAME_SIZE
	.align		4
.L_153:
        /*039c*/ 	.byte	0x04, 0x11
        /*039e*/ 	.short	(.L_155 - .L_154)
	.align		4
.L_154:
        /*03a0*/ 	.word	index@(HuberGradient)
        /*03a4*/ 	.word	0x00000000


	//----- nvinfo : EIATTR_REGCOUNT
	.align		4
.L_155:
        /*03a8*/ 	.byte	0x04, 0x2f
        /*03aa*/ 	.short	(.L_157 - .L_156)
	.align		4
.L_156:
        /*03ac*/ 	.word	index@(MseLoss)
        /*03b0*/ 	.word	0x0000001f


	//----- nvinfo : EIATTR_FRAME_SIZE
	.align		4
.L_157:
        /*03b4*/ 	.byte	0x04, 0x11
        /*03b6*/ 	.short	(.L_159 - .L_158)
	.align		4
.L_158:
        /*03b8*/ 	.word	index@($__internal_11_$__cuda_sm3x_div_rn_noftz_f32_slowpath)
        /*03bc*/ 	.word	0x00000000


	//----- nvinfo : EIATTR_FRAME_SIZE
	.align		4
.L_159:
        /*03c0*/ 	.byte	0x04, 0x11
        /*03c2*/ 	.short	(.L_161 - .L_160)
	.align		4
.L_160:
        /*03c4*/ 	.word	index@(MseLoss)
        /*03c8*/ 	.word	0x00000000


	//----- nvinfo : EIATTR_REGCOUNT
	.align		4
.L_161:
        /*03cc*/ 	.byte	0x04, 0x2f
        /*03ce*/ 	.short	(.L_163 - .L_162)
	.align		4
.L_162:
        /*03d0*/ 	.word	index@(MseGradient)
        /*03d4*/ 	.word	0x0000001b


	//----- nvinfo : EIATTR_FRAME_SIZE
	.align		4
.L_163:
        /*03d8*/ 	.byte	0x04, 0x11
        /*03da*/ 	.short	(.L_165 - .L_164)
	.align		4
.L_164:
        /*03dc*/ 	.word	index@($__internal_10_$__cuda_sm3x_div_rn_noftz_f32_slowpath)
        /*03e0*/ 	.word	0x00000000


	//----- nvinfo : EIATTR_FRAME_SIZE
	.align		4
.L_165:
        /*03e4*/ 	.byte	0x04, 0x11
        /*03e6*/ 	.short	(.L_167 - .L_166)
	.align		4
.L_166:
        /*03e8*/ 	.word	index@(MseGradient)
        /*03ec*/ 	.word	0x00000000


	//----- nvinfo : EIATTR_REGCOUNT
	.align		4
.L_167:
        /*03f0*/ 	.byte	0x04, 0x2f
        /*03f2*/ 	.short	(.L_169 - .L_168)
	.align		4
.L_168:
        /*03f4*/ 	.word	index@(CosineSimilarityLoss)
        /*03f8*/ 	.word	0x0000001b


	//----- nvinfo : EIATTR_FRAME_SIZE
	.align		4
.L_169:
        /*03fc*/ 	.byte	0x04, 0x11
        /*03fe*/ 	.short	(.L_171 - .L_170)
	.align		4
.L_170:
        /*0400*/ 	.word	index@($__internal_9_$__cuda_sm3x_div_rn_noftz_f32_slowpath)
        /*0404*/ 	.word	0x00000000


	//----- nvinfo : EIATTR_FRAME_SIZE
	.align		4
.L_171:
        /*0408*/ 	.byte	0x04, 0x11
        /*040a*/ 	.short	(.L_173 - .L_172)
	.align		4
.L_172:
        /*040c*/ 	.word	index@($__internal_8_$__cuda_sm20_sqrt_rn_f32_slowpath)
        /*0410*/ 	.word	0x00000000


	//----- nvinfo : EIATTR_FRAME_SIZE
	.align		4
.L_173:
        /*0414*/ 	.byte	0x04, 0x11
        /*0416*/ 	.short	(.L_175 - .L_174)
	.align		4
.L_174:
        /*0418*/ 	.word	index@(CosineSimilarityLoss)
        /*041c*/ 	.word	0x00000000


	//----- nvinfo : EIATTR_REGCOUNT
	.align		4
.L_175:
        /*0420*/ 	.byte	0x04, 0x2f
        /*0422*/ 	.short	(.L_177 - .L_176)
	.align		4
.L_176:
        /*0424*/ 	.word	index@(CosineSimilarityGradient)
        /*0428*/ 	.word	0x00000020


	//----- nvinfo : EIATTR_FRAME_SIZE
	.align		4
.L_177:
        /*042c*/ 	.byte	0x04, 0x11
        /*042e*/ 	.short	(.L_179 - .L_178)
	.align		4
.L_178:
        /*0430*/ 	.word	index@($__internal_7_$__cuda_sm20_dsqrt_rn_f64_mediumpath_v1)
        /*0434*/ 	.word	0x00000000


	//----- nvinfo : EIATTR_FRAME_SIZE
	.align		4
.L_179:
        /*0438*/ 	.byte	0x04, 0x11
        /*043a*/ 	.short	(.L_181 - .L_180)
	.align		4
.L_180:
        /*043c*/ 	.word	index@($__internal_6_$__cuda_sm20_div_rn_f64_full)
        /*0440*/ 	.word	0x00000000


	//----- nvinfo : EIATTR_FRAME_SIZE
	.align		4
.L_181:
        /*0444*/ 	.byte	0x04, 0x11
        /*0446*/ 	.short	(.L_183 - .L_182)
	.align		4
.L_182:
        /*0448*/ 	.word	index@($__internal_5_$__cuda_sm20_dblrcp_rn_slowpath_v3)
        /*044c*/ 	.word	0x00000000


	//----- nvinfo : EIATTR_FRAME_SIZE
	.align		4
.L_183:
        /*0450*/ 	.byte	0x04, 0x11
        /*0452*/ 	.short	(.L_185 - .L_184)
	.align		4
.L_184:
        /*0454*/ 	.word	index@(CosineSimilarityGradient)
        /*0458*/ 	.word	0x00000000


	//----- nvinfo : EIATTR_REGCOUNT
	.align		4
.L_185:
        /*045c*/ 	.byte	0x04, 0x2f
        /*045e*/ 	.short	(.L_187 - .L_186)
	.align		4
.L_186:
        /*0460*/ 	.word	index@(MeanSquaredLogErrorLoss)
        /*0464*/ 	.word	0x0000001c


	//----- nvinfo : EIATTR_FRAME_SIZE
	.align		4
.L_187:
        /*0468*/ 	.byte	0x04, 0x11
        /*046a*/ 	.short	(.L_189 - .L_188)
	.align		4
.L_188:
        /*046c*/ 	.word	index@($__internal_4_$__cuda_sm3x_div_rn_noftz_f32_slowpath)
        /*0470*/ 	.word	0x00000000


	//----- nvinfo : EIATTR_FRAME_SIZE
	.align		4
.L_189:
        /*0474*/ 	.byte	0x04, 0x11
        /*0476*/ 	.short	(.L_191 - .L_190)
	.align		4
.L_190:
        /*0478*/ 	.word	index@(MeanSquaredLogErrorLoss)
        /*047c*/ 	.word	0x00000000


	//----- nvinfo : EIATTR_REGCOUNT
	.align		4
.L_191:
        /*0480*/ 	.byte	0x04, 0x2f
        /*0482*/ 	.short	(.L_193 - .L_192)
	.align		4
.L_192:
        /*0484*/ 	.word	index@(MseOfLogLoss)
        /*0488*/ 	.word	0x0000001e


	//----- nvinfo : EIATTR_FRAME_SIZE
	.align		4
.L_193:
        /*048c*/ 	.byte	0x04, 0x11
        /*048e*/ 	.short	(.L_195 - .L_194)
	.align		4
.L_194:
        /*0490*/ 	.word	index@($__internal_3_$__cuda_sm3x_div_rn_noftz_f32_slowpath)
        /*0494*/ 	.word	0x00000000


	//----- nvinfo : EIATTR_FRAME_SIZE
	.align		4
.L_195:
        /*0498*/ 	.byte	0x04, 0x11
        /*049a*/ 	.short	(.L_197 - .L_196)
	.align		4
.L_196:
        /*049c*/ 	.word	index@(MseOfLogLoss)
        /*04a0*/ 	.word	0x00000000


	//----- nvinfo : EIATTR_REGCOUNT
	.align		4
.L_197:
        /*04a4*/ 	.byte	0x04, 0x2f
        /*04a6*/ 	.short	(.L_199 - .L_198)
	.align		4
.L_198:
        /*04a8*/ 	.word	index@(MseOfLogGradient)
        /*04ac*/ 	.word	0x00000016


	//----- nvinfo : EIATTR_FRAME_SIZE
	.align		4
.L_199:
        /*04b0*/ 	.byte	0x04, 0x11
        /*04b2*/ 	.short	(.L_201 - .L_200)
	.align		4
.L_200:
        /*04b4*/ 	.word	index@($__internal_2_$__cuda_sm3x_div_rn_noftz_f32_slowpath)
        /*04b8*/ 	.word	0x00000000


	//----- nvinfo : EIATTR_FRAME_SIZE
	.align		4
.L_201:
        /*04bc*/ 	.byte	0x04, 0x11
        /*04be*/ 	.short	(.L_203 - .L_202)
	.align		4
.L_202:
        /*04c0*/ 	.word	index@(MseOfLogGradient)
        /*04c4*/ 	.word	0x00000000


	//----- nvinfo : EIATTR_REGCOUNT
	.align		4
.L_203:
        /*04c8*/ 	.byte	0x04, 0x2f
        /*04ca*/ 	.short	(.L_205 - .L_204)
	.align		4
.L_204:
        /*04cc*/ 	.word	index@(MaeLoss)
        /*04d0*/ 	.word	0x0000001f


	//----- nvinfo : EIATTR_FRAME_SIZE
	.align		4
.L_205:
        /*04d4*/ 	.byte	0x04, 0x11
        /*04d6*/ 	.short	(.L_207 - .L_206)
	.align		4
.L_206:
        /*04d8*/ 	.word	index@($__internal_1_$__cuda_sm3x_div_rn_noftz_f32_slowpath)
        /*04dc*/ 	.word	0x00000000


	//----- nvinfo : EIATTR_FRAME_SIZE
	.align		4
.L_207:
        /*04e0*/ 	.byte	0x04, 0x11
        /*04e2*/ 	.short	(.L_209 - .L_208)
	.align		4
.L_208:
        /*04e4*/ 	.word	index@(MaeLoss)
        /*04e8*/ 	.word	0x00000000


	//----- nvinfo : EIATTR_REGCOUNT
	.align		4
.L_209:
        /*04ec*/ 	.byte	0x04, 0x2f
        /*04ee*/ 	.short	(.L_211 - .L_210)
	.align		4
.L_210:
        /*04f0*/ 	.word	index@(MaeGradient)
        /*04f4*/ 	.word	0x0000001b


	//----- nvinfo : EIATTR_FRAME_SIZE
	.align		4
.L_211:
        /*04f8*/ 	.byte	0x04, 0x11
        /*04fa*/ 	.short	(.L_213 - .L_212)
	.align		4
.L_212:
        /*04fc*/ 	.word	index@($__internal_0_$__cuda_sm3x_div_rn_noftz_f32_slowpath)
        /*0500*/ 	.word	0x00000000


	//----- nvinfo : EIATTR_FRAME_SIZE
	.align		4
.L_213:
        /*0504*/ 	.byte	0x04, 0x11
        /*0506*/ 	.short	(.L_215 - .L_214)
	.align		4
.L_214:
        /*0508*/ 	.word	index@(MaeGradient)
        /*050c*/ 	.word	0x00000000


	//----- nvinfo : EIATTR_REGCOUNT
	.align		4
.L_215:
        /*0510*/ 	.byte	0x04, 0x2f
        /*0512*/ 	.short	(.L_217 - .L_216)
	.align		4
.L_216:
        /*0514*/ 	.word	index@(LinearFunction)
        /*0518*/ 	.word	0x0000000c


	//----- nvinfo : EIATTR_FRAME_SIZE
	.align		4
.L_217:
        /*051c*/ 	.byte	0x04, 0x11
        /*051e*/ 	.short	(.L_219 - .L_218)
	.align		4
.L_218:
        /*0520*/ 	.word	index@(LinearFunction)
        /*0524*/ 	.word	0x00000000


	//----- nvinfo : EIATTR_REGCOUNT
	.align		4
.L_219:
        /*0528*/ 	.byte	0x04, 0x2f
        /*052a*/ 	.short	(.L_221 - .L_220)
	.align		4
.L_220:
        /*052c*/ 	.word	index@(Concatenate)
        /*0530*/ 	.word	0x0000000c


	//----- nvinfo : EIATTR_FRAME_SIZE
	.align		4
.L_221:
        /*0534*/ 	.byte	0x04, 0x11
        /*0536*/ 	.short	(.L_223 - .L_222)
	.align		4
.L_222:
        /*0538*/ 	.word	index@(Concatenate)
        /*053c*/ 	.word	0x00000000


	//----- nvinfo : EIATTR_REGCOUNT
	.align		4
.L_223:
        /*0540*/ 	.byte	0x04, 0x2f
        /*0542*/ 	.short	(.L_225 - .L_224)
	.align		4
.L_224:
        /*0544*/ 	.word	index@(Concatenate3)
        /*0548*/ 	.word	0x0000000e


	//----- nvinfo : EIATTR_FRAME_SIZE
	.align		4
.L_225:
        /*054c*/ 	.byte	0x04, 0x11
        /*054e*/ 	.short	(.L_227 - .L_226)
	.align		4
.L_226:
        /*0550*/ 	.word	index@(Concatenate3)
        /*0554*/ 	.word	0x00000000


	//----- nvinfo : EIATTR_REGCOUNT
	.align		4
.L_227:
        /*0558*/ 	.byte	0x04, 0x2f
        /*055a*/ 	.short	(.L_229 - .L_228)
	.align		4
.L_228:
        /*055c*/ 	.word	index@(Split)
        /*0560*/ 	.word	0x0000000c


	//----- nvinfo : EIATTR_FRAME_SIZE
	.align		4
.L_229:
        /*0564*/ 	.byte	0x04, 0x11
        /*0566*/ 	.short	(.L_231 - .L_230)
	.align		4
.L_230:
        /*0568*/ 	.word	index@(Split)
        /*056c*/ 	.word	0x00000000


	//----- nvinfo : EIATTR_REGCOUNT
	.align		4
.L_231:
        /*0570*/ 	.byte	0x04, 0x2f
        /*0572*/ 	.short	(.L_233 - .L_232)
	.align		4
.L_232:
        /*0574*/ 	.word	index@(Split3)
        /*0578*/ 	.word	0x0000000b


	//----- nvinfo : EIATTR_FRAME_SIZE
	.align		4
.L_233:
        /*057c*/ 	.byte	0x04, 0x11
        /*057e*/ 	.short	(.L_235 - .L_234)
	.align		4
.L_234:
        /*0580*/ 	.word	index@(Split3)
        /*0584*/ 	.word	0x00000000


	//----- nvinfo : EIATTR_REGCOUNT
	.align		4
.L_235:
        /*0588*/ 	.byte	0x04, 0x2f
        /*058a*/ 	.short	(.L_237 - .L_236)
	.align		4
.L_236:
        /*058c*/ 	.word	index@(Switch_First_2_axis)
        /*0590*/ 	.word	0x0000000e


	//----- nvinfo : EIATTR_FRAME_SIZE
	.align		4
.L_237:
        /*0594*/ 	.byte	0x04, 0x11
        /*0596*/ 	.short	(.L_239 - .L_238)
	.align		4
.L_238:
        /*0598*/ 	.word	index@(Switch_First_2_axis)
        /*059c*/ 	.word	0x00000000


	//----- nvinfo : EIATTR_REGCOUNT
	.align		4
.L_239:
        /*05a0*/ 	.byte	0x04, 0x2f
        /*05a2*/ 	.short	(.L_241 - .L_240)
	.align		4
.L_240:
        /*05a4*/ 	.word	index@(SwitchSecondAndThirdDimension)
        /*05a8*/ 	.word	0x00000020


	//----- nvinfo : EIATTR_FRAME_SIZE
	.align		4
.L_241:
        /*05ac*/ 	.byte	0x04, 0x11
        /*05ae*/ 	.short	(.L_243 - .L_242)
	.align		4
.L_242:
        /*05b0*/ 	.word	index@(SwitchSecondAndThirdDimension)
        /*05b4*/ 	.word	0x00000000


	//----- nvinfo : EIATTR_MIN_STACK_SIZE
	.align		4
.L_243:
        /*05b8*/ 	.byte	0x04, 0x12
        /*05ba*/ 	.short	(.L_245 - .L_244)
	.align		4
.L_244:
        /*05bc*/ 	.word	index@(SwitchSecondAndThirdDimension)
        /*05c0*/ 	.word	0x00000000


	//----- nvinfo : EIATTR_MIN_STACK_SIZE
	.align		4
.L_245:
        /*05c4*/ 	.byte	0x04, 0x12
        /*05c6*/ 	.short	(.L_247 - .L_246)
	.align		4
.L_246:
        /*05c8*/ 	.word	index@(Switch_First_2_axis)
        /*05cc*/ 	.word	0x00000000


	//----- nvinfo : EIATTR_MIN_STACK_SIZE
	.align		4
.L_247:
        /*05d0*/ 	.byte	0x04, 0x12
        /*05d2*/ 	.short	(.L_249 - .L_248)
	.align		4
.L_248:
        /*05d4*/ 	.word	index@(Split3)
        /*05d8*/ 	.word	0x00000000


	//----- nvinfo : EIATTR_MIN_STACK_SIZE
	.align		4
.L_249:
        /*05dc*/ 	.byte	0x04, 0x12
        /*05de*/ 	.short	(.L_251 - .L_250)
	.align		4
.L_250:
        /*05e0*/ 	.word	index@(Split)
        /*05e4*/ 	.word	0x00000000


	//----- nvinfo : EIATTR_MIN_STACK_SIZE
	.align		4
.L_251:
        /*05e8*/ 	.byte	0x04, 0x12
        /*05ea*/ 	.short	(.L_253 - .L_252)
	.align		4
.L_252:
        /*05ec*/ 	.word	index@(Concatenate3)
        /*05f0*/ 	.word	0x00000000


	//----- nvinfo : EIATTR_MIN_STACK_SIZE
	.align		4
.L_253:
        /*05f4*/ 	.byte	0x04, 0x12
        /*05f6*/ 	.short	(.L_255 - .L_254)
	.align		4
.L_254:
        /*05f8*/ 	.word	index@(Concatenate)
        /*05fc*/ 	.word	0x00000000


	//----- nvinfo : EIATTR_MIN_STACK_SIZE
	.align		4
.L_255:
        /*0600*/ 	.byte	0x04, 0x12
        /*0602*/ 	.short	(.L_257 - .L_256)
	.align		4
.L_256:
        /*0604*/ 	.word	index@(LinearFunction)
        /*0608*/ 	.word	0x00000000


	//----- nvinfo : EIATTR_MIN_STACK_SIZE
	.align		4
.L_257:
        /*060c*/ 	.byte	0x04, 0x12
        /*060e*/ 	.short	(.L_259 - .L_258)
	.align		4
.L_258:
        /*0610*/ 	.word	index@(MaeGradient)
        /*0614*/ 	.word	0x00000000


	//----- nvinfo : EIATTR_MIN_STACK_SIZE
	.align		4
.L_259:
        /*0618*/ 	.byte	0x04, 0x12
        /*061a*/ 	.short	(.L_261 - .L_260)
	.align		4
.L_260:
        /*061c*/ 	.word	index@(MaeLoss)
        /*0620*/ 	.word	0x00000000


	//----- nvinfo : EIATTR_MIN_STACK_SIZE
	.align		4
.L_261:
        /*0624*/ 	.byte	0x04, 0x12
        /*0626*/ 	.short	(.L_263 - .L_262)
	.align		4
.L_262:
        /*0628*/ 	.word	index@(MseOfLogGradient)
        /*062c*/ 	.word	0x00000000


	//----- nvinfo : EIATTR_MIN_STACK_SIZE
	.align		4
.L_263:
        /*0630*/ 	.byte	0x04, 0x12
        /*0632*/ 	.short	(.L_265 - .L_264)
	.align		4
.L_264:
        /*0634*/ 	.word	index@(MseOfLogLoss)
        /*0638*/ 	.word	0x00000000


	//----- nvinfo : EIATTR_MIN_STACK_SIZE
	.align		4
.L_265:
        /*063c*/ 	.byte	0x04, 0x12
        /*063e*/ 	.short	(.L_267 - .L_266)
	.align		4
.L_266:
        /*0640*/ 	.word	index@(MeanSquaredLogErrorLoss)
        /*0644*/ 	.word	0x00000000


	//----- nvinfo : EIATTR_MIN_STACK_SIZE
	.align		4
.L_267:
        /*0648*/ 	.byte	0x04, 0x12
        /*064a*/ 	.short	(.L_269 - .L_268)
	.align		4
.L_268:
        /*064c*/ 	.word	index@(CosineSimilarityGradient)
        /*0650*/ 	.word	0x00000000


	//----- nvinfo : EIATTR_MIN_STACK_SIZE
	.align		4
.L_269:
        /*0654*/ 	.byte	0x04, 0x12
        /*0656*/ 	.short	(.L_271 - .L_270)
	.align		4
.L_270:
        /*0658*/ 	.word	index@(CosineSimilarityLoss)
        /*065c*/ 	.word	0x00000000


	//----- nvinfo : EIATTR_MIN_STACK_SIZE
	.align		4
.L_271:
        /*0660*/ 	.byte	0x04, 0x12
        /*0662*/ 	.short	(.L_273 - .L_272)
	.align		4
.L_272:
        /*0664*/ 	.word	index@(MseGradient)
        /*0668*/ 	.word	0x00000000


	//----- nvinfo : EIATTR_MIN_STACK_SIZE
	.align		4
.L_273:
        /*066c*/ 	.byte	0x04, 0x12
        /*066e*/ 	.short	(.L_275 - .L_274)
	.align		4
.L_274:
        /*0670*/ 	.word	index@(MseLoss)
        /*0674*/ 	.word	0x00000000


	//----- nvinfo : EIATTR_MIN_STACK_SIZE
	.align		4
.L_275:
        /*0678*/ 	.byte	0x04, 0x12
        /*067a*/ 	.short	(.L_277 - .L_276)
	.align		4
.L_276:
        /*067c*/ 	.word	index@(HuberGradient)
        /*0680*/ 	.word	0x00000000


	//----- nvinfo : EIATTR_MIN_STACK_SIZE
	.align		4
.L_277:
        /*0684*/ 	.byte	0x04, 0x12
        /*0686*/ 	.short	(.L_279 - .L_278)
	.align		4
.L_278:
        /*0688*/ 	.word	index@(HuberLoss)
        /*068c*/ 	.word	0x00000000


	//----- nvinfo : EIATTR_MIN_STACK_SIZE
	.align		4
.L_279:
        /*0690*/ 	.byte	0x04, 0x12
        /*0692*/ 	.short	(.L_281 - .L_280)
	.align		4
.L_280:
        /*0694*/ 	.word	index@(CategoricalCrossentropyWithHierarchyGradient)
        /*0698*/ 	.word	0x00000000


	//----- nvinfo : EIATTR_MIN_STACK_SIZE
	.align		4
.L_281:
        /*069c*/ 	.byte	0x04, 0x12
        /*069e*/ 	.short	(.L_283 - .L_282)
	.align		4
.L_282:
        /*06a0*/ 	.word	index@(CategoricalCrossentropyWithHierarchyLoss)
        /*06a4*/ 	.word	0x00000000


	//----- nvinfo : EIATTR_MIN_STACK_SIZE
	.align		4
.L_283:
        /*06a8*/ 	.byte	0x04, 0x12
        /*06aa*/ 	.short	(.L_285 - .L_284)
	.align		4
.L_284:
        /*06ac*/ 	.word	index@(CategoricalCrossentropyLoss)
        /*06b0*/ 	.word	0x00000000


	//----- nvinfo : EIATTR_MIN_STACK_SIZE
	.align		4
.L_285:
        /*06b4*/ 	.byte	0x04, 0x12
        /*06b6*/ 	.short	(.L_287 - .L_286)
	.align		4
.L_286:
        /*06b8*/ 	.word	index@(BinaryCrossentropyLoss)
        /*06bc*/ 	.word	0x00000000


	//----- nvinfo : EIATTR_MIN_STACK_SIZE
	.align		4
.L_287:
        /*06c0*/ 	.byte	0x04, 0x12
        /*06c2*/ 	.short	(.L_289 - .L_288)
	.align		4
.L_288:
        /*06c4*/ 	.word	index@(UpSampling2D)
        /*06c8*/ 	.word	0x00000000


	//----- nvinfo : EIATTR_MIN_STACK_SIZE
	.align		4
.L_289:
        /*06cc*/ 	.byte	0x04, 0x12
        /*06ce*/ 	.short	(.L_291 - .L_290)
	.align		4
.L_290:
        /*06d0*/ 	.word	index@(YOLOV3Forward)
        /*06d4*/ 	.word	0x00000000


	//----- nvinfo : EIATTR_MIN_STACK_SIZE
	.align		4
.L_291:
        /*06d8*/ 	.byte	0x04, 0x12
        /*06da*/ 	.short	(.L_293 - .L_292)
	.align		4
.L_292:
        /*06dc*/ 	.word	index@(WordEmbeddingBackwardPropagation)
        /*06e0*/ 	.word	0x00000000


	//----- nvinfo : EIATTR_MIN_STACK_SIZE
	.align		4
.L_293:
        /*06e4*/ 	.byte	0x04, 0x12
        /*06e6*/ 	.short	(.L_295 - .L_294)
	.align		4
.L_294:
        /*06e8*/ 	.word	index@(WordEmbeddingForwardPropagation)
        /*06ec*/ 	.word	0x00000000


	//----- nvinfo : EIATTR_MIN_STACK_SIZE
	.align		4
.L_295:
        /*06f0*/ 	.byte	0x04, 0x12
        /*06f2*/ 	.short	(.L_297 - .L_296)
	.align		4
.L_296:
        /*06f4*/ 	.word	index@(ApplyZeroPaddingForRowId)
        /*06f8*/ 	.word	0x00000000


	//----- nvinfo : EIATTR_MIN_STACK_SIZE
	.align		4
.L_297:
        /*06fc*/ 	.byte	0x04, 0x12
        /*06fe*/ 	.short	(.L_299 - .L_298)
	.align		4
.L_298:
        /*0700*/ 	.word	index@(Clip)
        /*0704*/ 	.word	0x00000000


	//----- nvinfo : EIATTR_MIN_STACK_SIZE
	.align		4
.L_299:
        /*0708*/ 	.byte	0x04, 0x12
        /*070a*/ 	.short	(.L_301 - .L_300)
	.align		4
.L_300:
        /*070c*/ 	.word	index@(MultiplyEachRowIntoSingleValue)
        /*0710*/ 	.word	0x00000000


	//----- nvinfo : EIATTR_MIN_STACK_SIZE
	.align		4
.L_301:
        /*0714*/ 	.byte	0x04, 0x12
        /*0716*/ 	.short	(.L_303 - .L_302)
	.align		4
.L_302:
        /*0718*/ 	.word	index@(SetToZeroAllElementsBelowMainDiagonal)
        /*071c*/ 	.word	0x00000000


	//----- nvinfo : EIATTR_MIN_STACK_SIZE
	.align		4
.L_303:
        /*0720*/ 	.byte	0x04, 0x12
        /*0722*/ 	.short	(.L_305 - .L_304)
	.align		4
.L_304:
        /*0724*/ 	.word	index@(Set1InMainDiagonal)
        /*0728*/ 	.word	0x00000000


	//----- nvinfo : EIATTR_MIN_STACK_SIZE
	.align		4
.L_305:
        /*072c*/ 	.byte	0x04, 0x12
        /*072e*/ 	.short	(.L_307 - .L_306)
	.align		4
.L_306:
        /*0730*/ 	.word	index@(LnGradient)
        /*0734*/ 	.word	0x00000000


	//----- nvinfo : EIATTR_MIN_STACK_SIZE
	.align		4
.L_307:
        /*0738*/ 	.byte	0x04, 0x12
        /*073a*/ 	.short	(.L_309 - .L_308)
	.align		4
.L_308:
        /*073c*/ 	.word	index@(ComputeLn)
        /*0740*/ 	.word	0x00000000


	//----- nvinfo : EIATTR_MIN_STACK_SIZE
	.align		4
.L_309:
        /*0744*/ 	.byte	0x04, 0x12
        /*0746*/ 	.short	(.L_311 - .L_310)
	.align		4
.L_310:
        /*0748*/ 	.word	index@(SwishGradient)
        /*074c*/ 	.word	0x00000000


	//----- nvinfo : EIATTR_MIN_STACK_SIZE
	.align		4
.L_311:
        /*0750*/ 	.byte	0x04, 0x12
        /*0752*/ 	.short	(.L_313 - .L_312)
	.align		4
.L_312:
        /*0754*/ 	.word	index@(ComputeSoftmaxGradientWitHierarchy)
        /*0758*/ 	.word	0x00000000


	//----- nvinfo : EIATTR_MIN_STACK_SIZE
	.align		4
.L_313:
        /*075c*/ 	.byte	0x04, 0x12
        /*075e*/ 	.short	(.L_315 - .L_314)
	.align		4
.L_314:
        /*0760*/ 	.word	index@(ComputeSoftmaxWithHierarchy)
        /*0764*/ 	.word	0x00000008


	//----- nvinfo : EIATTR_MIN_STACK_SIZE
	.align		4
.L_315:
        /*0768*/ 	.byte	0x04, 0x12
        /*076a*/ 	.short	(.L_317 - .L_316)
	.align		4
.L_316:
        /*076c*/ 	.word	index@(ComputeSingleAccuracyForCategoricalCrossentropyWithHierarchy)
        /*0770*/ 	.word	0x00000008


	//----- nvinfo : EIATTR_MIN_STACK_SIZE
	.align		4
.L_317:
        /*0774*/ 	.byte	0x04, 0x12
        /*0776*/ 	.short	(.L_319 - .L_318)
	.align		4
.L_318:
        /*0778*/ 	.word	index@(ComputeAccuracy)
        /*077c*/ 	.word	0x00000000


	//----- nvinfo : EIATTR_MIN_STACK_SIZE
	.align		4
.L_319:
        /*0780*/ 	.byte	0x04, 0x12
        /*0782*/ 	.short	(.L_321 - .L_320)
	.align		4
.L_320:
        /*0784*/ 	.word	index@(Compute_Row_Mean_Variance)
        /*0788*/ 	.word	0x00000000


	//----- nvinfo : EIATTR_MIN_STACK_SIZE
	.align		4
.L_321:
        /*078c*/ 	.byte	0x04, 0x12
        /*078e*/ 	.short	(.L_323 - .L_322)
	.align		4
.L_322:
        /*0790*/ 	.word	index@(LayerNormalizationBackward)
        /*0794*/ 	.word	0x00000000


	//----- nvinfo : EIATTR_MIN_STACK_SIZE
	.align		4
.L_323:
        /*0798*/ 	.byte	0x04, 0x12
        /*079a*/ 	.short	(.L_325 - .L_324)
	.align		4
.L_324:
        /*079c*/ 	.word	index@(numpy_sum_RowByRow)
        /*07a0*/ 	.word	0x00000000


	//----- nvinfo : EIATTR_MIN_STACK_SIZE
	.align		4
.L_325:
        /*07a4*/ 	.byte	0x04, 0x12
        /*07a6*/ 	.short	(.L_327 - .L_326)
	.align		4
.L_326:
        /*07a8*/ 	.word	index@(numpy_sum_ColByCol)
        /*07ac*/ 	.word	0x00000000


	//----- nvinfo : EIATTR_MIN_STACK_SIZE
	.align		4
.L_327:
        /*07b0*/ 	.byte	0x04, 0x12
        /*07b2*/ 	.short	(.L_329 - .L_328)
	.align		4
.L_328:
        /*07b4*/ 	.word	index@(BroadcastColByCol)
        /*07b8*/ 	.word	0x00000000


	//----- nvinfo : EIATTR_MIN_STACK_SIZE
	.align		4
.L_329:
        /*07bc*/ 	.byte	0x04, 0x12
        /*07be*/ 	.short	(.L_331 - .L_330)
	.align		4
.L_330:
        /*07c0*/ 	.word	index@(BroadcastRowByRow)
        /*07c4*/ 	.word	0x00000000


	//----- nvinfo : EIATTR_MIN_STACK_SIZE
	.align		4
.L_331:
        /*07c8*/ 	.byte	0x04, 0x12
        /*07ca*/ 	.short	(.L_333 - .L_332)
	.align		4
.L_332:
        /*07cc*/ 	.word	index@(StandardizeInPlaceByRow)
        /*07d0*/ 	.word	0x00000000


	//----- nvinfo : EIATTR_MIN_STACK_SIZE
	.align		4
.L_333:
        /*07d4*/ 	.byte	0x04, 0x12
        /*07d6*/ 	.short	(.L_335 - .L_334)
	.align		4
.L_334:
        /*07d8*/ 	.word	index@(UpdateAdamOptimizer)
        /*07dc*/ 	.word	0x00000000


	//----- nvinfo : EIATTR_MIN_STACK_SIZE
	.align		4
.L_335:
        /*07e0*/ 	.byte	0x04, 0x12
        /*07e2*/ 	.short	(.L_337 - .L_336)
	.align		4
.L_336:
        /*07e4*/ 	.word	index@(Sum)
        /*07e8*/ 	.word	0x00000000
.L_337:


//--------------------- .nv.compat                --------------------------
	.section	.nv.compat,"",@"SHT_CUDA_COMPAT_INFO"
	.align	4
        /*0000*/ 	.byte	0x02, 0x09, 0x00, 0x00, 0x02, 0x02, 0x01, 0x00, 0x02, 0x05, 0x05, 0x00, 0x03, 0x07, 0x01, 0x01
        /*0010*/ 	.byte	0x02, 0x03, 0x00, 0x00, 0x02, 0x06, 0x01, 0x00, 0x04, 0x0b, 0x08, 0x00, 0x01, 0x00, 0x00, 0x00
        /*0020*/ 	.byte	0x00, 0x00, 0x00, 0x00


//--------------------- .nv.info.SwitchSecondAndThirdDimension --------------------------
	.section	.nv.info.SwitchSecondAndThirdDimension,"",@"SHT_CUDA_INFO"
	.sectionflags	@""
	.align	4


	//----- nvinfo : EIATTR_CUDA_API_VERSION
	.align		4
        /*0000*/ 	.byte	0x04, 0x37
        /*0002*/ 	.short	(.L_339 - .L_338)
.L_338:
        /*0004*/ 	.word	0x00000082


	//----- nvinfo : EIATTR_KPARAM_INFO
	.align		4
.L_339:
        /*0008*/ 	.byte	0x04, 0x17
        /*000a*/ 	.short	(.L_341 - .L_340)
.L_340:
        /*000c*/ 	.word	0x00000000
        /*0010*/ 	.short	0x0005
        /*0012*/ 	.short	0x0018
        /*0014*/ 	.byte	0x00, 0xf5, 0x21, 0x00


	//----- nvinfo : EIATTR_KPARAM_INFO
	.align		4
.L_341:
        /*0018*/ 	.byte	0x04, 0x17
        /*001a*/ 	.short	(.L_343 - .L_342)
.L_342:
        /*001c*/ 	.word	0x00000000
        /*0020*/ 	.short	0x0004
        /*0022*/ 	.short	0x0010
        /*0024*/ 	.byte	0x00, 0xf5, 0x21, 0x00


	//----- nvinfo : EIATTR_KPARAM_INFO
	.align		4
.L_343:
        /*0028*/ 	.byte	0x04, 0x17
        /*002a*/ 	.short	(.L_345 - .L_344)
.L_344:
        /*002c*/ 	.word	0x00000000
        /*0030*/ 	.short	0x0003
        /*0032*/ 	.short	0x000c
        /*0034*/ 	.byte	0x00, 0xf0, 0x11, 0x00


	//----- nvinfo : EIATTR_KPARAM_INFO
	.align		4
.L_345:
        /*0038*/ 	.byte	0x04, 0x17
        /*003a*/ 	.short	(.L_347 - .L_346)
.L_346:
        /*003c*/ 	.word	0x00000000
        /*0040*/ 	.short	0x0002
        /*0042*/ 	.short	0x0008
        /*0044*/ 	.byte	0x00, 0xf0, 0x11, 0x00


	//----- nvinfo : EIATTR_KPARAM_INFO
	.align		4
.L_347:
        /*0048*/ 	.byte	0x04, 0x17
        /*004a*/ 	.short	(.L_349 - .L_348)
.L_348:
        /*004c*/ 	.word	0x00000000
        /*0050*/ 	.short	0x0001
        /*0052*/ 	.short	0x0004
        /*0054*/ 	.byte	0x00, 0xf0, 0x11, 0x00


	//----- nvinfo : EIATTR_KPARAM_INFO
	.align		4
.L_349:
        /*0058*/ 	.byte	0x04, 0x17
        /*005a*/ 	.short	(.L_351 - .L_350)
.L_350:
        /*005c*/ 	.word	0x00000000
        /*0060*/ 	.short	0x0000
        /*0062*/ 	.short	0x0000
        /*0064*/ 	.byte	0x00, 0xf0, 0x11, 0x00


	//----- nvinfo : EIATTR_SPARSE_MMA_MASK
	.align		4
.L_351:
        /*0068*/ 	.byte	0x03, 0x50
        /*006a*/ 	.short	0x0000


	//----- nvinfo : EIATTR_MAXREG_COUNT
	.align		4
        /*006c*/ 	.byte	0x03, 0x1b
        /*006e*/ 	.short	0x00ff


	//----- nvinfo : EIATTR_MERCURY_ISA_VERSION
	.align		4
        /*0070*/ 	.byte	0x03, 0x5f
        /*0072*/ 	.short	0x0101


	//----- nvinfo : EIATTR_VRC_CTA_INIT_COUNT
	.align		4
        /*0074*/ 	.byte	0x02, 0x4a
	.zero		1
	.zero		1


	//----- nvinfo : EIATTR_EXIT_INSTR_OFFSETS
	.align		4
        /*0078*/ 	.byte	0x04, 0x1c
        /*007a*/ 	.short	(.L_353 - .L_352)


	//   ....[0]....
.L_352:
        /*007c*/ 	.word	0x00000070


	//   ....[1]....
        /*0080*/ 	.word	0x00000210


	//   ....[2]....
        /*0084*/ 	.word	0x000006c0


	//   ....[3]....
        /*0088*/ 	.word	0x000008f0


	//   ....[4]....
        /*008c*/ 	.word	0x00000a60


	//   ....[5]....
        /*0090*/ 	.word	0x00000b60


	//----- nvinfo : EIATTR_CBANK_PARAM_SIZE
	.align		4
.L_353:
        /*0094*/ 	.byte	0x03, 0x19
        /*0096*/ 	.short	0x0020


	//----- nvinfo : EIATTR_PARAM_CBANK
	.align		4
        /*0098*/ 	.byte	0x04, 0x0a
        /*009a*/ 	.short	(.L_355 - .L_354)
	.align		4
.L_354:
        /*009c*/ 	.word	index@(.nv.constant0.SwitchSecondAndThirdDimension)
        /*00a0*/ 	.short	0x0380
        /*00a2*/ 	.short	0x0020


	//----- nvinfo : EIATTR_SW_WAR
	.align		4
.L_355:
        /*00a4*/ 	.byte	0x04, 0x36
        /*00a6*/ 	.short	(.L_357 - .L_356)
.L_356:
        /*00a8*/ 	.word	0x00000008
.L_357:


//--------------------- .nv.info.Switch_First_2_axis --------------------------
	.section	.nv.info.Switch_First_2_axis,"",@"SHT_CUDA_INFO"
	.sectionflags	@""
	.align	4


	//----- nvinfo : EIATTR_CUDA_API_VERSION
	.align		4
        /*0000*/ 	.byte	0x04, 0x37
        /*0002*/ 	.short	(.L_359 - .L_358)
.L_358:
        /*0004*/ 	.word	0x00000082


	//----- nvinfo : EIATTR_KPARAM_INFO
	.align		4
.L_359:
        /*0008*/ 	.byte	0x04, 0x17
        /*000a*/ 	.short	(.L_361 - .L_360)
.L_360:
        /*000c*/ 	.word	0x00000000
        /*0010*/ 	.short	0x0005
        /*0012*/ 	.short	0x0018
        /*0014*/ 	.byte	0x00, 0xf5, 0x21, 0x00


	//----- nvinfo : EIATTR_KPARAM_INFO
	.align		4
.L_361:
        /*0018*/ 	.byte	0x04, 0x17
        /*001a*/ 	.short	(.L_363 - .L_362)
.L_362:
        /*001c*/ 	.word	0x00000000
        /*0020*/ 	.short	0x0004
        /*0022*/ 	.short	0x0010
        /*0024*/ 	.byte	0x00, 0xf5, 0x21, 0x00


	//----- nvinfo : EIATTR_KPARAM_INFO
	.align		4
.L_363:
        /*0028*/ 	.byte	0x04, 0x17
        /*002a*/ 	.short	(.L_365 - .L_364)
.L_364:
        /*002c*/ 	.word	0x00000000
        /*0030*/ 	.short	0x0003
        /*0032*/ 	.short	0x000c
        /*0034*/ 	.byte	0x00, 0xf0, 0x11, 0x00


	//----- nvinfo : EIATTR_KPARAM_INFO
	.align		4
.L_365:
        /*0038*/ 	.byte	0x04, 0x17
        /*003a*/ 	.short	(.L_367 - .L_366)
.L_366:
        /*003c*/ 	.word	0x00000000
        /*0040*/ 	.short	0x0002
        /*0042*/ 	.short	0x0008
        /*0044*/ 	.byte	0x00, 0xf0, 0x11, 0x00


	//----- nvinfo : EIATTR_KPARAM_INFO
	.align		4
.L_367:
        /*0048*/ 	.byte	0x04, 0x17
        /*004a*/ 	.short	(.L_369 - .L_368)
.L_368:
        /*004c*/ 	.word	0x00000000
        /*0050*/ 	.short	0x0001
        /*0052*/ 	.short	0x0004
        /*0054*/ 	.byte	0x00, 0xf0, 0x11, 0x00


	//----- nvinfo : EIATTR_KPARAM_INFO
	.align		4
.L_369:
        /*0058*/ 	.byte	0x04, 0x17
        /*005a*/ 	.short	(.L_371 - .L_370)
.L_370:
        /*005c*/ 	.word	0x00000000
        /*0060*/ 	.short	0x0000
        /*0062*/ 	.short	0x0000
        /*0064*/ 	.byte	0x00, 0xf0, 0x11, 0x00


	//----- nvinfo : EIATTR_SPARSE_MMA_MASK
	.align		4
.L_371:
        /*0068*/ 	.byte	0x03, 0x50
        /*006a*/ 	.short	0x0000


	//----- nvinfo : EIATTR_MAXREG_COUNT
	.align		4
        /*006c*/ 	.byte	0x03, 0x1b
        /*006e*/ 	.short	0x00ff


	//----- nvinfo : EIATTR_MERCURY_ISA_VERSION
	.align		4
        /*0070*/ 	.byte	0x03, 0x5f
        /*0072*/ 	.short	0x0101


	//----- nvinfo : EIATTR_VRC_CTA_INIT_COUNT
	.align		4
        /*0074*/ 	.byte	0x02, 0x4a
	.zero		1
	.zero		1


	//----- nvinfo : EIATTR_EXIT_INSTR_OFFSETS
	.align		4
        /*0078*/ 	.byte	0x04, 0x1c
        /*007a*/ 	.short	(.L_373 - .L_372)


	//   ....[0]....
.L_372:
        /*007c*/ 	.word	0x00000070


	//   ....[1]....
        /*0080*/ 	.word	0x00000480


	//----- nvinfo : EIATTR_CBANK_PARAM_SIZE
	.align		4
.L_373:
        /*0084*/ 	.byte	0x03, 0x19
        /*0086*/ 	.short	0x0020


	//----- nvinfo : EIATTR_PARAM_CBANK
	.align		4
        /*0088*/ 	.byte	0x04, 0x0a
        /*008a*/ 	.short	(.L_375 - .L_374)
	.align		4
.L_374:
        /*008c*/ 	.word	index@(.nv.constant0.Switch_First_2_axis)
        /*0090*/ 	.short	0x0380
        /*0092*/ 	.short	0x0020


	//----- nvinfo : EIATTR_SW_WAR
	.align		4
.L_375:
        /*0094*/ 	.byte	0x04, 0x36
        /*0096*/ 	.short	(.L_377 - .L_376)
.L_376:
        /*0098*/ 	.word	0x00000008
.L_377:


//--------------------- .nv.info.Split3           --------------------------
	.section	.nv.info.Split3,"",@"SHT_CUDA_INFO"
	.sectionflags	@""
	.align	4


	//----- nvinfo : EIATTR_CUDA_API_VERSION
	.align		4
        /*0000*/ 	.byte	0x04, 0x37
        /*0002*/ 	.short	(.L_379 - .L_378)
.L_378:
        /*0004*/ 	.word	0x00000082


	//----- nvinfo : EIATTR_KPARAM_INFO
	.align		4
.L_379:
        /*0008*/ 	.byte	0x04, 0x17
        /*000a*/ 	.short	(.L_381 - .L_380)
.L_380:
        /*000c*/ 	.word	0x00000000
        /*0010*/ 	.short	0x0009
        /*0012*/ 	.short	0x0040
        /*0014*/ 	.byte	0x00, 0xf0, 0x11, 0x00


	//----- nvinfo : EIATTR_KPARAM_INFO
	.align		4
.L_381:
        /*0018*/ 	.byte	0x04, 0x17
        /*001a*/ 	.short	(.L_383 - .L_382)
.L_382:
        /*001c*/ 	.word	0x00000000
        /*0020*/ 	.short	0x0008
        /*0022*/ 	.short	0x0038
        /*0024*/ 	.byte	0x00, 0xf5, 0x21, 0x00


	//----- nvinfo : EIATTR_KPARAM_INFO
	.align		4
.L_383:
        /*0028*/ 	.byte	0x04, 0x17
        /*002a*/ 	.short	(.L_385 - .L_384)
.L_384:
        /*002c*/ 	.word	0x00000000
        /*0030*/ 	.short	0x0007
        /*0032*/ 	.short	0x0030
        /*0034*/ 	.byte	0x00, 0xf0, 0x11, 0x00


	//----- nvinfo : EIATTR_KPARAM_INFO
	.align		4
.L_385:
        /*0038*/ 	.byte	0x04, 0x17
        /*003a*/ 	.short	(.L_387 - .L_386)
.L_386:
        /*003c*/ 	.word	0x00000000
        /*0040*/ 	.short	0x0006
        /*0042*/ 	.short	0x0028
        /*0044*/ 	.byte	0x00, 0xf5, 0x21, 0x00


	//----- nvinfo : EIATTR_KPARAM_INFO
	.align		4
.L_387:
        /*0048*/ 	.byte	0x04, 0x17
        /*004a*/ 	.short	(.L_389 - .L_388)
.L_388:
        /*004c*/ 	.word	0x00000000
        /*0050*/ 	.short	0x0005
        /*0052*/ 	.short	0x0020
        /*0054*/ 	.byte	0x00, 0xf0, 0x11, 0x00


	//----- nvinfo : EIATTR_KPARAM_INFO
	.align		4
.L_389:
        /*0058*/ 	.byte	0x04, 0x17
        /*005a*/ 	.short	(.L_391 - .L_390)
.L_390:
        /*005c*/ 	.word	0x00000000
        /*0060*/ 	.short	0x0004
        /*0062*/ 	.short	0x0018
        /*0064*/ 	.byte	0x00, 0xf5, 0x21, 0x00


	//----- nvinfo : EIATTR_KPARAM_INFO
	.align		4
.L_391:
        /*0068*/ 	.byte	0x04, 0x17
        /*006a*/ 	.short	(.L_393 - .L_392)
.L_392:
        /*006c*/ 	.word	0x00000000
        /*0070*/ 	.short	0x0003
        /*0072*/ 	.short	0x0010
        /*0074*/ 	.byte	0x00, 0xf0, 0x11, 0x00


	//----- nvinfo : EIATTR_KPARAM_INFO
	.align		4
.L_393:
        /*0078*/ 	.byte	0x04, 0x17
        /*007a*/ 	.short	(.L_395 - .L_394)
.L_394:
        /*007c*/ 	.word	0x00000000
        /*0080*/ 	.short	0x0002
        /*0082*/ 	.short	0x0008
        /*0084*/ 	.byte	0x00, 0xf5, 0x21, 0x00


	//----- nvinfo : EIATTR_KPARAM_INFO
	.align		4
.L_395:
        /*0088*/ 	.byte	0x04, 0x17
        /*008a*/ 	.short	(.L_397 - .L_396)
.L_396:
        /*008c*/ 	.word	0x00000000
        /*0090*/ 	.short	0x0001
        /*0092*/ 	.short	0x0004
        /*0094*/ 	.byte	0x00, 0xf0, 0x11, 0x00


	//----- nvinfo : EIATTR_KPARAM_INFO
	.align		4
.L_397:
        /*0098*/ 	.byte	0x04, 0x17
        /*009a*/ 	.short	(.L_399 - .L_398)
.L_398:
        /*009c*/ 	.word	0x00000000
        /*00a0*/ 	.short	0x0000
        /*00a2*/ 	.short	0x0000
        /*00a4*/ 	.byte	0x00, 0xf0, 0x11, 0x00


	//----- nvinfo : EIATTR_SPARSE_MMA_MASK
	.align		4
.L_399:
        /*00a8*/ 	.byte	0x03, 0x50
        /*00aa*/ 	.short	0x0000


	//----- nvinfo : EIATTR_MAXREG_COUNT
	.align		4
        /*00ac*/ 	.byte	0x03, 0x1b
        /*00ae*/ 	.short	0x00ff


	//----- nvinfo : EIATTR_MERCURY_ISA_VERSION
	.align		4
        /*00b0*/ 	.byte	0x03, 0x5f
        /*00b2*/ 	.short	0x0101


	//----- nvinfo : EIATTR_VRC_CTA_INIT_COUNT
	.align		4
        /*00b4*/ 	.byte	0x02, 0x4a
	.zero		1
	.zero		1


	//----- nvinfo : EIATTR_EXIT_INSTR_OFFSETS
	.align		4
        /*00b8*/ 	.byte	0x04, 0x1c
        /*00ba*/ 	.short	(.L_401 - .L_400)


	//   ....[0]....
.L_400:
        /*00bc*/ 	.word	0x00000070


	//   ....[1]....
        /*00c0*/ 	.word	0x000002e0


	//   ....[2]....
        /*00c4*/ 	.word	0x000003b0


	//   ....[3]....
        /*00c8*/ 	.word	0x00000450


	//----- nvinfo : EIATTR_CRS_STACK_SIZE
	.align		4
.L_401:
        /*00cc*/ 	.byte	0x04, 0x1e
        /*00ce*/ 	.short	(.L_403 - .L_402)
.L_402:
        /*00d0*/ 	.word	0x00000000


	//----- nvinfo : EIATTR_CBANK_PARAM_SIZE
	.align		4
.L_403:
        /*00d4*/ 	.byte	0x03, 0x19
        /*00d6*/ 	.short	0x0044


	//----- nvinfo : EIATTR_PARAM_CBANK
	.align		4
        /*00d8*/ 	.byte	0x04, 0x0a
        /*00da*/ 	.short	(.L_405 - .L_404)
	.align		4
.L_404:
        /*00dc*/ 	.word	index@(.nv.constant0.Split3)
        /*00e0*/ 	.short	0x0380
        /*00e2*/ 	.short	0x0044


	//----- nvinfo : EIATTR_SW_WAR
	.align		4
.L_405:
        /*00e4*/ 	.byte	0x04, 0x36
        /*00e6*/ 	.short	(.L_407 - .L_406)
.L_406:
        /*00e8*/ 	.word	0x00000008
.L_407:


//--------------------- .nv.info.Split            --------------------------
	.section	.nv.info.Split,"",@"SHT_CUDA_INFO"
	.sectionflags	@""
	.align	4


	//----- nvinfo : EIATTR_CUDA_API_VERSION
	.align		4
        /*0000*/ 	.byte	0x04, 0x37
        /*0002*/ 	.short	(.L_409 - .L_408)
.L_408:
        /*0004*/ 	.word	0x00000082


	//----- nvinfo : EIATTR_KPARAM_INFO
	.align		4
.L_409:
        /*0008*/ 	.byte	0x04, 0x17
        /*000a*/ 	.short	(.L_411 - .L_410)
.L_410:
        /*000c*/ 	.word	0x00000000
        /*0010*/ 	.short	0x0007
        /*0012*/ 	.short	0x0030
        /*0014*/ 	.byte	0x00, 0xf0, 0x11, 0x00


	//----- nvinfo : EIATTR_KPARAM_INFO
	.align		4
.L_411:
        /*0018*/ 	.byte	0x04, 0x17
        /*001a*/ 	.short	(.L_413 - .L_412)
.L_412:
        /*001c*/ 	.word	0x00000000
        /*0020*/ 	.short	0x0006
        /*0022*/ 	.short	0x0028
        /*0024*/ 	.byte	0x00, 0xf5, 0x21, 0x00


	//----- nvinfo : EIATTR_KPARAM_INFO
	.align		4
.L_413:
        /*0028*/ 	.byte	0x04, 0x17
        /*002a*/ 	.short	(.L_415 - .L_414)
.L_414:
        /*002c*/ 	.word	0x00000000
        /*0030*/ 	.short	0x0005
        /*0032*/ 	.short	0x0020
        /*0034*/ 	.byte	0x00, 0xf0, 0x11, 0x00


	//----- nvinfo : EIATTR_KPARAM_INFO
	.align		4
.L_415:
        /*0038*/ 	.byte	0x04, 0x17
        /*003a*/ 	.short	(.L_417 - .L_416)
.L_416:
        /*003c*/ 	.word	0x00000000
        /*0040*/ 	.short	0x0004
        /*0042*/ 	.short	0x0018
        /*0044*/ 	.byte	0x00, 0xf5, 0x21, 0x00


	//----- nvinfo : EIATTR_KPARAM_INFO
	.align		4
.L_417:
        /*0048*/ 	.byte	0x04, 0x17
        /*004a*/ 	.short	(.L_419 - .L_418)
.L_418:
        /*004c*/ 	.word	0x00000000
        /*0050*/ 	.short	0x0003
        /*0052*/ 	.short	0x0010
        /*0054*/ 	.byte	0x00, 0xf0, 0x11, 0x00


	//----- nvinfo : EIATTR_KPARAM_INFO
	.align		4
.L_419:
        /*0058*/ 	.byte	0x04, 0x17
        /*005a*/ 	.short	(.L_421 - .L_420)
.L_420:
        /*005c*/ 	.word	0x00000000
        /*0060*/ 	.short	0x0002
        /*0062*/ 	.short	0x0008
        /*0064*/ 	.byte	0x00, 0xf5, 0x21, 0x00


	//----- nvinfo : EIATTR_KPARAM_INFO
	.align		4
.L_421:
        /*0068*/ 	.byte	0x04, 0x17
        /*006a*/ 	.short	(.L_423 - .L_422)
.L_422:
        /*006c*/ 	.word	0x00000000
        /*0070*/ 	.short	0x0001
        /*0072*/ 	.short	0x0004
        /*0074*/ 	.byte	0x00, 0xf0, 0x11, 0x00


	//----- nvinfo : EIATTR_KPARAM_INFO
	.align		4
.L_423:
        /*0078*/ 	.byte	0x04, 0x17
        /*007a*/ 	.short	(.L_425 - .L_424)
.L_424:
        /*007c*/ 	.word	0x00000000
        /*0080*/ 	.short	0x0000
        /*0082*/ 	.short	0x0000
        /*0084*/ 	.byte	0x00, 0xf0, 0x11, 0x00


	//----- nvinfo : EIATTR_SPARSE_MMA_MASK
	.align		4
.L_425:
        /*0088*/ 	.byte	0x03, 0x50
        /*008a*/ 	.short	0x0000


	//----- nvinfo : EIATTR_MAXREG_COUNT
	.align		4
        /*008c*/ 	.byte	0x03, 0x1b
        /*008e*/ 	.short	0x00ff


	//----- nvinfo : EIATTR_MERCURY_ISA_VERSION
	.align		4
        /*0090*/ 	.byte	0x03, 0x5f
        /*0092*/ 	.short	0x0101


	//----- nvinfo : EIATTR_VRC_CTA_INIT_COUNT
	.align		4
        /*0094*/ 	.byte	0x02, 0x4a
	.zero		1
	.zero		1


	//----- nvinfo : EIATTR_EXIT_INSTR_OFFSETS
	.align		4
        /*0098*/ 	.byte	0x04, 0x1c
        /*009a*/ 	.short	(.L_427 - .L_426)


	//   ....[0]....
.L_426:
        /*009c*/ 	.word	0x00000070


	//   ....[1]....
        /*00a0*/ 	.word	0x000002e0


	//   ....[2]....
        /*00a4*/ 	.word	0x00000380


	//----- nvinfo : EIATTR_CRS_STACK_SIZE
	.align		4
.L_427:
        /*00a8*/ 	.byte	0x04, 0x1e
        /*00aa*/ 	.short	(.L_429 - .L_428)
.L_428:
        /*00ac*/ 	.word	0x00000000


	//----- nvinfo : EIATTR_CBANK_PARAM_SIZE
	.align		4
.L_429:
        /*00b0*/ 	.byte	0x03, 0x19
        /*00b2*/ 	.short	0x0034


	//----- nvinfo : EIATTR_PARAM_CBANK
	.align		4
        /*00b4*/ 	.byte	0x04, 0x0a
        /*00b6*/ 	.short	(.L_431 - .L_430)
	.align		4
.L_430:
        /*00b8*/ 	.word	index@(.nv.constant0.Split)
        /*00bc*/ 	.short	0x0380
        /*00be*/ 	.short	0x0034


	//----- nvinfo : EIATTR_SW_WAR
	.align		4
.L_431:
        /*00c0*/ 	.byte	0x04, 0x36
        /*00c2*/ 	.short	(.L_433 - .L_432)
.L_432:
        /*00c4*/ 	.word	0x00000008
.L_433:


//--------------------- .nv.info.Concatenate3     --------------------------
	.section	.nv.info.Concatenate3,"",@"SHT_CUDA_INFO"
	.sectionflags	@""
	.align	4


	//----- nvinfo : EIATTR_CUDA_API_VERSION
	.align		4
        /*0000*/ 	.byte	0x04, 0x37
        /*0002*/ 	.short	(.L_435 - .L_434)
.L_434:
        /*0004*/ 	.word	0x00000082


	//----- nvinfo : EIATTR_KPARAM_INFO
	.align		4
.L_435:
        /*0008*/ 	.byte	0x04, 0x17
        /*000a*/ 	.short	(.L_437 - .L_436)
.L_436:
        /*000c*/ 	.word	0x00000000
        /*0010*/ 	.short	0x0009
        /*0012*/ 	.short	0x0040
        /*0014*/ 	.byte	0x00, 0xf0, 0x11, 0x00


	//----- nvinfo : EIATTR_KPARAM_INFO
	.align		4
.L_437:
        /*0018*/ 	.byte	0x04, 0x17
        /*001a*/ 	.short	(.L_439 - .L_438)
.L_438:
        /*001c*/ 	.word	0x00000000
        /*0020*/ 	.short	0x0008
        /*0022*/ 	.short	0x0038
        /*0024*/ 	.byte	0x00, 0xf5, 0x21, 0x00


	//----- nvinfo : EIATTR_KPARAM_INFO
	.align		4
.L_439:
        /*0028*/ 	.byte	0x04, 0x17
        /*002a*/ 	.short	(.L_441 - .L_440)
.L_440:
        /*002c*/ 	.word	0x00000000
        /*0030*/ 	.short	0x0007
        /*0032*/ 	.short	0x0030
        /*0034*/ 	.byte	0x00, 0xf0, 0x11, 0x00


	//----- nvinfo : EIATTR_KPARAM_INFO
	.align		4
.L_441:
        /*0038*/ 	.byte	0x04, 0x17
        /*003a*/ 	.short	(.L_443 - .L_442)
.L_442:
        /*003c*/ 	.word	0x00000000
        /*0040*/ 	.short	0x0006
        /*0042*/ 	.short	0x0028
        /*0044*/ 	.byte	0x00, 0xf5, 0x21, 0x00


	//----- nvinfo : EIATTR_KPARAM_INFO
	.align		4
.L_443:
        /*0048*/ 	.byte	0x04, 0x17
        /*004a*/ 	.short	(.L_445 - .L_444)
.L_444:
        /*004c*/ 	.word	0x00000000
        /*0050*/ 	.short	0x0005
        /*0052*/ 	.short	0x0020
        /*0054*/ 	.byte	0x00, 0xf0, 0x11, 0x00


	//----- nvinfo : EIATTR_KPARAM_INFO
	.align		4
.L_445:
        /*0058*/ 	.byte	0x04, 0x17
        /*005a*/ 	.short	(.L_447 - .L_446)
.L_446:
        /*005c*/ 	.word	0x00000000
        /*0060*/ 	.short	0x0004
        /*0062*/ 	.short	0x0018
        /*0064*/ 	.byte	0x00, 0xf5, 0x21, 0x00


	//----- nvinfo : EIATTR_KPARAM_INFO
	.align		4
.L_447:
        /*0068*/ 	.byte	0x04, 0x17
        /*006a*/ 	.short	(.L_449 - .L_448)
.L_448:
        /*006c*/ 	.word	0x00000000
        /*0070*/ 	.short	0x0003
        /*0072*/ 	.short	0x0010
        /*0074*/ 	.byte	0x00, 0xf0, 0x11, 0x00


	//----- nvinfo : EIATTR_KPARAM_INFO
	.align		4
.L_449:
        /*0078*/ 	.byte	0x04, 0x17
        /*007a*/ 	.short	(.L_451 - .L_450)
.L_450:
        /*007c*/ 	.word	0x00000000
        /*0080*/ 	.short	0x0002
        /*0082*/ 	.short	0x0008
        /*0084*/ 	.byte	0x00, 0xf5, 0x21, 0x00


	//----- nvinfo : EIATTR_KPARAM_INFO
	.align		4
.L_451:
        /*0088*/ 	.byte	0x04, 0x17
        /*008a*/ 	.short	(.L_453 - .L_452)
.L_452:
        /*008c*/ 	.word	0x00000000
        /*0090*/ 	.short	0x0001
        /*0092*/ 	.short	0x0004
        /*0094*/ 	.byte	0x00, 0xf0, 0x11, 0x00


	//----- nvinfo : EIATTR_KPARAM_INFO
	.align		4
.L_453:
        /*0098*/ 	.byte	0x04, 0x17
        /*009a*/ 	.short	(.L_455 - .L_454)
.L_454:
        /*009c*/ 	.word	0x00000000
        /*00a0*/ 	.short	0x0000
        /*00a2*/ 	.short	0x0000
        /*00a4*/ 	.byte	0x00, 0xf0, 0x11, 0x00


	//----- nvinfo : EIATTR_SPARSE_MMA_MASK
	.align		4
.L_455:
        /*00a8*/ 	.byte	0x03, 0x50
        /*00aa*/ 	.short	0x0000


	//----- nvinfo : EIATTR_MAXREG_COUNT
	.align		4
        /*00ac*/ 	.byte	0x03, 0x1b
        /*00ae*/ 	.short	0x00ff


	//----- nvinfo : EIATTR_MERCURY_ISA_VERSION
	.align		4
        /*00b0*/ 	.byte	0x03, 0x5f
        /*00b2*/ 	.short	0x0101


	//----- nvinfo : EIATTR_VRC_CTA_INIT_COUNT
	.align		4
        /*00b4*/ 	.byte	0x02, 0x4a
	.zero		1
	.zero		1


	//----- nvinfo : EIATTR_EXIT_INSTR_OFFSETS
	.align		4
        /*00b8*/ 	.byte	0x04, 0x1c
        /*00ba*/ 	.short	(.L_457 - .L_456)


	//   ....[0]....
.L_456:
        /*00bc*/ 	.word	0x00000070


	//   ....[1]....
        /*00c0*/ 	.word	0x000002e0


	//   ....[2]....
        /*00c4*/ 	.word	0x00000400


	//----- nvinfo : EIATTR_CRS_STACK_SIZE
	.align		4
.L_457:
        /*00c8*/ 	.byte	0x04, 0x1e
        /*00ca*/ 	.short	(.L_459 - .L_458)
.L_458:
        /*00cc*/ 	.word	0x00000000


	//----- nvinfo : EIATTR_CBANK_PARAM_SIZE
	.align		4
.L_459:
        /*00d0*/ 	.byte	0x03, 0x19
        /*00d2*/ 	.short	0x0044


	//----- nvinfo : EIATTR_PARAM_CBANK
	.align		4
        /*00d4*/ 	.byte	0x04, 0x0a
        /*00d6*/ 	.short	(.L_461 - .L_460)
	.align		4
.L_460:
        /*00d8*/ 	.word	index@(.nv.constant0.Concatenate3)
        /*00dc*/ 	.short	0x0380
        /*00de*/ 	.short	0x0044


	//----- nvinfo : EIATTR_SW_WAR
	.align		4
.L_461:
        /*00e0*/ 	.byte	0x04, 0x36
        /*00e2*/ 	.short	(.L_463 - .L_462)
.L_462:
        /*00e4*/ 	.word	0x00000008
.L_463:


//--------------------- .nv.info.Concatenate      --------------------------
	.section	.nv.info.Concatenate,"",@"SHT_CUDA_INFO"
	.sectionflags	@""
	.align	4


	//----- nvinfo : EIATTR_CUDA_API_VERSION
	.align		4
        /*0000*/ 	.byte	0x04, 0x37
        /*0002*/ 	.short	(.L_465 - .L_464)
.L_464:
        /*0004*/ 	.word	0x00000082


	//----- nvinfo : EIATTR_KPARAM_INFO
	.align		4
.L_465:
        /*0008*/ 	.byte	0x04, 0x17
        /*000a*/ 	.short	(.L_467 - .L_466)
.L_466:
        /*000c*/ 	.word	0x00000000
        /*0010*/ 	.short	0x0007
        /*0012*/ 	.short	0x0030
        /*0014*/ 	.byte	0x00, 0xf0, 0x11, 0x00


	//----- nvinfo : EIATTR_KPARAM_INFO
	.align		4
.L_467:
        /*0018*/ 	.byte	0x04, 0x17
        /*001a*/ 	.short	(.L_469 - .L_468)
.L_468:
        /*001c*/ 	.word	0x00000000
        /*0020*/ 	.short	0x0006
        /*0022*/ 	.short	0x0028
        /*0024*/ 	.byte	0x00, 0xf5, 0x21, 0x00


	//----- nvinfo : EIATTR_KPARAM_INFO
	.align		4
.L_469:
        /*0028*/ 	.byte	0x04, 0x17
        /*002a*/ 	.short	(.L_471 - .L_470)
.L_470:
        /*002c*/ 	.word	0x00000000
        /*0030*/ 	.short	0x0005
        /*0032*/ 	.short	0x0020
        /*0034*/ 	.byte	0x00, 0xf0, 0x11, 0x00


	//----- nvinfo : EIATTR_KPARAM_INFO
	.align		4
.L_471:
        /*0038*/ 	.byte	0x04, 0x17
        /*003a*/ 	.short	(.L_473 - .L_472)
.L_472:
        /*003c*/ 	.word	0x00000000
        /*0040*/ 	.short	0x0004
        /*0042*/ 	.short	0x0018
        /*0044*/ 	.byte	0x00, 0xf5, 0x21, 0x00


	//----- nvinfo : EIATTR_KPARAM_INFO
	.align		4
.L_473:
        /*0048*/ 	.byte	0x04, 0x17
        /*004a*/ 	.short	(.L_475 - .L_474)
.L_474:
        /*004c*/ 	.word	0x00000000
        /*0050*/ 	.short	0x0003
        /*0052*/ 	.short	0x0010
        /*0054*/ 	.byte	0x00, 0xf0, 0x11, 0x00


	//----- nvinfo : EIATTR_KPARAM_INFO
	.align		4
.L_475:
        /*0058*/ 	.byte	0x04, 0x17
        /*005a*/ 	.short	(.L_477 - .L_476)
.L_476:
        /*005c*/ 	.word	0x00000000
        /*0060*/ 	.short	0x0002
        /*0062*/ 	.short	0x0008
        /*0064*/ 	.byte	0x00, 0xf5, 0x21, 0x00


	//----- nvinfo : EIATTR_KPARAM_INFO
	.align		4
.L_477:
        /*0068*/ 	.byte	0x04, 0x17
        /*006a*/ 	.short	(.L_479 - .L_478)
.L_478:
        /*006c*/ 	.word	0x00000000
        /*0070*/ 	.short	0x0001
        /*0072*/ 	.short	0x0004
        /*0074*/ 	.byte	0x00, 0xf0, 0x11, 0x00


	//----- nvinfo : EIATTR_KPARAM_INFO
	.align		4
.L_479:
        /*0078*/ 	.byte	0x04, 0x17
        /*007a*/ 	.short	(.L_481 - .L_480)
.L_480:
        /*007c*/ 	.word	0x00000000
        /*0080*/ 	.short	0x0000
        /*0082*/ 	.short	0x0000
        /*0084*/ 	.byte	0x00, 0xf0, 0x11, 0x00


	//----- nvinfo : EIATTR_SPARSE_MMA_MASK
	.align		4
.L_481:
        /*0088*/ 	.byte	0x03, 0x50
        /*008a*/ 	.short	0x0000


	//----- nvinfo : EIATTR_MAXREG_COUNT
	.align		4
        /*008c*/ 	.byte	0x03, 0x1b
        /*008e*/ 	.short	0x00ff


	//----- nvinfo : EIATTR_MERCURY_ISA_VERSION
	.align		4
        /*0090*/ 	.byte	0x03, 0x5f
        /*0092*/ 	.short	0x0101


	//----- nvinfo : EIATTR_VRC_CTA_INIT_COUNT
	.align		4
        /*0094*/ 	.byte	0x02, 0x4a
	.zero		1
	.zero		1


	//----- nvinfo : EIATTR_EXIT_INSTR_OFFSETS
	.align		4
        /*0098*/ 	.byte	0x04, 0x1c
        /*009a*/ 	.short	(.L_483 - .L_482)


	//   ....[0]....
.L_482:
        /*009c*/ 	.word	0x00000070


	//   ....[1]....
        /*00a0*/ 	.word	0x000002e0


	//   ....[2]....
        /*00a4*/ 	.word	0x00000380


	//----- nvinfo : EIATTR_CRS_STACK_SIZE
	.align		4
.L_483:
        /*00a8*/ 	.byte	0x04, 0x1e
        /*00aa*/ 	.short	(.L_485 - .L_484)
.L_484:
        /*00ac*/ 	.word	0x00000000


	//----- nvinfo : EIATTR_CBANK_PARAM_SIZE
	.align		4
.L_485:
        /*00b0*/ 	.byte	0x03, 0x19
        /*00b2*/ 	.short	0x0034


	//----- nvinfo : EIATTR_PARAM_CBANK
	.align		4
        /*00b4*/ 	.byte	0x04, 0x0a
        /*00b6*/ 	.short	(.L_487 - .L_486)
	.align		4
.L_486:
        /*00b8*/ 	.word	index@(.nv.constant0.Concatenate)
        /*00bc*/ 	.short	0x0380
        /*00be*/ 	.short	0x0034


	//----- nvinfo : EIATTR_SW_WAR
	.align		4
.L_487:
        /*00c0*/ 	.byte	0x04, 0x36
        /*00c2*/ 	.short	(.L_489 - .L_488)
.L_488:
        /*00c4*/ 	.word	0x00000008
.L_489:


//--------------------- .nv.info.LinearFunction   --------------------------
	.section	.nv.info.LinearFunction,"",@"SHT_CUDA_INFO"
	.sectionflags	@""
	.align	4


	//----- nvinfo : EIATTR_CUDA_API_VERSION
	.align		4
        /*0000*/ 	.byte	0x04, 0x37
        /*0002*/ 	.short	(.L_491 - .L_490)
.L_490:
        /*0004*/ 	.word	0x00000082


	//----- nvinfo : EIATTR_KPARAM_INFO
	.align		4
.L_491:
        /*0008*/ 	.byte	0x04, 0x17
        /*000a*/ 	.short	(.L_493 - .L_492)
.L_492:
        /*000c*/ 	.word	0x00000000
        /*0010*/ 	.short	0x0004
        /*0012*/ 	.short	0x0020
        /*0014*/ 	.byte	0x00, 0xf0, 0x11, 0x00


	//----- nvinfo : EIATTR_KPARAM_INFO
	.align		4
.L_493:
        /*0018*/ 	.byte	0x04, 0x17
        /*001a*/ 	.short	(.L_495 - .L_494)
.L_494:
        /*001c*/ 	.word	0x00000000
        /*0020*/ 	.short	0x0003
        /*0022*/ 	.short	0x0018
        /*0024*/ 	.byte	0x00, 0xf5, 0x21, 0x00


	//----- nvinfo : EIATTR_KPARAM_INFO
	.align		4
.L_495:
        /*0028*/ 	.byte	0x04, 0x17
        /*002a*/ 	.short	(.L_497 - .L_496)
.L_496:
        /*002c*/ 	.word	0x00000000
        /*0030*/ 	.short	0x0002
        /*0032*/ 	.short	0x0010
        /*0034*/ 	.byte	0x00, 0xf0, 0x11, 0x00


	//----- nvinfo : EIATTR_KPARAM_INFO
	.align		4
.L_497:
        /*0038*/ 	.byte	0x04, 0x17
        /*003a*/ 	.short	(.L_499 - .L_498)
.L_498:
        /*003c*/ 	.word	0x00000000
        /*0040*/ 	.short	0x0001
        /*0042*/ 	.short	0x0008
        /*0044*/ 	.byte	0x00, 0xf5, 0x21, 0x00


	//----- nvinfo : EIATTR_KPARAM_INFO
	.align		4
.L_499:
        /*0048*/ 	.byte	0x04, 0x17
        /*004a*/ 	.short	(.L_501 - .L_500)
.L_500:
        /*004c*/ 	.word	0x00000000
        /*0050*/ 	.short	0x0000
        /*0052*/ 	.short	0x0000
        /*0054*/ 	.byte	0x00, 0xf0, 0x11, 0x00


	//----- nvinfo : EIATTR_SPARSE_MMA_MASK
	.align		4
.L_501:
        /*0058*/ 	.byte	0x03, 0x50
        /*005a*/ 	.short	0x0000


	//----- nvinfo : EIATTR_MAXREG_COUNT
	.align		4
        /*005c*/ 	.byte	0x03, 0x1b
        /*005e*/ 	.short	0x00ff


	//----- nvinfo : EIATTR_MERCURY_ISA_VERSION
	.align		4
        /*0060*/ 	.byte	0x03, 0x5f
        /*0062*/ 	.short	0x0101


	//----- nvinfo : EIATTR_VRC_CTA_INIT_COUNT
	.align		4
        /*0064*/ 	.byte	0x02, 0x4a
	.zero		1
	.zero		1


	//----- nvinfo : EIATTR_EXIT_INSTR_OFFSETS
	.align		4
        /*0068*/ 	.byte	0x04, 0x1c
        /*006a*/ 	.short	(.L_503 - .L_502)


	//   ....[0]....
.L_502:
        /*006c*/ 	.word	0x00000070


	//   ....[1]....
        /*0070*/ 	.word	0x00000120


	//----- nvinfo : EIATTR_CBANK_PARAM_SIZE
	.align		4
.L_503:
        /*0074*/ 	.byte	0x03, 0x19
        /*0076*/ 	.short	0x0024


	//----- nvinfo : EIATTR_PARAM_CBANK
	.align		4
        /*0078*/ 	.byte	0x04, 0x0a
        /*007a*/ 	.short	(.L_505 - .L_504)
	.align		4
.L_504:
        /*007c*/ 	.word	index@(.nv.constant0.LinearFunction)
        /*0080*/ 	.short	0x0380
        /*0082*/ 	.short	0x0024


	//----- nvinfo : EIATTR_SW_WAR
	.align		4
.L_505:
        /*0084*/ 	.byte	0x04, 0x36
        /*0086*/ 	.short	(.L_507 - .L_506)
.L_506:
        /*0088*/ 	.word	0x00000008
.L_507:


//--------------------- .nv.info.MaeGradient      --------------------------
	.section	.nv.info.MaeGradient,"",@"SHT_CUDA_INFO"
	.sectionflags	@""
	.align	4


	//----- nvinfo : EIATTR_CUDA_API_VERSION
	.align		4
        /*0000*/ 	.byte	0x04, 0x37
        /*0002*/ 	.short	(.L_509 - .L_508)
.L_508:
        /*0004*/ 	.word	0x00000082


	//----- nvinfo : EIATTR_KPARAM_INFO
	.align		4
.L_509:
        /*0008*/ 	.byte	0x04, 0x17
        /*000a*/ 	.short	(.L_511 - .L_510)
.L_510:
        /*000c*/ 	.word	0x00000000
        /*0010*/ 	.short	0x0004
        /*0012*/ 	.short	0x0018
        /*0014*/ 	.byte	0x00, 0xf5, 0x21, 0x00


	//----- nvinfo : EIATTR_KPARAM_INFO
	.align		4
.L_511:
        /*0018*/ 	.byte	0x04, 0x17
        /*001a*/ 	.short	(.L_513 - .L_512)
.L_512:
        /*001c*/ 	.word	0x00000000
        /*0020*/ 	.short	0x0003
        /*0022*/ 	.short	0x0010
        /*0024*/ 	.byte	0x00, 0xf5, 0x21, 0x00


	//----- nvinfo : EIATTR_KPARAM_INFO
	.align		4
.L_513:
        /*0028*/ 	.byte	0x04, 0x17
        /*002a*/ 	.short	(.L_515 - .L_514)
.L_514:
        /*002c*/ 	.word	0x00000000
        /*0030*/ 	.short	0x0002
        /*0032*/ 	.short	0x0008
        /*0034*/ 	.byte	0x00, 0xf5, 0x21, 0x00


	//----- nvinfo : EIATTR_KPARAM_INFO
	.align		4
.L_515:
        /*0038*/ 	.byte	0x04, 0x17
        /*003a*/ 	.short	(.L_517 - .L_516)
.L_516:
        /*003c*/ 	.word	0x00000000
        /*0040*/ 	.short	0x0001
        /*0042*/ 	.short	0x0004
        /*0044*/ 	.byte	0x00, 0xf0, 0x11, 0x00


	//----- nvinfo : EIATTR_KPARAM_INFO
	.align		4
.L_517:
        /*0048*/ 	.byte	0x04, 0x17
        /*004a*/ 	.short	(.L_519 - .L_518)
.L_518:
        /*004c*/ 	.word	0x00000000
        /*0050*/ 	.short	0x0000
        /*0052*/ 	.short	0x0000
        /*0054*/ 	.byte	0x00, 0xf0, 0x11, 0x00


	//----- nvinfo : EIATTR_SPARSE_MMA_MASK
	.align		4
.L_519:
        /*0058*/ 	.byte	0x03, 0x50
        /*005a*/ 	.short	0x0000


	//----- nvinfo : EIATTR_MAXREG_COUNT
	.align		4
        /*005c*/ 	.byte	0x03, 0x1b
        /*005e*/ 	.short	0x00ff


	//----- nvinfo : EIATTR_MERCURY_ISA_VERSION
	.align		4
        /*0060*/ 	.byte	0x03, 0x5f
        /*0062*/ 	.short	0x0101


	//----- nvinfo : EIATTR_VRC_CTA_INIT_COUNT
	.align		4
        /*0064*/ 	.byte	0x02, 0x4a
	.zero		1
	.zero		1


	//----- nvinfo : EIATTR_EXIT_INSTR_OFFSETS
	.align		4
        /*0068*/ 	.byte	0x04, 0x1c
        /*006a*/ 	.short	(.L_521 - .L_520)


	//   ....[0]....
.L_520:
        /*006c*/ 	.word	0x00000070


	//   ....[1]....
        /*0070*/ 	.word	0x000000a0


	//   ....[2]....
        /*0074*/ 	.word	0x00000380


	//   ....[3]....
        /*0078*/ 	.word	0x00000a10


	//----- nvinfo : EIATTR_CRS_STACK_SIZE
	.align		4
.L_521:
        /*007c*/ 	.byte	0x04, 0x1e
        /*007e*/ 	.short	(.L_523 - .L_522)
.L_522:
        /*0080*/ 	.word	0x00000000


	//----- nvinfo : EIATTR_CBANK_PARAM_SIZE
	.align		4
.L_523:
        /*0084*/ 	.byte	0x03, 0x19
        /*0086*/ 	.short	0x0020


	//----- nvinfo : EIATTR_PARAM_CBANK
	.align		4
        /*0088*/ 	.byte	0x04, 0x0a
        /*008a*/ 	.short	(.L_525 - .L_524)
	.align		4
.L_524:
        /*008c*/ 	.word	index@(.nv.constant0.MaeGradient)
        /*0090*/ 	.short	0x0380
        /*0092*/ 	.short	0x0020


	//----- nvinfo : EIATTR_SW_WAR
	.align		4
.L_525:
        /*0094*/ 	.byte	0x04, 0x36
        /*0096*/ 	.short	(.L_527 - .L_526)
.L_526:
        /*0098*/ 	.word	0x00000008
.L_527:


//--------------------- .nv.info.MaeLoss          --------------------------
	.section	.nv.info.MaeLoss,"",@"SHT_CUDA_INFO"
	.sectionflags	@""
	.align	4


	//----- nvinfo : EIATTR_CUDA_API_VERSION
	.align		4
        /*0000*/ 	.byte	0x04, 0x37
        /*0002*/ 	.short	(.L_529 - .L_528)
.L_528:
        /*0004*/ 	.word	0x00000082


	//----- nvinfo : EIATTR_KPARAM_INFO
	.align		4
.L_529:
        /*0008*/ 	.byte	0x04, 0x17
        /*000a*/ 	.short	(.L_531 - .L_530)
.L_530:
        /*000c*/ 	.word	0x00000000
        /*0010*/ 	.short	0x0004
        /*0012*/ 	.short	0x0018
        /*0014*/ 	.byte	0x00, 0xf5, 0x21, 0x00


	//----- nvinfo : EIATTR_KPARAM_INFO
	.align		4
.L_531:
        /*0018*/ 	.byte	0x04, 0x17
        /*001a*/ 	.short	(.L_533 - .L_532)
.L_532:
        /*001c*/ 	.word	0x00000000
        /*0020*/ 	.short	0x0003
        /*0022*/ 	.short	0x0010
        /*0024*/ 	.byte	0x00, 0xf5, 0x21, 0x00


	//----- nvinfo : EIATTR_KPARAM_INFO
	.align		4
.L_533:
        /*0028*/ 	.byte	0x04, 0x17
        /*002a*/ 	.short	(.L_535 - .L_534)
.L_534:
        /*002c*/ 	.word	0x00000000
        /*0030*/ 	.short	0x0002
        /*0032*/ 	.short	0x0008
        /*0034*/ 	.byte	0x00, 0xf5, 0x21, 0x00


	//----- nvinfo : EIATTR_KPARAM_INFO
	.align		4
.L_535:
        /*0038*/ 	.byte	0x04, 0x17
        /*003a*/ 	.short	(.L_537 - .L_536)
.L_536:
        /*003c*/ 	.word	0x00000000
        /*0040*/ 	.short	0x0001
        /*0042*/ 	.short	0x0004
        /*0044*/ 	.byte	0x00, 0xf0, 0x11, 0x00


	//----- nvinfo : EIATTR_KPARAM_INFO
	.align		4
.L_537:
        /*0048*/ 	.byte	0x04, 0x17
        /*004a*/ 	.short	(.L_539 - .L_538)
.L_538:
        /*004c*/ 	.word	0x00000000
        /*0050*/ 	.short	0x0000
        /*0052*/ 	.short	0x0000
        /*0054*/ 	.byte	0x00, 0xf0, 0x11, 0x00


	//----- nvinfo : EIATTR_SPARSE_MMA_MASK
	.align		4
.L_539:
        /*0058*/ 	.byte	0x03, 0x50
        /*005a*/ 	.short	0x0000


	//----- nvinfo : EIATTR_MAXREG_COUNT
	.align		4
        /*005c*/ 	.byte	0x03, 0x1b
        /*005e*/ 	.short	0x00ff


	//----- nvinfo : EIATTR_MERCURY_ISA_VERSION
	.align		4
        /*0060*/ 	.byte	0x03, 0x5f
        /*0062*/ 	.short	0x0101


	//----- nvinfo : EIATTR_VRC_CTA_INIT_COUNT
	.align		4
        /*0064*/ 	.byte	0x02, 0x4a
	.zero		1
	.zero		1


	//----- nvinfo : EIATTR_EXIT_INSTR_OFFSETS
	.align		4
        /*0068*/ 	.byte	0x04, 0x1c
        /*006a*/ 	.short	(.L_541 - .L_540)


	//   ....[0]....
.L_540:
        /*006c*/ 	.word	0x00000070


	//   ....[1]....
        /*0070*/ 	.word	0x00000d20


	//----- nvinfo : EIATTR_CRS_STACK_SIZE
	.align		4
.L_541:
        /*0074*/ 	.byte	0x04, 0x1e
        /*0076*/ 	.short	(.L_543 - .L_542)
.L_542:
        /*0078*/ 	.word	0x00000000


	//----- nvinfo : EIATTR_CBANK_PARAM_SIZE
	.align		4
.L_543:
        /*007c*/ 	.byte	0x03, 0x19
        /*007e*/ 	.short	0x0020


	//----- nvinfo : EIATTR_PARAM_CBANK
	.align		4
        /*0080*/ 	.byte	0x04, 0x0a
        /*0082*/ 	.short	(.L_545 - .L_544)
	.align		4
.L_544:
        /*0084*/ 	.word	index@(.nv.constant0.MaeLoss)
        /*0088*/ 	.short	0x0380
        /*008a*/ 	.short	0x0020


	//----- nvinfo : EIATTR_SW_WAR
	.align		4
.L_545:
        /*008c*/ 	.byte	0x04, 0x36
        /*008e*/ 	.short	(.L_547 - .L_546)
.L_546:
        /*0090*/ 	.word	0x00000008
.L_547:


//--------------------- .nv.info.MseOfLogGradient --------------------------
	.section	.nv.info.MseOfLogGradient,"",@"SHT_CUDA_INFO"
	.sectionflags	@""
	.align	4


	//----- nvinfo : EIATTR_CUDA_API_VERSION
	.align		4
        /*0000*/ 	.byte	0x04, 0x37
        /*0002*/ 	.short	(.L_549 - .L_548)
.L_548:
        /*0004*/ 	.word	0x00000082


	//----- nvinfo : EIATTR_KPARAM_INFO
	.align		4
.L_549:
        /*0008*/ 	.byte	0x04, 0x17
        /*000a*/ 	.short	(.L_551 - .L_550)
.L_550:
        /*000c*/ 	.word	0x00000000
        /*0010*/ 	.short	0x0005
        /*0012*/ 	.short	0x0020
        /*0014*/ 	.byte	0x00, 0xf0, 0x11, 0x00


	//----- nvinfo : EIATTR_KPARAM_INFO
	.align		4
.L_551:
        /*0018*/ 	.byte	0x04, 0x17
        /*001a*/ 	.short	(.L_553 - .L_552)
.L_552:
        /*001c*/ 	.word	0x00000000
        /*0020*/ 	.short	0x0004
        /*0022*/ 	.short	0x0018
        /*0024*/ 	.byte	0x00, 0xf5, 0x21, 0x00


	//----- nvinfo : EIATTR_KPARAM_INFO
	.align		4
.L_553:
        /*0028*/ 	.byte	0x04, 0x17
        /*002a*/ 	.short	(.L_555 - .L_554)
.L_554:
        /*002c*/ 	.word	0x00000000
        /*0030*/ 	.short	0x0003
        /*0032*/ 	.short	0x0010
        /*0034*/ 	.byte	0x00, 0xf5, 0x21, 0x00


	//----- nvinfo : EIATTR_KPARAM_INFO
	.align		4
.L_555:
        /*0038*/ 	.byte	0x04, 0x17
        /*003a*/ 	.short	(.L_557 - .L_556)
.L_556:
        /*003c*/ 	.word	0x00000000
        /*0040*/ 	.short	0x0002
        /*0042*/ 	.short	0x0008
        /*0044*/ 	.byte	0x00, 0xf5, 0x21, 0x00


	//----- nvinfo : EIATTR_KPARAM_INFO
	.align		4
.L_557:
        /*0048*/ 	.byte	0x04, 0x17
        /*004a*/ 	.short	(.L_559 - .L_558)
.L_558:
        /*004c*/ 	.word	0x00000000
        /*0050*/ 	.short	0x0001
        /*0052*/ 	.short	0x0004
        /*0054*/ 	.byte	0x00, 0xf0, 0x11, 0x00


	//----- nvinfo : EIATTR_KPARAM_INFO
	.align		4
.L_559:
        /*0058*/ 	.byte	0x04, 0x17
        /*005a*/ 	.short	(.L_561 - .L_560)
.L_560:
        /*005c*/ 	.word	0x00000000
        /*0060*/ 	.short	0x0000
        /*0062*/ 	.short	0x0000
        /*0064*/ 	.byte	0x00, 0xf0, 0x11, 0x00


	//----- nvinfo : EIATTR_SPARSE_MMA_MASK
	.align		4
.L_561:
        /*0068*/ 	.byte	0x03, 0x50
        /*006a*/ 	.short	0x0000


	//----- nvinfo : EIATTR_MAXREG_COUNT
	.align		4
        /*006c*/ 	.byte	0x03, 0x1b
        /*006e*/ 	.short	0x00ff


	//----- nvinfo : EIATTR_MERCURY_ISA_VERSION
	.align		4
        /*0070*/ 	.byte	0x03, 0x5f
        /*0072*/ 	.short	0x0101


	//----- nvinfo : EIATTR_VRC_CTA_INIT_COUNT
	.align		4
        /*0074*/ 	.byte	0x02, 0x4a
	.zero		1
	.zero		1


	//----- nvinfo : EIATTR_EXIT_INSTR_OFFSETS
	.align		4
        /*0078*/ 	.byte	0x04, 0x1c
        /*007a*/ 	.short	(.L_563 - .L_562)


	//   ....[0]....
.L_562:
        /*007c*/ 	.word	0x00000070


	//   ....[1]....
        /*0080*/ 	.word	0x000000a0


	//   ....[2]....
        /*0084*/ 	.word	0x00000670


	//   ....[3]....
        /*0088*/ 	.word	0x000010c0


	//----- nvinfo : EIATTR_CRS_STACK_SIZE
	.align		4
.L_563:
        /*008c*/ 	.byte	0x04, 0x1e
        /*008e*/ 	.short	(.L_565 - .L_564)
.L_564:
        /*0090*/ 	.word	0x00000000


	//----- nvinfo : EIATTR_CBANK_PARAM_SIZE
	.align		4
.L_565:
        /*0094*/ 	.byte	0x03, 0x19
        /*0096*/ 	.short	0x0024


	//----- nvinfo : EIATTR_PARAM_CBANK
	.align		4
        /*0098*/ 	.byte	0x04, 0x0a
        /*009a*/ 	.short	(.L_567 - .L_566)
	.align		4
.L_566:
        /*009c*/ 	.word	index@(.nv.constant0.MseOfLogGradient)
        /*00a0*/ 	.short	0x0380
        /*00a2*/ 	.short	0x0024


	//----- nvinfo : EIATTR_SW_WAR
	.align		4
.L_567:
        /*00a4*/ 	.byte	0x04, 0x36
        /*00a6*/ 	.short	(.L_569 - .L_568)
.L_568:
        /*00a8*/ 	.word	0x00000008
.L_569:


//--------------------- .nv.info.MseOfLogLoss     --------------------------
	.section	.nv.info.MseOfLogLoss,"",@"SHT_CUDA_INFO"
	.sectionflags	@""
	.align	4


	//----- nvinfo : EIATTR_CUDA_API_VERSION
	.align		4
        /*0000*/ 	.byte	0x04, 0x37
        /*0002*/ 	.short	(.L_571 - .L_570)
.L_570:
        /*0004*/ 	.word	0x00000082


	//----- nvinfo : EIATTR_KPARAM_INFO
	.align		4
.L_571:
        /*0008*/ 	.byte	0x04, 0x17
        /*000a*/ 	.short	(.L_573 - .L_572)
.L_572:
        /*000c*/ 	.word	0x00000000
        /*0010*/ 	.short	0x0005
        /*0012*/ 	.short	0x0020
        /*0014*/ 	.byte	0x00, 0xf0, 0x11, 0x00


	//----- nvinfo : EIATTR_KPARAM_INFO
	.align		4
.L_573:
        /*0018*/ 	.byte	0x04, 0x17
        /*001a*/ 	.short	(.L_575 - .L_574)
.L_574:
        /*001c*/ 	.word	0x00000000
        /*0020*/ 	.short	0x0004
        /*0022*/ 	.short	0x0018
        /*0024*/ 	.byte	0x00, 0xf5, 0x21, 0x00


	//----- nvinfo : EIATTR_KPARAM_INFO
	.align		4
.L_575:
        /*0028*/ 	.byte	0x04, 0x17
        /*002a*/ 	.short	(.L_577 - .L_576)
.L_576:
        /*002c*/ 	.word	0x00000000
        /*0030*/ 	.short	0x0003
        /*0032*/ 	.short	0x0010
        /*0034*/ 	.byte	0x00, 0xf5, 0x21, 0x00


	//----- nvinfo : EIATTR_KPARAM_INFO
	.align		4
.L_577:
        /*0038*/ 	.byte	0x04, 0x17
        /*003a*/ 	.short	(.L_579 - .L_578)
.L_578:
        /*003c*/ 	.word	0x00000000
        /*0040*/ 	.short	0x0002
        /*0042*/ 	.short	0x0008
        /*0044*/ 	.byte	0x00, 0xf5, 0x21, 0x00


	//----- nvinfo : EIATTR_KPARAM_INFO
	.align		4
.L_579:
        /*0048*/ 	.byte	0x04, 0x17
        /*004a*/ 	.short	(.L_581 - .L_580)
.L_580:
        /*004c*/ 	.word	0x00000000
        /*0050*/ 	.short	0x0001
        /*0052*/ 	.short	0x0004
        /*0054*/ 	.byte	0x00, 0xf0, 0x11, 0x00


	//----- nvinfo : EIATTR_KPARAM_INFO
	.align		4
.L_581:
        /*0058*/ 	.byte	0x04, 0x17
        /*005a*/ 	.short	(.L_583 - .L_582)
.L_582:
        /*005c*/ 	.word	0x00000000
        /*0060*/ 	.short	0x0000
        /*0062*/ 	.short	0x0000
        /*0064*/ 	.byte	0x00, 0xf0, 0x11, 0x00


	//----- nvinfo : EIATTR_SPARSE_MMA_MASK
	.align		4
.L_583:
        /*0068*/ 	.byte	0x03, 0x50
        /*006a*/ 	.short	0x0000


	//----- nvinfo : EIATTR_MAXREG_COUNT
	.align		4
        /*006c*/ 	.byte	0x03, 0x1b
        /*006e*/ 	.short	0x00ff


	//----- nvinfo : EIATTR_MERCURY_ISA_VERSION
	.align		4
        /*0070*/ 	.byte	0x03, 0x5f
        /*0072*/ 	.short	0x0101


	//----- nvinfo : EIATTR_VRC_CTA_INIT_COUNT
	.align		4
        /*0074*/ 	.byte	0x02, 0x4a
	.zero		1
	.zero		1


	//----- nvinfo : EIATTR_EXIT_INSTR_OFFSETS
	.align		4
        /*0078*/ 	.byte	0x04, 0x1c
        /*007a*/ 	.short	(.L_585 - .L_584)


	//   ....[0]....
.L_584:
        /*007c*/ 	.word	0x00000070


	//   ....[1]....
        /*0080*/ 	.word	0x00000e30


	//----- nvinfo : EIATTR_CRS_STACK_SIZE
	.align		4
.L_585:
        /*0084*/ 	.byte	0x04, 0x1e
        /*0086*/ 	.short	(.L_587 - .L_586)
.L_586:
        /*0088*/ 	.word	0x00000000


	//----- nvinfo : EIATTR_CBANK_PARAM_SIZE
	.align		4
.L_587:
        /*008c*/ 	.byte	0x03, 0x19
        /*008e*/ 	.short	0x0024


	//----- nvinfo : EIATTR_PARAM_CBANK
	.align		4
        /*0090*/ 	.byte	0x04, 0x0a
        /*0092*/ 	.short	(.L_589 - .L_588)
	.align		4
.L_588:
        /*0094*/ 	.word	index@(.nv.constant0.MseOfLogLoss)
        /*0098*/ 	.short	0x0380
        /*009a*/ 	.short	0x0024


	//----- nvinfo : EIATTR_SW_WAR
	.align		4
.L_589:
        /*009c*/ 	.byte	0x04, 0x36
        /*009e*/ 	.short	(.L_591 - .L_590)
.L_590:
        /*00a0*/ 	.word	0x00000008
.L_591:


//--------------------- .nv.info.MeanSquaredLogErrorLoss --------------------------
	.section	.nv.info.MeanSquaredLogErrorLoss,"",@"SHT_CUDA_INFO"
	.sectionflags	@""
	.align	4


	//----- nvinfo : EIATTR_CUDA_API_VERSION
	.align		4
        /*0000*/ 	.byte	0x04, 0x37
        /*0002*/ 	.short	(.L_593 - .L_592)
.L_592:
        /*0004*/ 	.word	0x00000082


	//----- nvinfo : EIATTR_KPARAM_INFO
	.align		4
.L_593:
        /*0008*/ 	.byte	0x04, 0x17
        /*000a*/ 	.short	(.L_595 - .L_594)
.L_594:
        /*000c*/ 	.word	0x00000000
        /*0010*/ 	.short	0x0004
        /*0012*/ 	.short	0x0018
        /*0014*/ 	.byte	0x00, 0xf5, 0x21, 0x00


	//----- nvinfo : EIATTR_KPARAM_INFO
	.align		4
.L_595:
        /*0018*/ 	.byte	0x04, 0x17
        /*001a*/ 	.short	(.L_597 - .L_596)
.L_596:
        /*001c*/ 	.word	0x00000000
        /*0020*/ 	.short	0x0003
        /*0022*/ 	.short	0x0010
        /*0024*/ 	.byte	0x00, 0xf5, 0x21, 0x00


	//----- nvinfo : EIATTR_KPARAM_INFO
	.align		4
.L_597:
        /*0028*/ 	.byte	0x04, 0x17
        /*002a*/ 	.short	(.L_599 - .L_598)
.L_598:
        /*002c*/ 	.word	0x00000000
        /*0030*/ 	.short	0x0002
        /*0032*/ 	.short	0x0008
        /*0034*/ 	.byte	0x00, 0xf5, 0x21, 0x00


	//----- nvinfo : EIATTR_KPARAM_INFO
	.align		4
.L_599:
        /*0038*/ 	.byte	0x04, 0x17
        /*003a*/ 	.short	(.L_601 - .L_600)
.L_600:
        /*003c*/ 	.word	0x00000000
        /*0040*/ 	.short	0x0001
        /*0042*/ 	.short	0x0004
        /*0044*/ 	.byte	0x00, 0xf0, 0x11, 0x00


	//----- nvinfo : EIATTR_KPARAM_INFO
	.align		4
.L_601:
        /*0048*/ 	.byte	0x04, 0x17
        /*004a*/ 	.short	(.L_603 - .L_602)
.L_602:
        /*004c*/ 	.word	0x00000000
        /*0050*/ 	.short	0x0000
        /*0052*/ 	.short	0x0000
        /*0054*/ 	.byte	0x00, 0xf0, 0x11, 0x00


	//----- nvinfo : EIATTR_SPARSE_MMA_MASK
	.align		4
.L_603:
        /*0058*/ 	.byte	0x03, 0x50
        /*005a*/ 	.short	0x0000


	//----- nvinfo : EIATTR_MAXREG_COUNT
	.align		4
        /*005c*/ 	.byte	0x03, 0x1b
        /*005e*/ 	.short	0x00ff


	//----- nvinfo : EIATTR_MERCURY_ISA_VERSION
	.align		4
        /*0060*/ 	.byte	0x03, 0x5f
        /*0062*/ 	.short	0x0101


	//----- nvinfo : EIATTR_VRC_CTA_INIT_COUNT
	.align		4
        /*0064*/ 	.byte	0x02, 0x4a
	.zero		1
	.zero		1


	//----- nvinfo : EIATTR_EXIT_INSTR_OFFSETS
	.align		4
        /*0068*/ 	.byte	0x04, 0x1c
        /*006a*/ 	.short	(.L_605 - .L_604)


	//   ....[0]....
.L_604:
        /*006c*/ 	.word	0x00000070


	//   ....[1]....
        /*0070*/ 	.word	0x00000e40


	//----- nvinfo : EIATTR_CRS_STACK_SIZE
	.align		4
.L_605:
        /*0074*/ 	.byte	0x04, 0x1e
        /*0076*/ 	.short	(.L_607 - .L_606)
.L_606:
        /*0078*/ 	.word	0x00000000


	//----- nvinfo : EIATTR_CBANK_PARAM_SIZE
	.align		4
.L_607:
        /*007c*/ 	.byte	0x03, 0x19
        /*007e*/ 	.short	0x0020


	//----- nvinfo : EIATTR_PARAM_CBANK
	.align		4
        /*0080*/ 	.byte	0x04, 0x0a
        /*0082*/ 	.short	(.L_609 - .L_608)
	.align		4
.L_608:
        /*0084*/ 	.word	index@(.nv.constant0.MeanSquaredLogErrorLoss)
        /*0088*/ 	.short	0x0380
        /*008a*/ 	.short	0x0020


	//----- nvinfo : EIATTR_SW_WAR
	.align		4
.L_609:
        /*008c*/ 	.byte	0x04, 0x36
        /*008e*/ 	.short	(.L_611 - .L_610)
.L_610:
        /*0090*/ 	.word	0x00000008
.L_611:


//--------------------- .nv.info.CosineSimilarityGradient --------------------------
	.section	.nv.info.CosineSimilarityGradient,"",@"SHT_CUDA_INFO"
	.sectionflags	@""
	.align	4


	//----- nvinfo : EIATTR_CUDA_API_VERSION
	.align		4
        /*0000*/ 	.byte	0x04, 0x37
        /*0002*/ 	.short	(.L_613 - .L_612)
.L_612:
        /*0004*/ 	.word	0x00000082


	//----- nvinfo : EIATTR_KPARAM_INFO
	.align		4
.L_613:
        /*0008*/ 	.byte	0x04, 0x17
        /*000a*/ 	.short	(.L_615 - .L_614)
.L_614:
        /*000c*/ 	.word	0x00000000
        /*0010*/ 	.short	0x0004
        /*0012*/ 	.short	0x0018
        /*0014*/ 	.byte	0x00, 0xf5, 0x21, 0x00


	//----- nvinfo : EIATTR_KPARAM_INFO
	.align		4
.L_615:
        /*0018*/ 	.byte	0x04, 0x17
        /*001a*/ 	.short	(.L_617 - .L_616)
.L_616:
        /*001c*/ 	.word	0x00000000
        /*0020*/ 	.short	0x0003
        /*0022*/ 	.short	0x0010
        /*0024*/ 	.byte	0x00, 0xf5, 0x21, 0x00


	//----- nvinfo : EIATTR_KPARAM_INFO
	.align		4
.L_617:
        /*0028*/ 	.byte	0x04, 0x17
        /*002a*/ 	.short	(.L_619 - .L_618)
.L_618:
        /*002c*/ 	.word	0x00000000
        /*0030*/ 	.short	0x0002
        /*0032*/ 	.short	0x0008
        /*0034*/ 	.byte	0x00, 0xf5, 0x21, 0x00


	//----- nvinfo : EIATTR_KPARAM_INFO
	.align		4
.L_619:
        /*0038*/ 	.byte	0x04, 0x17
        /*003a*/ 	.short	(.L_621 - .L_620)
.L_620:
        /*003c*/ 	.word	0x00000000
        /*0040*/ 	.short	0x0001
        /*0042*/ 	.short	0x0004
        /*0044*/ 	.byte	0x00, 0xf0, 0x11, 0x00


	//----- nvinfo : EIATTR_KPARAM_INFO
	.align		4
.L_621:
        /*0048*/ 	.byte	0x04, 0x17
        /*004a*/ 	.short	(.L_623 - .L_622)
.L_622:
        /*004c*/ 	.word	0x00000000
        /*0050*/ 	.short	0x0000
        /*0052*/ 	.short	0x0000
        /*0054*/ 	.byte	0x00, 0xf0, 0x11, 0x00


	//----- nvinfo : EIATTR_SPARSE_MMA_MASK
	.align		4
.L_623:
        /*0058*/ 	.byte	0x03, 0x50
        /*005a*/ 	.short	0x0000


	//----- nvinfo : EIATTR_MAXREG_COUNT
	.align		4
        /*005c*/ 	.byte	0x03, 0x1b
        /*005e*/ 	.short	0x00ff


	//----- nvinfo : EIATTR_MERCURY_ISA_VERSION
	.align		4
        /*0060*/ 	.byte	0x03, 0x5f
        /*0062*/ 	.short	0x0101


	//----- nvinfo : EIATTR_VRC_CTA_INIT_COUNT
	.align		4
        /*0064*/ 	.byte	0x02, 0x4a
	.zero		1
	.zero		1


	//----- nvinfo : EIATTR_EXIT_INSTR_OFFSETS
	.align		4
        /*0068*/ 	.byte	0x04, 0x1c
        /*006a*/ 	.short	(.L_625 - .L_624)


	//   ....[0]....
.L_624:
        /*006c*/ 	.word	0x00000070


	//   ....[1]....
        /*0070*/ 	.word	0x00000d00


	//   ....[2]....
        /*0074*/ 	.word	0x00001090


	//   ....[3]....
        /*0078*/ 	.word	0x000013d0


	//----- nvinfo : EIATTR_CRS_STACK_SIZE
	.align		4
.L_625:
        /*007c*/ 	.byte	0x04, 0x1e
        /*007e*/ 	.short	(.L_627 - .L_626)
.L_626:
        /*0080*/ 	.word	0x00000000


	//----- nvinfo : EIATTR_CBANK_PARAM_SIZE
	.align		4
.L_627:
        /*0084*/ 	.byte	0x03, 0x19
        /*0086*/ 	.short	0x0020


	//----- nvinfo : EIATTR_PARAM_CBANK
	.align		4
        /*0088*/ 	.byte	0x04, 0x0a
        /*008a*/ 	.short	(.L_629 - .L_628)
	.align		4
.L_628:
        /*008c*/ 	.word	index@(.nv.constant0.CosineSimilarityGradient)
        /*0090*/ 	.short	0x0380
        /*0092*/ 	.short	0x0020


	//----- nvinfo : EIATTR_SW_WAR
	.align		4
.L_629:
        /*0094*/ 	.byte	0x04, 0x36
        /*0096*/ 	.short	(.L_631 - .L_630)
.L_630:
        /*0098*/ 	.word	0x00000008
.L_631:


//--------------------- .nv.info.CosineSimilarityLoss --------------------------
	.section	.nv.info.CosineSimilarityLoss,"",@"SHT_CUDA_INFO"
	.sectionflags	@""
	.align	4


	//----- nvinfo : EIATTR_CUDA_API_VERSION
	.align		4
        /*0000*/ 	.byte	0x04, 0x37
        /*0002*/ 	.short	(.L_633 - .L_632)
.L_632:
        /*0004*/ 	.word	0x00000082


	//----- nvinfo : EIATTR_KPARAM_INFO
	.align		4
.L_633:
        /*0008*/ 	.byte	0x04, 0x17
        /*000a*/ 	.short	(.L_635 - .L_634)
.L_634:
        /*000c*/ 	.word	0x00000000
        /*0010*/ 	.short	0x0004
        /*0012*/ 	.short	0x0018
        /*0014*/ 	.byte	0x00, 0xf5, 0x21, 0x00


	//----- nvinfo : EIATTR_KPARAM_INFO
	.align		4
.L_635:
        /*0018*/ 	.byte	0x04, 0x17
        /*001a*/ 	.short	(.L_637 - .L_636)
.L_636:
        /*001c*/ 	.word	0x00000000
        /*0020*/ 	.short	0x0003
        /*0022*/ 	.short	0x0010
        /*0024*/ 	.byte	0x00, 0xf5, 0x21, 0x00


	//----- nvinfo : EIATTR_KPARAM_INFO
	.align		4
.L_637:
        /*0028*/ 	.byte	0x04, 0x17
        /*002a*/ 	.short	(.L_639 - .L_638)
.L_638:
        /*002c*/ 	.word	0x00000000
        /*0030*/ 	.short	0x0002
        /*0032*/ 	.short	0x0008
        /*0034*/ 	.byte	0x00, 0xf5, 0x21, 0x00


	//----- nvinfo : EIATTR_KPARAM_INFO
	.align		4
.L_639:
        /*0038*/ 	.byte	0x04, 0x17
        /*003a*/ 	.short	(.L_641 - .L_640)
.L_640:
        /*003c*/ 	.word	0x00000000
        /*0040*/ 	.short	0x0001
        /*0042*/ 	.short	0x0004
        /*0044*/ 	.byte	0x00, 0xf0, 0x11, 0x00


	//----- nvinfo : EIATTR_KPARAM_INFO
	.align		4
.L_641:
        /*0048*/ 	.byte	0x04, 0x17
        /*004a*/ 	.short	(.L_643 - .L_642)
.L_642:
        /*004c*/ 	.word	0x00000000
        /*0050*/ 	.short	0x0000
        /*0052*/ 	.short	0x0000
        /*0054*/ 	.byte	0x00, 0xf0, 0x11, 0x00


	//----- nvinfo : EIATTR_SPARSE_MMA_MASK
	.align		4
.L_643:
        /*0058*/ 	.byte	0x03, 0x50
        /*005a*/ 	.short	0x0000


	//----- nvinfo : EIATTR_MAXREG_COUNT
	.align		4
        /*005c*/ 	.byte	0x03, 0x1b
        /*005e*/ 	.short	0x00ff


	//----- nvinfo : EIATTR_MERCURY_ISA_VERSION
	.align		4
        /*0060*/ 	.byte	0x03, 0x5f
        /*0062*/ 	.short	0x0101


	//----- nvinfo : EIATTR_VRC_CTA_INIT_COUNT
	.align		4
        /*0064*/ 	.byte	0x02, 0x4a
	.zero		1
	.zero		1


	//----- nvinfo : EIATTR_EXIT_INSTR_OFFSETS
	.align		4
        /*0068*/ 	.byte	0x04, 0x1c
        /*006a*/ 	.short	(.L_645 - .L_644)


	//   ....[0]....
.L_644:
        /*006c*/ 	.word	0x00000070


	//   ....[1]....
        /*0070*/ 	.word	0x00000950


	//----- nvinfo : EIATTR_CRS_STACK_SIZE
	.align		4
.L_645:
        /*0074*/ 	.byte	0x04, 0x1e
        /*0076*/ 	.short	(.L_647 - .L_646)
.L_646:
        /*0078*/ 	.word	0x00000000


	//----- nvinfo : EIATTR_CBANK_PARAM_SIZE
	.align		4
.L_647:
        /*007c*/ 	.byte	0x03, 0x19
        /*007e*/ 	.short	0x0020


	//----- nvinfo : EIATTR_PARAM_CBANK
	.align		4
        /*0080*/ 	.byte	0x04, 0x0a
        /*0082*/ 	.short	(.L_649 - .L_648)
	.align		4
.L_648:
        /*0084*/ 	.word	index@(.nv.constant0.CosineSimilarityLoss)
        /*0088*/ 	.short	0x0380
        /*008a*/ 	.short	0x0020


	//----- nvinfo : EIATTR_SW_WAR
	.align		4
.L_649:
        /*008c*/ 	.byte	0x04, 0x36
        /*008e*/ 	.short	(.L_651 - .L_650)
.L_650:
        /*0090*/ 	.word	0x00000008
.L_651:


//--------------------- .nv.info.MseGradient      --------------------------
	.section	.nv.info.MseGradient,"",@"SHT_CUDA_INFO"
	.sectionflags	@""
	.align	4


	//----- nvinfo : EIATTR_CUDA_API_VERSION
	.align		4
        /*0000*/ 	.byte	0x04, 0x37
        /*0002*/ 	.short	(.L_653 - .L_652)
.L_652:
        /*0004*/ 	.word	0x00000082


	//----- nvinfo : EIATTR_KPARAM_INFO
	.align		4
.L_653:
        /*0008*/ 	.byte	0x04, 0x17
        /*000a*/ 	.short	(.L_655 - .L_654)
.L_654:
        /*000c*/ 	.word	0x00000000
        /*0010*/ 	.short	0x0004
        /*0012*/ 	.short	0x0018
        /*0014*/ 	.byte	0x00, 0xf5, 0x21, 0x00


	//----- nvinfo : EIATTR_KPARAM_INFO
	.align		4
.L_655:
        /*0018*/ 	.byte	0x04, 0x17
        /*001a*/ 	.short	(.L_657 - .L_656)
.L_656:
        /*001c*/ 	.word	0x00000000
        /*0020*/ 	.short	0x0003
        /*0022*/ 	.short	0x0010
        /*0024*/ 	.byte	0x00, 0xf5, 0x21, 0x00


	//----- nvinfo : EIATTR_KPARAM_INFO
	.align		4
.L_657:
        /*0028*/ 	.byte	0x04, 0x17
        /*002a*/ 	.short	(.L_659 - .L_658)
.L_658:
        /*002c*/ 	.word	0x00000000
        /*0030*/ 	.short	0x0002
        /*0032*/ 	.short	0x0008
        /*0034*/ 	.byte	0x00, 0xf5, 0x21, 0x00


	//----- nvinfo : EIATTR_KPARAM_INFO
	.align		4
.L_659:
        /*0038*/ 	.byte	0x04, 0x17
        /*003a*/ 	.short	(.L_661 - .L_660)
.L_660:
        /*003c*/ 	.word	0x00000000
        /*0040*/ 	.short	0x0001
        /*0042*/ 	.short	0x0004
        /*0044*/ 	.byte	0x00, 0xf0, 0x11, 0x00


	//----- nvinfo : EIATTR_KPARAM_INFO
	.align		4
.L_661:
        /*0048*/ 	.byte	0x04, 0x17
        /*004a*/ 	.short	(.L_663 - .L_662)
.L_662:
        /*004c*/ 	.word	0x00000000
        /*0050*/ 	.short	0x0000
        /*0052*/ 	.short	0x0000
        /*0054*/ 	.byte	0x00, 0xf0, 0x11, 0x00


	//----- nvinfo : EIATTR_SPARSE_MMA_MASK
	.align		4
.L_663:
        /*0058*/ 	.byte	0x03, 0x50
        /*005a*/ 	.short	0x0000


	//----- nvinfo : EIATTR_MAXREG_COUNT
	.align		4
        /*005c*/ 	.byte	0x03, 0x1b
        /*005e*/ 	.short	0x00ff


	//----- nvinfo : EIATTR_MERCURY_ISA_VERSION
	.align		4
        /*0060*/ 	.byte	0x03, 0x5f
        /*0062*/ 	.short	0x0101


	//----- nvinfo : EIATTR_VRC_CTA_INIT_COUNT
	.align		4
        /*0064*/ 	.byte	0x02, 0x4a
	.zero		1
	.zero		1


	//----- nvinfo : EIATTR_EXIT_INSTR_OFFSETS
	.align		4
        /*0068*/ 	.byte	0x04, 0x1c
        /*006a*/ 	.short	(.L_665 - .L_664)


	//   ....[0]....
.L_664:
        /*006c*/ 	.word	0x00000070


	//   ....[1]....
        /*0070*/ 	.word	0x000000a0


	//   ....[2]....
        /*0074*/ 	.word	0x00000360


	//   ....[3]....
        /*0078*/ 	.word	0x00000970


	//----- nvinfo : EIATTR_CRS_STACK_SIZE
	.align		4
.L_665:
        /*007c*/ 	.byte	0x04, 0x1e
        /*007e*/ 	.short	(.L_667 - .L_666)
.L_666:
        /*0080*/ 	.word	0x00000000


	//----- nvinfo : EIATTR_CBANK_PARAM_SIZE
	.align		4
.L_667:
        /*0084*/ 	.byte	0x03, 0x19
        /*0086*/ 	.short	0x0020


	//----- nvinfo : EIATTR_PARAM_CBANK
	.align		4
        /*0088*/ 	.byte	0x04, 0x0a
        /*008a*/ 	.short	(.L_669 - .L_668)
	.align		4
.L_668:
        /*008c*/ 	.word	index@(.nv.constant0.MseGradient)
        /*0090*/ 	.short	0x0380
        /*0092*/ 	.short	0x0020


	//----- nvinfo : EIATTR_SW_WAR
	.align		4
.L_669:
        /*0094*/ 	.byte	0x04, 0x36
        /*0096*/ 	.short	(.L_671 - .L_670)
.L_670:
        /*0098*/ 	.word	0x00000008
.L_671:


//--------------------- .nv.info.MseLoss          --------------------------
	.section	.nv.info.MseLoss,"",@"SHT_CUDA_INFO"
	.sectionflags	@""
	.align	4


	//----- nvinfo : EIATTR_CUDA_API_VERSION
	.align		4
        /*0000*/ 	.byte	0x04, 0x37
        /*0002*/ 	.short	(.L_673 - .L_672)
.L_672:
        /*0004*/ 	.word	0x00000082


	//----- nvinfo : EIATTR_KPARAM_INFO
	.align		4
.L_673:
        /*0008*/ 	.byte	0x04, 0x17
        /*000a*/ 	.short	(.L_675 - .L_674)
.L_674:
        /*000c*/ 	.word	0x00000000
        /*0010*/ 	.short	0x0004
        /*0012*/ 	.short	0x0018
        /*0014*/ 	.byte	0x00, 0xf5, 0x21, 0x00


	//----- nvinfo : EIATTR_KPARAM_INFO
	.align		4
.L_675:
        /*0018*/ 	.byte	0x04, 0x17
        /*001a*/ 	.short	(.L_677 - .L_676)
.L_676:
        /*001c*/ 	.word	0x00000000
        /*0020*/ 	.short	0x0003
        /*0022*/ 	.short	0x0010
        /*0024*/ 	.byte	0x00, 0xf5, 0x21, 0x00


	//----- nvinfo : EIATTR_KPARAM_INFO
	.align		4
.L_677:
        /*0028*/ 	.byte	0x04, 0x17
        /*002a*/ 	.short	(.L_679 - .L_678)
.L_678:
        /*002c*/ 	.word	0x00000000
        /*0030*/ 	.short	0x0002
        /*0032*/ 	.short	0x0008
        /*0034*/ 	.byte	0x00, 0xf5, 0x21, 0x00


	//----- nvinfo : EIATTR_KPARAM_INFO
	.align		4
.L_679:
        /*0038*/ 	.byte	0x04, 0x17
        /*003a*/ 	.short	(.L_681 - .L_680)
.L_680:
        /*003c*/ 	.word	0x00000000
        /*0040*/ 	.short	0x0001
        /*0042*/ 	.short	0x0004
        /*0044*/ 	.byte	0x00, 0xf0, 0x11, 0x00


	//----- nvinfo : EIATTR_KPARAM_INFO
	.align		4
.L_681:
        /*0048*/ 	.byte	0x04, 0x17
        /*004a*/ 	.short	(.L_683 - .L_682)
.L_682:
        /*004c*/ 	.word	0x00000000
        /*0050*/ 	.short	0x0000
        /*0052*/ 	.short	0x0000
        /*0054*/ 	.byte	0x00, 0xf0, 0x11, 0x00


	//----- nvinfo : EIATTR_SPARSE_MMA_MASK
	.align		4
.L_683:
        /*0058*/ 	.byte	0x03, 0x50
        /*005a*/ 	.short	0x0000


	//----- nvinfo : EIATTR_MAXREG_COUNT
	.align		4
        /*005c*/ 	.byte	0x03, 0x1b
        /*005e*/ 	.short	0x00ff


	//----- nvinfo : EIATTR_MERCURY_ISA_VERSION
	.align		4
        /*0060*/ 	.byte	0x03, 0x5f
        /*0062*/ 	.short	0x0101


	//----- nvinfo : EIATTR_VRC_CTA_INIT_COUNT
	.align		4
        /*0064*/ 	.byte	0x02, 0x4a
	.zero		1
	.zero		1


	//----- nvinfo : EIATTR_EXIT_INSTR_OFFSETS
	.align		4
        /*0068*/ 	.byte	0x04, 0x1c
        /*006a*/ 	.short	(.L_685 - .L_684)


	//   ....[0]....
.L_684:
        /*006c*/ 	.word	0x00000070


	//   ....[1]....
        /*0070*/ 	.word	0x00000d20


	//----- nvinfo : EIATTR_CRS_STACK_SIZE
	.align		4
.L_685:
        /*0074*/ 	.byte	0x04, 0x1e
        /*0076*/ 	.short	(.L_687 - .L_686)
.L_686:
        /*0078*/ 	.word	0x00000000


	//----- nvinfo : EIATTR_CBANK_PARAM_SIZE
	.align		4
.L_687:
        /*007c*/ 	.byte	0x03, 0x19
        /*007e*/ 	.short	0x0020


	//----- nvinfo : EIATTR_PARAM_CBANK
	.align		4
        /*0080*/ 	.byte	0x04, 0x0a
        /*0082*/ 	.short	(.L_689 - .L_688)
	.align		4
.L_688:
        /*0084*/ 	.word	index@(.nv.constant0.MseLoss)
        /*0088*/ 	.short	0x0380
        /*008a*/ 	.short	0x0020


	//----- nvinfo : EIATTR_SW_WAR
	.align		4
.L_689:
        /*008c*/ 	.byte	0x04, 0x36
        /*008e*/ 	.short	(.L_691 - .L_690)
.L_690:
        /*0090*/ 	.word	0x00000008
.L_691:


//--------------------- .nv.info.HuberGradient    --------------------------
	.section	.nv.info.HuberGradient,"",@"SHT_CUDA_INFO"
	.sectionflags	@""
	.align	4


	//----- nvinfo : EIATTR_CUDA_API_VERSION
	.align		4
        /*0000*/ 	.byte	0x04, 0x37
        /*0002*/ 	.short	(.L_693 - .L_692)
.L_692:
        /*0004*/ 	.word	0x00000082


	//----- nvinfo : EIATTR_KPARAM_INFO
	.align		4
.L_693:
        /*0008*/ 	.byte	0x04, 0x17
        /*000a*/ 	.short	(.L_695 - .L_694)
.L_694:
        /*000c*/ 	.word	0x00000000
        /*0010*/ 	.short	0x0005
        /*0012*/ 	.short	0x0020
        /*0014*/ 	.byte	0x00, 0xf5, 0x21, 0x00


	//----- nvinfo : EIATTR_KPARAM_INFO
	.align		4
.L_695:
        /*0018*/ 	.byte	0x04, 0x17
        /*001a*/ 	.short	(.L_697 - .L_696)
.L_696:
        /*001c*/ 	.word	0x00000000
        /*0020*/ 	.short	0x0004
        /*0022*/ 	.short	0x0018
        /*0024*/ 	.byte	0x00, 0xf5, 0x21, 0x00


	//----- nvinfo : EIATTR_KPARAM_INFO
	.align		4
.L_697:
        /*0028*/ 	.byte	0x04, 0x17
        /*002a*/ 	.short	(.L_699 - .L_698)
.L_698:
        /*002c*/ 	.word	0x00000000
        /*0030*/ 	.short	0x0003
        /*0032*/ 	.short	0x0010
        /*0034*/ 	.byte	0x00, 0xf5, 0x21, 0x00


	//----- nvinfo : EIATTR_KPARAM_INFO
	.align		4
.L_699:
        /*0038*/ 	.byte	0x04, 0x17
        /*003a*/ 	.short	(.L_701 - .L_700)
.L_700:
        /*003c*/ 	.word	0x00000000
        /*0040*/ 	.short	0x0002
        /*0042*/ 	.short	0x0008
        /*0044*/ 	.byte	0x00, 0xf0, 0x11, 0x00


	//----- nvinfo : EIATTR_KPARAM_INFO
	.align		4
.L_701:
        /*0048*/ 	.byte	0x04, 0x17
        /*004a*/ 	.short	(.L_703 - .L_702)
.L_702:
        /*004c*/ 	.word	0x00000000
        /*0050*/ 	.short	0x0001
        /*0052*/ 	.short	0x0004
        /*0054*/ 	.byte	0x00, 0xf0, 0x11, 0x00


	//----- nvinfo : EIATTR_KPARAM_INFO
	.align		4
.L_703:
        /*0058*/ 	.byte	0x04, 0x17
        /*005a*/ 	.short	(.L_705 - .L_704)
.L_704:
        /*005c*/ 	.word	0x00000000
        /*0060*/ 	.short	0x0000
        /*0062*/ 	.short	0x0000
        /*0064*/ 	.byte	0x00, 0xf0, 0x11, 0x00


	//----- nvinfo : EIATTR_SPARSE_MMA_MASK
	.align		4
.L_705:
        /*0068*/ 	.byte	0x03, 0x50
        /*006a*/ 	.short	0x0000


	//----- nvinfo : EIATTR_MAXREG_COUNT
	.align		4
        /*006c*/ 	.byte	0x03, 0x1b
        /*006e*/ 	.short	0x00ff


	//----- nvinfo : EIATTR_MERCURY_ISA_VERSION
	.align		4
        /*0070*/ 	.byte	0x03, 0x5f
        /*0072*/ 	.short	0x0101


	//----- nvinfo : EIATTR_VRC_CTA_INIT_COUNT
	.align		4
        /*0074*/ 	.byte	0x02, 0x4a
	.zero		1
	.zero		1


	//----- nvinfo : EIATTR_EXIT_INSTR_OFFSETS
	.align		4
        /*0078*/ 	.byte	0x04, 0x1c
        /*007a*/ 	.short	(.L_707 - .L_706)


	//   ....[0]....
.L_706:
        /*007c*/ 	.word	0x00000070


	//   ....[1]....
        /*0080*/ 	.word	0x000000a0


	//   ....[2]....
        /*0084*/ 	.word	0x00000380


	//   ....[3]....
        /*0088*/ 	.word	0x000009e0


	//----- nvinfo : EIATTR_CRS_STACK_SIZE
	.align		4
.L_707:
        /*008c*/ 	.byte	0x04, 0x1e
        /*008e*/ 	.short	(.L_709 - .L_708)
.L_708:
        /*0090*/ 	.word	0x00000000


	//----- nvinfo : EIATTR_CBANK_PARAM_SIZE
	.align		4
.L_709:
        /*0094*/ 	.byte	0x03, 0x19
        /*0096*/ 	.short	0x0028


	//----- nvinfo : EIATTR_PARAM_CBANK
	.align		4
        /*0098*/ 	.byte	0x04, 0x0a
        /*009a*/ 	.short	(.L_711 - .L_710)
	.align		4
.L_710:
        /*009c*/ 	.word	index@(.nv.constant0.HuberGradient)
        /*00a0*/ 	.short	0x0380
        /*00a2*/ 	.short	0x0028


	//----- nvinfo : EIATTR_SW_WAR
	.align		4
.L_711:
        /*00a4*/ 	.byte	0x04, 0x36
        /*00a6*/ 	.short	(.L_713 - .L_712)
.L_712:
        /*00a8*/ 	.word	0x00000008
.L_713:


//--------------------- .nv.info.HuberLoss        --------------------------
	.section	.nv.info.HuberLoss,"",@"SHT_CUDA_INFO"
	.sectionflags	@""
	.align	4


	//----- nvinfo : EIATTR_CUDA_API_VERSION
	.align		4
        /*0000*/ 	.byte	0x04, 0x37
        /*0002*/ 	.short	(.L_715 - .L_714)
.L_714:
        /*0004*/ 	.word	0x00000082


	//----- nvinfo : EIATTR_KPARAM_INFO
	.align		4
.L_715:
        /*0008*/ 	.byte	0x04, 0x17
        /*000a*/ 	.short	(.L_717 - .L_716)
.L_716:
        /*000c*/ 	.word	0x00000000
        /*0010*/ 	.short	0x0005
        /*0012*/ 	.short	0x0020
        /*0014*/ 	.byte	0x00, 0xf5, 0x21, 0x00


	//----- nvinfo : EIATTR_KPARAM_INFO
	.align		4
.L_717:
        /*0018*/ 	.byte	0x04, 0x17
        /*001a*/ 	.short	(.L_719 - .L_718)
.L_718:
        /*001c*/ 	.word	0x00000000
        /*0020*/ 	.short	0x0004
        /*0022*/ 	.short	0x0018
        /*0024*/ 	.byte	0x00, 0xf5, 0x21, 0x00


	//----- nvinfo : EIATTR_KPARAM_INFO
	.align		4
.L_719:
        /*0028*/ 	.byte	0x04, 0x17
        /*002a*/ 	.short	(.L_721 - .L_720)
.L_720:
        /*002c*/ 	.word	0x00000000
        /*0030*/ 	.short	0x0003
        /*0032*/ 	.short	0x0010
        /*0034*/ 	.byte	0x00, 0xf5, 0x21, 0x00


	//----- nvinfo : EIATTR_KPARAM_INFO
	.align		4
.L_721:
        /*0038*/ 	.byte	0x04, 0x17
        /*003a*/ 	.short	(.L_723 - .L_722)
.L_722:
        /*003c*/ 	.word	0x00000000
        /*0040*/ 	.short	0x0002
        /*0042*/ 	.short	0x0008
        /*0044*/ 	.byte	0x00, 0xf0, 0x11, 0x00


	//----- nvinfo : EIATTR_KPARAM_INFO
	.align		4
.L_723:
        /*0048*/ 	.byte	0x04, 0x17
        /*004a*/ 	.short	(.L_725 - .L_724)
.L_724:
        /*004c*/ 	.word	0x00000000
        /*0050*/ 	.short	0x0001
        /*0052*/ 	.short	0x0004
        /*0054*/ 	.byte	0x00, 0xf0, 0x11, 0x00


	//----- nvinfo : EIATTR_KPARAM_INFO
	.align		4
.L_725:
        /*0058*/ 	.byte	0x04, 0x17
        /*005a*/ 	.short	(.L_727 - .L_726)
.L_726:
        /*005c*/ 	.word	0x00000000
        /*0060*/ 	.short	0x0000
        /*0062*/ 	.short	0x0000
        /*0064*/ 	.byte	0x00, 0xf0, 0x11, 0x00


	//----- nvinfo : EIATTR_SPARSE_MMA_MASK
	.align		4
.L_727:
        /*0068*/ 	.byte	0x03, 0x50
        /*006a*/ 	.short	0x0000


	//----- nvinfo : EIATTR_MAXREG_COUNT
	.align		4
        /*006c*/ 	.byte	0x03, 0x1b
        /*006e*/ 	.short	0x00ff


	//----- nvinfo : EIATTR_MERCURY_ISA_VERSION
	.align		4
        /*0070*/ 	.byte	0x03, 0x5f
        /*0072*/ 	.short	0x0101


	//----- nvinfo : EIATTR_VRC_CTA_INIT_COUNT
	.align		4
        /*0074*/ 	.byte	0x02, 0x4a
	.zero		1
	.zero		1


	//----- nvinfo : EIATTR_EXIT_INSTR_OFFSETS
	.align		4
        /*0078*/ 	.byte	0x04, 0x1c
        /*007a*/ 	.short	(.L_729 - .L_728)


	//   ....[0]....
.L_728:
        /*007c*/ 	.word	0x00000070


	//   ....[1]....
        /*0080*/ 	.word	0x00000c50


	//----- nvinfo : EIATTR_CRS_STACK_SIZE
	.align		4
.L_729:
        /*0084*/ 	.byte	0x04, 0x1e
        /*0086*/ 	.short	(.L_731 - .L_730)
.L_730:
        /*0088*/ 	.word	0x00000000


	//----- nvinfo : EIATTR_CBANK_PARAM_SIZE
	.align		4
.L_731:
        /*008c*/ 	.byte	0x03, 0x19
        /*008e*/ 	.short	0x0028


	//----- nvinfo : EIATTR_PARAM_CBANK
	.align		4
        /*0090*/ 	.byte	0x04, 0x0a
        /*0092*/ 	.short	(.L_733 - .L_732)
	.align		4
.L_732:
        /*0094*/ 	.word	index@(.nv.constant0.HuberLoss)
        /*0098*/ 	.short	0x0380
        /*009a*/ 	.short	0x0028


	//----- nvinfo : EIATTR_SW_WAR
	.align		4
.L_733:
        /*009c*/ 	.byte	0x04, 0x36
        /*009e*/ 	.short	(.L_735 - .L_734)
.L_734:
        /*00a0*/ 	.word	0x00000008
.L_735:


//--------------------- .nv.info.CategoricalCrossentropyWithHierarchyGradient --------------------------
	.section	.nv.info.CategoricalCrossentropyWithHierarchyGradient,"",@"SHT_CUDA_INFO"
	.sectionflags	@""
	.align	4


	//----- nvinfo : EIATTR_CUDA_API_VERSION
	.align		4
        /*0000*/ 	.byte	0x04, 0x37
        /*0002*/ 	.short	(.L_737 - .L_736)
.L_736:
        /*0004*/ 	.word	0x00000082


	//----- nvinfo : EIATTR_KPARAM_INFO
	.align		4
.L_737:
        /*0008*/ 	.byte	0x04, 0x17
        /*000a*/ 	.short	(.L_739 - .L_738)
.L_738:
        /*000c*/ 	.word	0x00000000
        /*0010*/ 	.short	0x0004
        /*0012*/ 	.short	0x0018
        /*0014*/ 	.byte	0x00, 0xf5, 0x21, 0x00


	//----- nvinfo : EIATTR_KPARAM_INFO
	.align		4
.L_739:
        /*0018*/ 	.byte	0x04, 0x17
        /*001a*/ 	.short	(.L_741 - .L_740)
.L_740:
        /*001c*/ 	.word	0x00000000
        /*0020*/ 	.short	0x0003
        /*0022*/ 	.short	0x0010
        /*0024*/ 	.byte	0x00, 0xf5, 0x21, 0x00


	//----- nvinfo : EIATTR_KPARAM_INFO
	.align		4
.L_741:
        /*0028*/ 	.byte	0x04, 0x17
        /*002a*/ 	.short	(.L_743 - .L_742)
.L_742:
        /*002c*/ 	.word	0x00000000
        /*0030*/ 	.short	0x0002
        /*0032*/ 	.short	0x0008
        /*0034*/ 	.byte	0x00, 0xf5, 0x21, 0x00


	//----- nvinfo : EIATTR_KPARAM_INFO
	.align		4
.L_743:
        /*0038*/ 	.byte	0x04, 0x17
        /*003a*/ 	.short	(.L_745 - .L_744)
.L_744:
        /*003c*/ 	.word	0x00000000
        /*0040*/ 	.short	0x0001
        /*0042*/ 	.short	0x0004
        /*0044*/ 	.byte	0x00, 0xf0, 0x11, 0x00


	//----- nvinfo : EIATTR_KPARAM_INFO
	.align		4
.L_745:
        /*0048*/ 	.byte	0x04, 0x17
        /*004a*/ 	.short	(.L_747 - .L_746)
.L_746:
        /*004c*/ 	.word	0x00000000
        /*0050*/ 	.short	0x0000
        /*0052*/ 	.short	0x0000
        /*0054*/ 	.byte	0x00, 0xf0, 0x11, 0x00


	//----- nvinfo : EIATTR_SPARSE_MMA_MASK
	.align		4
.L_747:
        /*0058*/ 	.byte	0x03, 0x50
        /*005a*/ 	.short	0x0000


	//----- nvinfo : EIATTR_MAXREG_COUNT
	.align		4
        /*005c*/ 	.byte	0x03, 0x1b
        /*005e*/ 	.short	0x00ff


	//----- nvinfo : EIATTR_MERCURY_ISA_VERSION
	.align		4
        /*0060*/ 	.byte	0x03, 0x5f
        /*0062*/ 	.short	0x0101


	//----- nvinfo : EIATTR_VRC_CTA_INIT_COUNT
	.align		4
        /*0064*/ 	.byte	0x02, 0x4a
	.zero		1
	.zero		1


	//----- nvinfo : EIATTR_EXIT_INSTR_OFFSETS
	.align		4
        /*0068*/ 	.byte	0x04, 0x1c
        /*006a*/ 	.short	(.L_749 - .L_748)


	//   ....[0]....
.L_748:
        /*006c*/ 	.word	0x00000070


	//   ....[1]....
        /*0070*/ 	.word	0x000000a0


	//   ....[2]....
        /*0074*/ 	.word	0x00000270


	//----- nvinfo : EIATTR_CRS_STACK_SIZE
	.align		4
.L_749:
        /*0078*/ 	.byte	0x04, 0x1e
        /*007a*/ 	.short	(.L_751 - .L_750)
.L_750:
        /*007c*/ 	.word	0x00000000


	//----- nvinfo : EIATTR_CBANK_PARAM_SIZE
	.align		4
.L_751:
        /*0080*/ 	.byte	0x03, 0x19
        /*0082*/ 	.short	0x0020


	//----- nvinfo : EIATTR_PARAM_CBANK
	.align		4
        /*0084*/ 	.byte	0x04, 0x0a
        /*0086*/ 	.short	(.L_753 - .L_752)
	.align		4
.L_752:
        /*0088*/ 	.word	index@(.nv.constant0.CategoricalCrossentropyWithHierarchyGradient)
        /*008c*/ 	.short	0x0380
        /*008e*/ 	.short	0x0020


	//----- nvinfo : EIATTR_SW_WAR
	.align		4
.L_753:
        /*0090*/ 	.byte	0x04, 0x36
        /*0092*/ 	.short	(.L_755 - .L_754)
.L_754:
        /*0094*/ 	.word	0x00000008
.L_755:


//--------------------- .nv.info.CategoricalCrossentropyWithHierarchyLoss --------------------------
	.section	.nv.info.CategoricalCrossentropyWithHierarchyLoss,"",@"SHT_CUDA_INFO"
	.sectionflags	@""
	.align	4


	//----- nvinfo : EIATTR_CUDA_API_VERSION
	.align		4
        /*0000*/ 	.byte	0x04, 0x37
        /*0002*/ 	.short	(.L_757 - .L_756)
.L_756:
        /*0004*/ 	.word	0x00000082


	//----- nvinfo : EIATTR_KPARAM_INFO
	.align		4
.L_757:
        /*0008*/ 	.byte	0x04, 0x17
        /*000a*/ 	.short	(.L_759 - .L_758)
.L_758:
        /*000c*/ 	.word	0x00000000
        /*0010*/ 	.short	0x0004
        /*0012*/ 	.short	0x0018
        /*0014*/ 	.byte	0x00, 0xf5, 0x21, 0x00


	//----- nvinfo : EIATTR_KPARAM_INFO
	.align		4
.L_759:
        /*0018*/ 	.byte	0x04, 0x17
        /*001a*/ 	.short	(.L_761 - .L_760)
.L_760:
        /*001c*/ 	.word	0x00000000
        /*0020*/ 	.short	0x0003
        /*0022*/ 	.short	0x0010
        /*0024*/ 	.byte	0x00, 0xf5, 0x21, 0x00


	//----- nvinfo : EIATTR_KPARAM_INFO
	.align		4
.L_761:
        /*0028*/ 	.byte	0x04, 0x17
        /*002a*/ 	.short	(.L_763 - .L_762)
.L_762:
        /*002c*/ 	.word	0x00000000
        /*0030*/ 	.short	0x0002
        /*0032*/ 	.short	0x0008
        /*0034*/ 	.byte	0x00, 0xf5, 0x21, 0x00


	//----- nvinfo : EIATTR_KPARAM_INFO
	.align		4
.L_763:
        /*0038*/ 	.byte	0x04, 0x17
        /*003a*/ 	.short	(.L_765 - .L_764)
.L_764:
        /*003c*/ 	.word	0x00000000
        /*0040*/ 	.short	0x0001
        /*0042*/ 	.short	0x0004
        /*0044*/ 	.byte	0x00, 0xf0, 0x11, 0x00


	//----- nvinfo : EIATTR_KPARAM_INFO
	.align		4
.L_765:
        /*0048*/ 	.byte	0x04, 0x17
        /*004a*/ 	.short	(.L_767 - .L_766)
.L_766:
        /*004c*/ 	.word	0x00000000
        /*0050*/ 	.short	0x0000
        /*0052*/ 	.short	0x0000
        /*0054*/ 	.byte	0x00, 0xf0, 0x11, 0x00


	//----- nvinfo : EIATTR_SPARSE_MMA_MASK
	.align		4
.L_767:
        /*0058*/ 	.byte	0x03, 0x50
        /*005a*/ 	.short	0x0000


	//----- nvinfo : EIATTR_MAXREG_COUNT
	.align		4
        /*005c*/ 	.byte	0x03, 0x1b
        /*005e*/ 	.short	0x00ff


	//----- nvinfo : EIATTR_MERCURY_ISA_VERSION
	.align		4
        /*0060*/ 	.byte	0x03, 0x5f
        /*0062*/ 	.short	0x0101


	//----- nvinfo : EIATTR_VRC_CTA_INIT_COUNT
	.align		4
        /*0064*/ 	.byte	0x02, 0x4a
	.zero		1
	.zero		1


	//----- nvinfo : EIATTR_EXIT_INSTR_OFFSETS
	.align		4
        /*0068*/ 	.byte	0x04, 0x1c
        /*006a*/ 	.short	(.L_769 - .L_768)


	//   ....[0]....
.L_768:
        /*006c*/ 	.word	0x00000070


	//   ....[1]....
        /*0070*/ 	.word	0x00000440


	//----- nvinfo : EIATTR_CRS_STACK_SIZE
	.align		4
.L_769:
        /*0074*/ 	.byte	0x04, 0x1e
        /*0076*/ 	.short	(.L_771 - .L_770)
.L_770:
        /*0078*/ 	.word	0x00000000


	//----- nvinfo : EIATTR_CBANK_PARAM_SIZE
	.align		4
.L_771:
        /*007c*/ 	.byte	0x03, 0x19
        /*007e*/ 	.short	0x0020


	//----- nvinfo : EIATTR_PARAM_CBANK
	.align		4
        /*0080*/ 	.byte	0x04, 0x0a
        /*0082*/ 	.short	(.L_773 - .L_772)
	.align		4
.L_772:
        /*0084*/ 	.word	index@(.nv.constant0.CategoricalCrossentropyWithHierarchyLoss)
        /*0088*/ 	.short	0x0380
        /*008a*/ 	.short	0x0020


	//----- nvinfo : EIATTR_SW_WAR
	.align		4
.L_773:
        /*008c*/ 	.byte	0x04, 0x36
        /*008e*/ 	.short	(.L_775 - .L_774)
.L_774:
        /*0090*/ 	.word	0x00000008
.L_775:


//--------------------- .nv.info.CategoricalCrossentropyLoss --------------------------
	.section	.nv.info.CategoricalCrossentropyLoss,"",@"SHT_CUDA_INFO"
	.sectionflags	@""
	.align	4


	//----- nvinfo : EIATTR_CUDA_API_VERSION
	.align		4
        /*0000*/ 	.byte	0x04, 0x37
        /*0002*/ 	.short	(.L_777 - .L_776)
.L_776:
        /*0004*/ 	.word	0x00000082


	//----- nvinfo : EIATTR_KPARAM_INFO
	.align		4
.L_777:
        /*0008*/ 	.byte	0x04, 0x17
        /*000a*/ 	.short	(.L_779 - .L_778)
.L_778:
        /*000c*/ 	.word	0x00000000
        /*0010*/ 	.short	0x0004
        /*0012*/ 	.short	0x0018
        /*0014*/ 	.byte	0x00, 0xf5, 0x21, 0x00


	//----- nvinfo : EIATTR_KPARAM_INFO
	.align		4
.L_779:
        /*0018*/ 	.byte	0x04, 0x17
        /*001a*/ 	.short	(.L_781 - .L_780)
.L_780:
        /*001c*/ 	.word	0x00000000
        /*0020*/ 	.short	0x0003
        /*0022*/ 	.short	0x0010
        /*0024*/ 	.byte	0x00, 0xf5, 0x21, 0x00


	//----- nvinfo : EIATTR_KPARAM_INFO
	.align		4
.L_781:
        /*0028*/ 	.byte	0x04, 0x17
        /*002a*/ 	.short	(.L_783 - .L_782)
.L_782:
        /*002c*/ 	.word	0x00000000
        /*0030*/ 	.short	0x0002
        /*0032*/ 	.short	0x0008
        /*0034*/ 	.byte	0x00, 0xf5, 0x21, 0x00


	//----- nvinfo : EIATTR_KPARAM_INFO
	.align		4
.L_783:
        /*0038*/ 	.byte	0x04, 0x17
        /*003a*/ 	.short	(.L_785 - .L_784)
.L_784:
        /*003c*/ 	.word	0x00000000
        /*0040*/ 	.short	0x0001
        /*0042*/ 	.short	0x0004
        /*0044*/ 	.byte	0x00, 0xf0, 0x11, 0x00


	//----- nvinfo : EIATTR_KPARAM_INFO
	.align		4
.L_785:
        /*0048*/ 	.byte	0x04, 0x17
        /*004a*/ 	.short	(.L_787 - .L_786)
.L_786:
        /*004c*/ 	.word	0x00000000
        /*0050*/ 	.short	0x0000
        /*0052*/ 	.short	0x0000
        /*0054*/ 	.byte	0x00, 0xf0, 0x11, 0x00


	//----- nvinfo : EIATTR_SPARSE_MMA_MASK
	.align		4
.L_787:
        /*0058*/ 	.byte	0x03, 0x50
        /*005a*/ 	.short	0x0000


	//----- nvinfo : EIATTR_MAXREG_COUNT
	.align		4
        /*005c*/ 	.byte	0x03, 0x1b
        /*005e*/ 	.short	0x00ff


	//----- nvinfo : EIATTR_MERCURY_ISA_VERSION
	.align		4
        /*0060*/ 	.byte	0x03, 0x5f
        /*0062*/ 	.short	0x0101


	//----- nvinfo : EIATTR_VRC_CTA_INIT_COUNT
	.align		4
        /*0064*/ 	.byte	0x02, 0x4a
	.zero		1
	.zero		1


	//----- nvinfo : EIATTR_EXIT_INSTR_OFFSETS
	.align		4
        /*0068*/ 	.byte	0x04, 0x1c
        /*006a*/ 	.short	(.L_789 - .L_788)


	//   ....[0]....
.L_788:
        /*006c*/ 	.word	0x00000070


	//   ....[1]....
        /*0070*/ 	.word	0x00001230


	//----- nvinfo : EIATTR_CRS_STACK_SIZE
	.align		4
.L_789:
        /*0074*/ 	.byte	0x04, 0x1e
        /*0076*/ 	.short	(.L_791 - .L_790)
.L_790:
        /*0078*/ 	.word	0x00000000


	//----- nvinfo : EIATTR_CBANK_PARAM_SIZE
	.align		4
.L_791:
        /*007c*/ 	.byte	0x03, 0x19
        /*007e*/ 	.short	0x0020


	//----- nvinfo : EIATTR_PARAM_CBANK
	.align		4
        /*0080*/ 	.byte	0x04, 0x0a
        /*0082*/ 	.short	(.L_793 - .L_792)
	.align		4
.L_792:
        /*0084*/ 	.word	index@(.nv.constant0.CategoricalCrossentropyLoss)
        /*0088*/ 	.short	0x0380
        /*008a*/ 	.short	0x0020


	//----- nvinfo : EIATTR_SW_WAR
	.align		4
.L_793:
        /*008c*/ 	.byte	0x04, 0x36
        /*008e*/ 	.short	(.L_795 - .L_794)
.L_794:
        /*0090*/ 	.word	0x00000008
.L_795:


//--------------------- .nv.info.BinaryCrossentropyLoss --------------------------
	.section	.nv.info.BinaryCrossentropyLoss,"",@"SHT_CUDA_INFO"
	.sectionflags	@""
	.align	4


	//----- nvinfo : EIATTR_CUDA_API_VERSION
	.align		4
        /*0000*/ 	.byte	0x04, 0x37
        /*0002*/ 	.short	(.L_797 - .L_796)
.L_796:
        /*0004*/ 	.word	0x00000082


	//----- nvinfo : EIATTR_KPARAM_INFO
	.align		4
.L_797:
        /*0008*/ 	.byte	0x04, 0x17
        /*000a*/ 	.short	(.L_799 - .L_798)
.L_798:
        /*000c*/ 	.word	0x00000000
        /*0010*/ 	.short	0x0004
        /*0012*/ 	.short	0x0018
        /*0014*/ 	.byte	0x00, 0xf5, 0x21, 0x00


	//----- nvinfo : EIATTR_KPARAM_INFO
	.align		4
.L_799:
        /*0018*/ 	.byte	0x04, 0x17
        /*001a*/ 	.short	(.L_801 - .L_800)
.L_800:
        /*001c*/ 	.word	0x00000000
        /*0020*/ 	.short	0x0003
        /*0022*/ 	.short	0x0010
        /*0024*/ 	.byte	0x00, 0xf5, 0x21, 0x00


	//----- nvinfo : EIATTR_KPARAM_INFO
	.align		4
.L_801:
        /*0028*/ 	.byte	0x04, 0x17
        /*002a*/ 	.short	(.L_803 - .L_802)
.L_802:
        /*002c*/ 	.word	0x00000000
        /*0030*/ 	.short	0x0002
        /*0032*/ 	.short	0x0008
        /*0034*/ 	.byte	0x00, 0xf5, 0x21, 0x00


	//----- nvinfo : EIATTR_KPARAM_INFO
	.align		4
.L_803:
        /*0038*/ 	.byte	0x04, 0x17
        /*003a*/ 	.short	(.L_805 - .L_804)
.L_804:
        /*003c*/ 	.word	0x00000000
        /*0040*/ 	.short	0x0001
        /*0042*/ 	.short	0x0004
        /*0044*/ 	.byte	0x00, 0xf0, 0x11, 0x00


	//----- nvinfo : EIATTR_KPARAM_INFO
	.align		4
.L_805:
        /*0048*/ 	.byte	0x04, 0x17
        /*004a*/ 	.short	(.L_807 - .L_806)
.L_806:
        /*004c*/ 	.word	0x00000000
        /*0050*/ 	.short	0x0000
        /*0052*/ 	.short	0x0000
        /*0054*/ 	.byte	0x00, 0xf0, 0x11, 0x00


	//----- nvinfo : EIATTR_SPARSE_MMA_MASK
	.align		4
.L_807:
        /*0058*/ 	.byte	0x03, 0x50
        /*005a*/ 	.short	0x0000


	//----- nvinfo : EIATTR_MAXREG_COUNT
	.align		4
        /*005c*/ 	.byte	0x03, 0x1b
        /*005e*/ 	.short	0x00ff


	//----- nvinfo : EIATTR_MERCURY_ISA_VERSION
	.align		4
        /*0060*/ 	.byte	0x03, 0x5f
        /*0062*/ 	.short	0x0101


	//----- nvinfo : EIATTR_VRC_CTA_INIT_COUNT
	.align		4
        /*0064*/ 	.byte	0x02, 0x4a
	.zero		1
	.zero		1


	//----- nvinfo : EIATTR_EXIT_INSTR_OFFSETS
	.align		4
        /*0068*/ 	.byte	0x04, 0x1c
        /*006a*/ 	.short	(.L_809 - .L_808)


	//   ....[0]....
.L_808:
        /*006c*/ 	.word	0x00000070


	//   ....[1]....
        /*0070*/ 	.word	0x000011a0


	//----- nvinfo : EIATTR_CRS_STACK_SIZE
	.align		4
.L_809:
        /*0074*/ 	.byte	0x04, 0x1e
        /*0076*/ 	.short	(.L_811 - .L_810)
.L_810:
        /*0078*/ 	.word	0x00000000


	//----- nvinfo : EIATTR_CBANK_PARAM_SIZE
	.align		4
.L_811:
        /*007c*/ 	.byte	0x03, 0x19
        /*007e*/ 	.short	0x0020


	//----- nvinfo : EIATTR_PARAM_CBANK
	.align		4
        /*0080*/ 	.byte	0x04, 0x0a
        /*0082*/ 	.short	(.L_813 - .L_812)
	.align		4
.L_812:
        /*0084*/ 	.word	index@(.nv.constant0.BinaryCrossentropyLoss)
        /*0088*/ 	.short	0x0380
        /*008a*/ 	.short	0x0020


	//----- nvinfo : EIATTR_SW_WAR
	.align		4
.L_813:
        /*008c*/ 	.byte	0x04, 0x36
        /*008e*/ 	.short	(.L_815 - .L_814)
.L_814:
        /*0090*/ 	.word	0x00000008
.L_815:


//--------------------- .nv.info.UpSampling2D     --------------------------
	.section	.nv.info.UpSampling2D,"",@"SHT_CUDA_INFO"
	.sectionflags	@""
	.align	4


	//----- nvinfo : EIATTR_CUDA_API_VERSION
	.align		4
        /*0000*/ 	.byte	0x04, 0x37
        /*0002*/ 	.short	(.L_817 - .L_816)
.L_816:
        /*0004*/ 	.word	0x00000082


	//----- nvinfo : EIATTR_KPARAM_INFO
	.align		4
.L_817:
        /*0008*/ 	.byte	0x04, 0x17
        /*000a*/ 	.short	(.L_819 - .L_818)
.L_818:
        /*000c*/ 	.word	0x00000000
        /*0010*/ 	.short	0x0008
        /*0012*/ 	.short	0x0028
        /*0014*/ 	.byte	0x00, 0xf0, 0x05, 0x00


	//----- nvinfo : EIATTR_KPARAM_INFO
	.align		4
.L_819:
        /*0018*/ 	.byte	0x04, 0x17
        /*001a*/ 	.short	(.L_821 - .L_820)
.L_820:
        /*001c*/ 	.word	0x00000000
        /*0020*/ 	.short	0x0007
        /*0022*/ 	.short	0x0020
        /*0024*/ 	.byte	0x00, 0xf5, 0x21, 0x00


	//----- nvinfo : EIATTR_KPARAM_INFO
	.align		4
.L_821:
        /*0028*/ 	.byte	0x04, 0x17
        /*002a*/ 	.short	(.L_823 - .L_822)
.L_822:
        /*002c*/ 	.word	0x00000000
        /*0030*/ 	.short	0x0006
        /*0032*/ 	.short	0x0018
        /*0034*/ 	.byte	0x00, 0xf5, 0x21, 0x00


	//----- nvinfo : EIATTR_KPARAM_INFO
	.align		4
.L_823:
        /*0038*/ 	.byte	0x04, 0x17
        /*003a*/ 	.short	(.L_825 - .L_824)
.L_824:
        /*003c*/ 	.word	0x00000000
        /*0040*/ 	.short	0x0005
        /*0042*/ 	.short	0x0014
        /*0044*/ 	.byte	0x00, 0xf0, 0x11, 0x00


	//----- nvinfo : EIATTR_KPARAM_INFO
	.align		4
.L_825:
        /*0048*/ 	.byte	0x04, 0x17
        /*004a*/ 	.short	(.L_827 - .L_826)
.L_826:
        /*004c*/ 	.word	0x00000000
        /*0050*/ 	.short	0x0004
        /*0052*/ 	.short	0x0010
        /*0054*/ 	.byte	0x00, 0xf0, 0x11, 0x00


	//----- nvinfo : EIATTR_KPARAM_INFO
	.align		4
.L_827:
        /*0058*/ 	.byte	0x04, 0x17
        /*005a*/ 	.short	(.L_829 - .L_828)
.L_828:
        /*005c*/ 	.word	0x00000000
        /*0060*/ 	.short	0x0003
        /*0062*/ 	.short	0x000c
        /*0064*/ 	.byte	0x00, 0xf0, 0x11, 0x00


	//----- nvinfo : EIATTR_KPARAM_INFO
	.align		4
.L_829:
        /*0068*/ 	.byte	0x04, 0x17
        /*006a*/ 	.short	(.L_831 - .L_830)
.L_830:
        /*006c*/ 	.word	0x00000000
        /*0070*/ 	.short	0x0002
        /*0072*/ 	.short	0x0008
        /*0074*/ 	.byte	0x00, 0xf0, 0x11, 0x00


	//----- nvinfo : EIATTR_KPARAM_INFO
	.align		4
.L_831:
        /*0078*/ 	.byte	0x04, 0x17
        /*007a*/ 	.short	(.L_833 - .L_832)
.L_832:
        /*007c*/ 	.word	0x00000000
        /*0080*/ 	.short	0x0001
        /*0082*/ 	.short	0x0004
        /*0084*/ 	.byte	0x00, 0xf0, 0x11, 0x00


	//----- nvinfo : EIATTR_KPARAM_INFO
	.align		4
.L_833:
        /*0088*/ 	.byte	0x04, 0x17
        /*008a*/ 	.short	(.L_835 - .L_834)
.L_834:
        /*008c*/ 	.word	0x00000000
        /*0090*/ 	.short	0x0000
        /*0092*/ 	.short	0x0000
        /*0094*/ 	.byte	0x00, 0xf0, 0x11, 0x00


	//----- nvinfo : EIATTR_SPARSE_MMA_MASK
	.align		4
.L_835:
        /*0098*/ 	.byte	0x03, 0x50
        /*009a*/ 	.short	0x0000


	//----- nvinfo : EIATTR_MAXREG_COUNT
	.align		4
        /*009c*/ 	.byte	0x03, 0x1b
        /*009e*/ 	.short	0x00ff


	//----- nvinfo : EIATTR_MERCURY_ISA_VERSION
	.align		4
        /*00a0*/ 	.byte	0x03, 0x5f
        /*00a2*/ 	.short	0x0101


	//----- nvinfo : EIATTR_VRC_CTA_INIT_COUNT
	.align		4
        /*00a4*/ 	.byte	0x02, 0x4a
	.zero		1
	.zero		1


	//----- nvinfo : EIATTR_EXIT_INSTR_OFFSETS
	.align		4
        /*00a8*/ 	.byte	0x04, 0x1c
        /*00aa*/ 	.short	(.L_837 - .L_836)


	//   ....[0]....
.L_836:
        /*00ac*/ 	.word	0x00000070


	//   ....[1]....
        /*00b0*/ 	.word	0x00001190


	//   ....[2]....
        /*00b4*/ 	.word	0x000011b0


	//----- nvinfo : EIATTR_CBANK_PARAM_SIZE
	.align		4
.L_837:
        /*00b8*/ 	.byte	0x03, 0x19
        /*00ba*/ 	.short	0x0029


	//----- nvinfo : EIATTR_PARAM_CBANK
	.align		4
        /*00bc*/ 	.byte	0x04, 0x0a
        /*00be*/ 	.short	(.L_839 - .L_838)
	.align		4
.L_838:
        /*00c0*/ 	.word	index@(.nv.constant0.UpSampling2D)
        /*00c4*/ 	.short	0x0380
        /*00c6*/ 	.short	0x0029


	//----- nvinfo : EIATTR_SW_WAR
	.align		4
.L_839:
        /*00c8*/ 	.byte	0x04, 0x36
        /*00ca*/ 	.short	(.L_841 - .L_840)
.L_840:
        /*00cc*/ 	.word	0x00000008
.L_841:


//--------------------- .nv.info.YOLOV3Forward    --------------------------
	.section	.nv.info.YOLOV3Forward,"",@"SHT_CUDA_INFO"
	.sectionflags	@""
	.align	4


	//----- nvinfo : EIATTR_CUDA_API_VERSION
	.align		4
        /*0000*/ 	.byte	0x04, 0x37
        /*0002*/ 	.short	(.L_843 - .L_842)
.L_842:
        /*0004*/ 	.word	0x00000082


	//----- nvinfo : EIATTR_KPARAM_INFO
	.align		4
.L_843:
        /*0008*/ 	.byte	0x04, 0x17
        /*000a*/ 	.short	(.L_845 - .L_844)
.L_844:
        /*000c*/ 	.word	0x00000000
        /*0010*/ 	.short	0x000d
        /*0012*/ 	.short	0x0040
        /*0014*/ 	.byte	0x00, 0xf0, 0x11, 0x00


	//----- nvinfo : EIATTR_KPARAM_INFO
	.align		4
.L_845:
        /*0018*/ 	.byte	0x04, 0x17
        /*001a*/ 	.short	(.L_847 - .L_846)
.L_846:
        /*001c*/ 	.word	0x00000000
        /*0020*/ 	.short	0x000c
        /*0022*/ 	.short	0x003c
        /*0024*/ 	.byte	0x00, 0xf0, 0x11, 0x00


	//----- nvinfo : EIATTR_KPARAM_INFO
	.align		4
.L_847:
        /*0028*/ 	.byte	0x04, 0x17
        /*002a*/ 	.short	(.L_849 - .L_848)
.L_848:
        /*002c*/ 	.word	0x00000000
        /*0030*/ 	.short	0x000b
        /*0032*/ 	.short	0x0038
        /*0034*/ 	.byte	0x00, 0xf0, 0x11, 0x00


	//----- nvinfo : EIATTR_KPARAM_INFO
	.align		4
.L_849:
        /*0038*/ 	.byte	0x04, 0x17
        /*003a*/ 	.short	(.L_851 - .L_850)
.L_850:
        /*003c*/ 	.word	0x00000000
        /*0040*/ 	.short	0x000a
        /*0042*/ 	.short	0x0034
        /*0044*/ 	.byte	0x00, 0xf0, 0x11, 0x00


	//----- nvinfo : EIATTR_KPARAM_INFO
	.align		4
.L_851:
        /*0048*/ 	.byte	0x04, 0x17
        /*004a*/ 	.short	(.L_853 - .L_852)
.L_852:
        /*004c*/ 	.word	0x00000000
        /*0050*/ 	.short	0x0009
        /*0052*/ 	.short	0x0030
        /*0054*/ 	.byte	0x00, 0xf0, 0x11, 0x00


	//----- nvinfo : EIATTR_KPARAM_INFO
	.align		4
.L_853:
        /*0058*/ 	.byte	0x04, 0x17
        /*005a*/ 	.short	(.L_855 - .L_854)
.L_854:
        /*005c*/ 	.word	0x00000000
        /*0060*/ 	.short	0x0008
        /*0062*/ 	.short	0x002c
        /*0064*/ 	.byte	0x00, 0xf0, 0x11, 0x00


	//----- nvinfo : EIATTR_KPARAM_INFO
	.align		4
.L_855:
        /*0068*/ 	.byte	0x04, 0x17
        /*006a*/ 	.short	(.L_857 - .L_856)
.L_856:
        /*006c*/ 	.word	0x00000000
        /*0070*/ 	.short	0x0007
        /*0072*/ 	.short	0x0028
        /*0074*/ 	.byte	0x00, 0xf0, 0x11, 0x00


	//----- nvinfo : EIATTR_KPARAM_INFO
	.align		4
.L_857:
        /*0078*/ 	.byte	0x04, 0x17
        /*007a*/ 	.short	(.L_859 - .L_858)
.L_858:
        /*007c*/ 	.word	0x00000000
        /*0080*/ 	.short	0x0006
        /*0082*/ 	.short	0x0024
        /*0084*/ 	.byte	0x00, 0xf0, 0x11, 0x00


	//----- nvinfo : EIATTR_KPARAM_INFO
	.align		4
.L_859:
        /*0088*/ 	.byte	0x04, 0x17
        /*008a*/ 	.short	(.L_861 - .L_860)
.L_860:
        /*008c*/ 	.word	0x00000000
        /*0090*/ 	.short	0x0005
        /*0092*/ 	.short	0x0020
        /*0094*/ 	.byte	0x00, 0xf0, 0x11, 0x00


	//----- nvinfo : EIATTR_KPARAM_INFO
	.align		4
.L_861:
        /*0098*/ 	.byte	0x04, 0x17
        /*009a*/ 	.short	(.L_863 - .L_862)
.L_862:
        /*009c*/ 	.word	0x00000000
        /*00a0*/ 	.short	0x0004
        /*00a2*/ 	.short	0x001c
        /*00a4*/ 	.byte	0x00, 0xf0, 0x11, 0x00


	//----- nvinfo : EIATTR_KPARAM_INFO
	.align		4
.L_863:
        /*00a8*/ 	.byte	0x04, 0x17
        /*00aa*/ 	.short	(.L_865 - .L_864)
.L_864:
        /*00ac*/ 	.word	0x00000000
        /*00b0*/ 	.short	0x0003
        /*00b2*/ 	.short	0x0018
        /*00b4*/ 	.byte	0x00, 0xf0, 0x11, 0x00


	//----- nvinfo : EIATTR_KPARAM_INFO
	.align		4
.L_865:
        /*00b8*/ 	.byte	0x04, 0x17
        /*00ba*/ 	.short	(.L_867 - .L_866)
.L_866:
        /*00bc*/ 	.word	0x00000000
        /*00c0*/ 	.short	0x0002
        /*00c2*/ 	.short	0x0010
        /*00c4*/ 	.byte	0x00, 0xf5, 0x21, 0x00


	//----- nvinfo : EIATTR_KPARAM_INFO
	.align		4
.L_867:
        /*00c8*/ 	.byte	0x04, 0x17
        /*00ca*/ 	.short	(.L_869 - .L_868)
.L_868:
        /*00cc*/ 	.word	0x00000000
        /*00d0*/ 	.short	0x0001
        /*00d2*/ 	.short	0x0008
        /*00d4*/ 	.byte	0x00, 0xf5, 0x21, 0x00


	//----- nvinfo : EIATTR_KPARAM_INFO
	.align		4
.L_869:
        /*00d8*/ 	.byte	0x04, 0x17
        /*00da*/ 	.short	(.L_871 - .L_870)
.L_870:
        /*00dc*/ 	.word	0x00000000
        /*00e0*/ 	.short	0x0000
        /*00e2*/ 	.short	0x0000
        /*00e4*/ 	.byte	0x00, 0xf0, 0x11, 0x00


	//----- nvinfo : EIATTR_SPARSE_MMA_MASK
	.align		4
.L_871:
        /*00e8*/ 	.byte	0x03, 0x50
        /*00ea*/ 	.short	0x0000


	//----- nvinfo : EIATTR_MAXREG_COUNT
	.align		4
        /*00ec*/ 	.byte	0x03, 0x1b
        /*00ee*/ 	.short	0x00ff


	//----- nvinfo : EIATTR_MERCURY_ISA_VERSION
	.align		4
        /*00f0*/ 	.byte	0x03, 0x5f
        /*00f2*/ 	.short	0x0101


	//----- nvinfo : EIATTR_VRC_CTA_INIT_COUNT
	.align		4
        /*00f4*/ 	.byte	0x02, 0x4a
	.zero		1
	.zero		1


	//----- nvinfo : EIATTR_EXIT_INSTR_OFFSETS
	.align		4
        /*00f8*/ 	.byte	0x04, 0x1c
        /*00fa*/ 	.short	(.L_873 - .L_872)


	//   ....[0]....
.L_872:
        /*00fc*/ 	.word	0x00000070


	//   ....[1]....
        /*0100*/ 	.word	0x000011b0


	//   ....[2]....
        /*0104*/ 	.word	0x00001aa0


	//   ....[3]....
        /*0108*/ 	.word	0x00001d00


	//----- nvinfo : EIATTR_CRS_STACK_SIZE
	.align		4
.L_873:
        /*010c*/ 	.byte	0x04, 0x1e
        /*010e*/ 	.short	(.L_875 - .L_874)
.L_874:
        /*0110*/ 	.word	0x00000000


	//----- nvinfo : EIATTR_CBANK_PARAM_SIZE
	.align		4
.L_875:
        /*0114*/ 	.byte	0x03, 0x19
        /*0116*/ 	.short	0x0044


	//----- nvinfo : EIATTR_PARAM_CBANK
	.align		4
        /*0118*/ 	.byte	0x04, 0x0a
        /*011a*/ 	.short	(.L_877 - .L_876)
	.align		4
.L_876:
        /*011c*/ 	.word	index@(.nv.constant0.YOLOV3Forward)
        /*0120*/ 	.short	0x0380
        /*0122*/ 	.short	0x0044


	//----- nvinfo : EIATTR_SW_WAR
	.align		4
.L_877:
        /*0124*/ 	.byte	0x04, 0x36
        /*0126*/ 	.short	(.L_879 - .L_878)
.L_878:
        /*0128*/ 	.word	0x00000008
.L_879:


//--------------------- .nv.info.WordEmbeddingBackwardPropagation --------------------------
	.section	.nv.info.WordEmbeddingBackwardPropagation,"",@"SHT_CUDA_INFO"
	.sectionflags	@""
	.align	4


	//----- nvinfo : EIATTR_CUDA_API_VERSION
	.align		4
        /*0000*/ 	.byte	0x04, 0x37
        /*0002*/ 	.short	(.L_881 - .L_880)
.L_880:
        /*0004*/ 	.word	0x00000082


	//----- nvinfo : EIATTR_KPARAM_INFO
	.align		4
.L_881:
        /*0008*/ 	.byte	0x04, 0x17
        /*000a*/ 	.short	(.L_883 - .L_882)
.L_882:
        /*000c*/ 	.word	0x00000000
        /*0010*/ 	.short	0x000b
        /*0012*/ 	.short	0x0038
        /*0014*/ 	.byte	0x00, 0xf5, 0x21, 0x00


	//----- nvinfo : EIATTR_KPARAM_INFO
	.align		4
.L_883:
        /*0018*/ 	.byte	0x04, 0x17
        /*001a*/ 	.short	(.L_885 - .L_884)
.L_884:
        /*001c*/ 	.word	0x00000000
        /*0020*/ 	.short	0x000a
        /*0022*/ 	.short	0x0030
        /*0024*/ 	.byte	0x00, 0xf5, 0x21, 0x00


	//----- nvinfo : EIATTR_KPARAM_INFO
	.align		4
.L_885:
        /*0028*/ 	.byte	0x04, 0x17
        /*002a*/ 	.short	(.L_887 - .L_886)
.L_886:
        /*002c*/ 	.word	0x00000000
        /*0030*/ 	.short	0x0009
        /*0032*/ 	.short	0x0028
        /*0034*/ 	.byte	0x00, 0xf5, 0x21, 0x00


	//----- nvinfo : EIATTR_KPARAM_INFO
	.align		4
.L_887:
        /*0038*/ 	.byte	0x04, 0x17
        /*003a*/ 	.short	(.L_889 - .L_888)
.L_888:
        /*003c*/ 	.word	0x00000000
        /*0040*/ 	.short	0x0008
        /*0042*/ 	.short	0x0020
        /*0044*/ 	.byte	0x00, 0xf5, 0x21, 0x00


	//----- nvinfo : EIATTR_KPARAM_INFO
	.align		4
.L_889:
        /*0048*/ 	.byte	0x04, 0x17
        /*004a*/ 	.short	(.L_891 - .L_890)
.L_890:
        /*004c*/ 	.word	0x00000000
        /*0050*/ 	.short	0x0007
        /*0052*/ 	.short	0x001c
        /*0054*/ 	.byte	0x00, 0xf0, 0x11, 0x00


	//----- nvinfo : EIATTR_KPARAM_INFO
	.align		4
.L_891:
        /*0058*/ 	.byte	0x04, 0x17
        /*005a*/ 	.short	(.L_893 - .L_892)
.L_892:
        /*005c*/ 	.word	0x00000000
        /*0060*/ 	.short	0x0006
        /*0062*/ 	.short	0x0018
        /*0064*/ 	.byte	0x00, 0xf0, 0x11, 0x00


	//----- nvinfo : EIATTR_KPARAM_INFO
	.align		4
.L_893:
        /*0068*/ 	.byte	0x04, 0x17
        /*006a*/ 	.short	(.L_895 - .L_894)
.L_894:
        /*006c*/ 	.word	0x00000000
        /*0070*/ 	.short	0x0005
        /*0072*/ 	.short	0x0014
        /*0074*/ 	.byte	0x00, 0xf0, 0x11, 0x00


	//----- nvinfo : EIATTR_KPARAM_INFO
	.align		4
.L_895:
        /*0078*/ 	.byte	0x04, 0x17
        /*007a*/ 	.short	(.L_897 - .L_896)
.L_896:
        /*007c*/ 	.word	0x00000000
        /*0080*/ 	.short	0x0004
        /*0082*/ 	.short	0x0010
        /*0084*/ 	.byte	0x00, 0xf0, 0x11, 0x00


	//----- nvinfo : EIATTR_KPARAM_INFO
	.align		4
.L_897:
        /*0088*/ 	.byte	0x04, 0x17
        /*008a*/ 	.short	(.L_899 - .L_898)
.L_898:
        /*008c*/ 	.word	0x00000000
        /*0090*/ 	.short	0x0003
        /*0092*/ 	.short	0x000c
        /*0094*/ 	.byte	0x00, 0xf0, 0x11, 0x00


	//----- nvinfo : EIATTR_KPARAM_INFO
	.align		4
.L_899:
        /*0098*/ 	.byte	0x04, 0x17
        /*009a*/ 	.short	(.L_901 - .L_900)
.L_900:
        /*009c*/ 	.word	0x00000000
        /*00a0*/ 	.short	0x0002
        /*00a2*/ 	.short	0x0008
        /*00a4*/ 	.byte	0x00, 0xf0, 0x11, 0x00


	//----- nvinfo : EIATTR_KPARAM_INFO
	.align		4
.L_901:
        /*00a8*/ 	.byte	0x04, 0x17
        /*00aa*/ 	.short	(.L_903 - .L_902)
.L_902:
        /*00ac*/ 	.word	0x00000000
        /*00b0*/ 	.short	0x0001
        /*00b2*/ 	.short	0x0004
        /*00b4*/ 	.byte	0x00, 0xf0, 0x11, 0x00


	//----- nvinfo : EIATTR_KPARAM_INFO
	.align		4
.L_903:
        /*00b8*/ 	.byte	0x04, 0x17
        /*00ba*/ 	.short	(.L_905 - .L_904)
.L_904:
        /*00bc*/ 	.word	0x00000000
        /*00c0*/ 	.short	0x0000
        /*00c2*/ 	.short	0x0000
        /*00c4*/ 	.byte	0x00, 0xf0, 0x11, 0x00


	//----- nvinfo : EIATTR_SPARSE_MMA_MASK
	.align		4
.L_905:
        /*00c8*/ 	.byte	0x03, 0x50
        /*00ca*/ 	.short	0x0000


	//----- nvinfo : EIATTR_MAXREG_COUNT
	.align		4
        /*00cc*/ 	.byte	0x03, 0x1b
        /*00ce*/ 	.short	0x00ff


	//----- nvinfo : EIATTR_MERCURY_ISA_VERSION
	.align		4
        /*00d0*/ 	.byte	0x03, 0x5f
        /*00d2*/ 	.short	0x0101


	//----- nvinfo : EIATTR_VRC_CTA_INIT_COUNT
	.align		4
        /*00d4*/ 	.byte	0x02, 0x4a
	.zero		1
	.zero		1


	//----- nvinfo : EIATTR_EXIT_INSTR_OFFSETS
	.align		4
        /*00d8*/ 	.byte	0x04, 0x1c
        /*00da*/ 	.short	(.L_907 - .L_906)


	//   ....[0]....
.L_906:
        /*00dc*/ 	.word	0x00000070


	//   ....[1]....
        /*00e0*/ 	.word	0x00000e20


	//   ....[2]....
        /*00e4*/ 	.word	0x00001240


	//   ....[3]....
        /*00e8*/ 	.word	0x000012b0


	//----- nvinfo : EIATTR_CBANK_PARAM_SIZE
	.align		4
.L_907:
        /*00ec*/ 	.byte	0x03, 0x19
        /*00ee*/ 	.short	0x0040


	//----- nvinfo : EIATTR_PARAM_CBANK
	.align		4
        /*00f0*/ 	.byte	0x04, 0x0a
        /*00f2*/ 	.short	(.L_909 - .L_908)
	.align		4
.L_908:
        /*00f4*/ 	.word	index@(.nv.constant0.WordEmbeddingBackwardPropagation)
        /*00f8*/ 	.short	0x0380
        /*00fa*/ 	.short	0x0040


	//----- nvinfo : EIATTR_SW_WAR
	.align		4
.L_909:
        /*00fc*/ 	.byte	0x04, 0x36
        /*00fe*/ 	.short	(.L_911 - .L_910)
.L_910:
        /*0100*/ 	.word	0x00000008
.L_911:


//--------------------- .nv.info.WordEmbeddingForwardPropagation --------------------------
	.section	.nv.info.WordEmbeddingForwardPropagation,"",@"SHT_CUDA_INFO"
	.sectionflags	@""
	.align	4


	//----- nvinfo : EIATTR_CUDA_API_VERSION
	.align		4
        /*0000*/ 	.byte	0x04, 0x37
        /*0002*/ 	.short	(.L_913 - .L_912)
.L_912:
        /*0004*/ 	.word	0x00000082


	//----- nvinfo : EIATTR_KPARAM_INFO
	.align		4
.L_913:
        /*0008*/ 	.byte	0x04, 0x17
        /*000a*/ 	.short	(.L_915 - .L_914)
.L_914:
        /*000c*/ 	.word	0x00000000
        /*0010*/ 	.short	0x000a
        /*0012*/ 	.short	0x0030
        /*0014*/ 	.byte	0x00, 0xf5, 0x21, 0x00


	//----- nvinfo : EIATTR_KPARAM_INFO
	.align		4
.L_915:
        /*0018*/ 	.byte	0x04, 0x17
        /*001a*/ 	.short	(.L_917 - .L_916)
.L_916:
        /*001c*/ 	.word	0x00000000
        /*0020*/ 	.short	0x0009
        /*0022*/ 	.short	0x0028
        /*0024*/ 	.byte	0x00, 0xf5, 0x21, 0x00


	//----- nvinfo : EIATTR_KPARAM_INFO
	.align		4
.L_917:
        /*0028*/ 	.byte	0x04, 0x17
        /*002a*/ 	.short	(.L_919 - .L_918)
.L_918:
        /*002c*/ 	.word	0x00000000
        /*0030*/ 	.short	0x0008
        /*0032*/ 	.short	0x0020
        /*0034*/ 	.byte	0x00, 0xf5, 0x21, 0x00


	//----- nvinfo : EIATTR_KPARAM_INFO
	.align		4
.L_919:
        /*0038*/ 	.byte	0x04, 0x17
        /*003a*/ 	.short	(.L_921 - .L_920)
.L_920:
        /*003c*/ 	.word	0x00000000
        /*0040*/ 	.short	0x0007
        /*0042*/ 	.short	0x001c
        /*0044*/ 	.byte	0x00, 0xf0, 0x11, 0x00


	//----- nvinfo : EIATTR_KPARAM_INFO
	.align		4
.L_921:
        /*0048*/ 	.byte	0x04, 0x17
        /*004a*/ 	.short	(.L_923 - .L_922)
.L_922:
        /*004c*/ 	.word	0x00000000
        /*0050*/ 	.short	0x0006
        /*0052*/ 	.short	0x0018
        /*0054*/ 	.byte	0x00, 0xf0, 0x11, 0x00


	//----- nvinfo : EIATTR_KPARAM_INFO
	.align		4
.L_923:
        /*0058*/ 	.byte	0x04, 0x17
        /*005a*/ 	.short	(.L_925 - .L_924)
.L_924:
        /*005c*/ 	.word	0x00000000
        /*0060*/ 	.short	0x0005
        /*0062*/ 	.short	0x0014
        /*0064*/ 	.byte	0x00, 0xf0, 0x11, 0x00


	//----- nvinfo : EIATTR_KPARAM_INFO
	.align		4
.L_925:
        /*0068*/ 	.byte	0x04, 0x17
        /*006a*/ 	.short	(.L_927 - .L_926)
.L_926:
        /*006c*/ 	.word	0x00000000
        /*0070*/ 	.short	0x0004
        /*0072*/ 	.short	0x0010
        /*0074*/ 	.byte	0x00, 0xf0, 0x11, 0x00


	//----- nvinfo : EIATTR_KPARAM_INFO
	.align		4
.L_927:
        /*0078*/ 	.byte	0x04, 0x17
        /*007a*/ 	.short	(.L_929 - .L_928)
.L_928:
        /*007c*/ 	.word	0x00000000
        /*0080*/ 	.short	0x0003
        /*0082*/ 	.short	0x000c
        /*0084*/ 	.byte	0x00, 0xf0, 0x11, 0x00


	//----- nvinfo : EIATTR_KPARAM_INFO
	.align		4
.L_929:
        /*0088*/ 	.byte	0x04, 0x17
        /*008a*/ 	.short	(.L_931 - .L_930)
.L_930:
        /*008c*/ 	.word	0x00000000
        /*0090*/ 	.short	0x0002
        /*0092*/ 	.short	0x0008
        /*0094*/ 	.byte	0x00, 0xf0, 0x11, 0x00


	//----- nvinfo : EIATTR_KPARAM_INFO
	.align		4
.L_931:
        /*0098*/ 	.byte	0x04, 0x17
        /*009a*/ 	.short	(.L_933 - .L_932)
.L_932:
        /*009c*/ 	.word	0x00000000
        /*00a0*/ 	.short	0x0001
        /*00a2*/ 	.short	0x0004
        /*00a4*/ 	.byte	0x00, 0xf0, 0x11, 0x00


	//----- nvinfo : EIATTR_KPARAM_INFO
	.align		4
.L_933:
        /*00a8*/ 	.byte	0x04, 0x17
        /*00aa*/ 	.short	(.L_935 - .L_934)
.L_934:
        /*00ac*/ 	.word	0x00000000
        /*00b0*/ 	.short	0x0000
        /*00b2*/ 	.short	0x0000
        /*00b4*/ 	.byte	0x00, 0xf0, 0x11, 0x00


	//----- nvinfo : EIATTR_SPARSE_MMA_MASK
	.align		4
.L_935:
        /*00b8*/ 	.byte	0x03, 0x50
        /*00ba*/ 	.short	0x0000


	//----- nvinfo : EIATTR_MAXREG_COUNT
	.align		4
        /*00bc*/ 	.byte	0x03, 0x1b
        /*00be*/ 	.short	0x00ff


	//----- nvinfo : EIATTR_MERCURY_ISA_VERSION
	.align		4
        /*00c0*/ 	.byte	0x03, 0x5f
        /*00c2*/ 	.short	0x0101


	//----- nvinfo : EIATTR_VRC_CTA_INIT_COUNT
	.align		4
        /*00c4*/ 	.byte	0x02, 0x4a
	.zero		1
	.zero		1


	//----- nvinfo : EIATTR_EXIT_INSTR_OFFSETS
	.align		4
        /*00c8*/ 	.byte	0x04, 0x1c
        /*00ca*/ 	.short	(.L_937 - .L_936)


	//   ....[0]....
.L_936:
        /*00cc*/ 	.word	0x00000070


	//   ....[1]....
        /*00d0*/ 	.word	0x00000b10


	//   ....[2]....
        /*00d4*/ 	.word	0x00000f30


	//   ....[3]....
        /*00d8*/ 	.word	0x00000fa0


	//----- nvinfo : EIATTR_CBANK_PARAM_SIZE
	.align		4
.L_937:
        /*00dc*/ 	.byte	0x03, 0x19
        /*00de*/ 	.short	0x0038


	//----- nvinfo : EIATTR_PARAM_CBANK
	.align		4
        /*00e0*/ 	.byte	0x04, 0x0a
        /*00e2*/ 	.short	(.L_939 - .L_938)
	.align		4
.L_938:
        /*00e4*/ 	.word	index@(.nv.constant0.WordEmbeddingForwardPropagation)
        /*00e8*/ 	.short	0x0380
        /*00ea*/ 	.short	0x0038


	//----- nvinfo : EIATTR_SW_WAR
	.align		4
.L_939:
        /*00ec*/ 	.byte	0x04, 0x36
        /*00ee*/ 	.short	(.L_941 - .L_940)
.L_940:
        /*00f0*/ 	.word	0x00000008
.L_941:


//--------------------- .nv.info.ApplyZeroPaddingForRowId --------------------------
	.section	.nv.info.ApplyZeroPaddingForRowId,"",@"SHT_CUDA_INFO"
	.sectionflags	@""
	.align	4


	//----- nvinfo : EIATTR_CUDA_API_VERSION
	.align		4
        /*0000*/ 	.byte	0x04, 0x37
        /*0002*/ 	.short	(.L_943 - .L_942)
.L_942:
        /*0004*/ 	.word	0x00000082


	//----- nvinfo : EIATTR_KPARAM_INFO
	.align		4
.L_943:
        /*0008*/ 	.byte	0x04, 0x17
        /*000a*/ 	.short	(.L_945 - .L_944)
.L_944:
        /*000c*/ 	.word	0x00000000
        /*0010*/ 	.short	0x0009
        /*0012*/ 	.short	0x0030
        /*0014*/ 	.byte	0x00, 0xf0, 0x05, 0x00


	//----- nvinfo : EIATTR_KPARAM_INFO
	.align		4
.L_945:
        /*0018*/ 	.byte	0x04, 0x17
        /*001a*/ 	.short	(.L_947 - .L_946)
.L_946:
        /*001c*/ 	.word	0x00000000
        /*0020*/ 	.short	0x0008
        /*0022*/ 	.short	0x0028
        /*0024*/ 	.byte	0x00, 0xf5, 0x21, 0x00


	//----- nvinfo : EIATTR_KPARAM_INFO
	.align		4
.L_947:
        /*0028*/ 	.byte	0x04, 0x17
        /*002a*/ 	.short	(.L_949 - .L_948)
.L_948:
        /*002c*/ 	.word	0x00000000
        /*0030*/ 	.short	0x0007
        /*0032*/ 	.short	0x0020
        /*0034*/ 	.byte	0x00, 0xf5, 0x21, 0x00


	//----- nvinfo : EIATTR_KPARAM_INFO
	.align		4
.L_949:
        /*0038*/ 	.byte	0x04, 0x17
        /*003a*/ 	.short	(.L_951 - .L_950)
.L_950:
        /*003c*/ 	.word	0x00000000
        /*0040*/ 	.short	0x0006
        /*0042*/ 	.short	0x0018
        /*0044*/ 	.byte	0x00, 0xf0, 0x11, 0x00


	//----- nvinfo : EIATTR_KPARAM_INFO
	.align		4
.L_951:
        /*0048*/ 	.byte	0x04, 0x17
        /*004a*/ 	.short	(.L_953 - .L_952)
.L_952:
        /*004c*/ 	.word	0x00000000
        /*0050*/ 	.short	0x0005
        /*0052*/ 	.short	0x0014
        /*0054*/ 	.byte	0x00, 0xf0, 0x11, 0x00


	//----- nvinfo : EIATTR_KPARAM_INFO
	.align		4
.L_953:
        /*0058*/ 	.byte	0x04, 0x17
        /*005a*/ 	.short	(.L_955 - .L_954)
.L_954:
        /*005c*/ 	.word	0x00000000
        /*0060*/ 	.short	0x0004
        /*0062*/ 	.short	0x0010
        /*0064*/ 	.byte	0x00, 0xf0, 0x11, 0x00


	//----- nvinfo : EIATTR_KPARAM_INFO
	.align		4
.L_955:
        /*0068*/ 	.byte	0x04, 0x17
        /*006a*/ 	.short	(.L_957 - .L_956)
.L_956:
        /*006c*/ 	.word	0x00000000
        /*0070*/ 	.short	0x0003
        /*0072*/ 	.short	0x000c
        /*0074*/ 	.byte	0x00, 0xf0, 0x11, 0x00


	//----- nvinfo : EIATTR_KPARAM_INFO
	.align		4
.L_957:
        /*0078*/ 	.byte	0x04, 0x17
        /*007a*/ 	.short	(.L_959 - .L_958)
.L_958:
        /*007c*/ 	.word	0x00000000
        /*0080*/ 	.short	0x0002
        /*0082*/ 	.short	0x0008
        /*0084*/ 	.byte	0x00, 0xf0, 0x11, 0x00


	//----- nvinfo : EIATTR_KPARAM_INFO
	.align		4
.L_959:
        /*0088*/ 	.byte	0x04, 0x17
        /*008a*/ 	.short	(.L_961 - .L_960)
.L_960:
        /*008c*/ 	.word	0x00000000
        /*0090*/ 	.short	0x0001
        /*0092*/ 	.short	0x0004
        /*0094*/ 	.byte	0x00, 0xf0, 0x11, 0x00


	//----- nvinfo : EIATTR_KPARAM_INFO
	.align		4
.L_961:
        /*0098*/ 	.byte	0x04, 0x17
        /*009a*/ 	.short	(.L_963 - .L_962)
.L_962:
        /*009c*/ 	.word	0x00000000
        /*00a0*/ 	.short	0x0000
        /*00a2*/ 	.short	0x0000
        /*00a4*/ 	.byte	0x00, 0xf0, 0x11, 0x00


	//----- nvinfo : EIATTR_SPARSE_MMA_MASK
	.align		4
.L_963:
        /*00a8*/ 	.byte	0x03, 0x50
        /*00aa*/ 	.short	0x0000


	//----- nvinfo : EIATTR_MAXREG_COUNT
	.align		4
        /*00ac*/ 	.byte	0x03, 0x1b
        /*00ae*/ 	.short	0x00ff


	//----- nvinfo : EIATTR_MERCURY_ISA_VERSION
	.align		4
        /*00b0*/ 	.byte	0x03, 0x5f
        /*00b2*/ 	.short	0x0101


	//----- nvinfo : EIATTR_VRC_CTA_INIT_COUNT
	.align		4
        /*00b4*/ 	.byte	0x02, 0x4a
	.zero		1
	.zero		1


	//----- nvinfo : EIATTR_EXIT_INSTR_OFFSETS
	.align		4
        /*00b8*/ 	.byte	0x04, 0x1c
        /*00ba*/ 	.short	(.L_965 - .L_964)


	//   ....[0]....
.L_964:
        /*00bc*/ 	.word	0x00000070


	//   ....[1]....
        /*00c0*/ 	.word	0x00000320


	//   ....[2]....
        /*00c4*/ 	.word	0x00000760


	//   ....[3]....
        /*00c8*/ 	.word	0x000007d0


	//   ....[4]....
        /*00cc*/ 	.word	0x00000800


	//   ....[5]....
        /*00d0*/ 	.word	0x00000c40


	//   ....[6]....
        /*00d4*/ 	.word	0x00000cb0


	//----- nvinfo : EIATTR_CBANK_PARAM_SIZE
	.align		4
.L_965:
        /*00d8*/ 	.byte	0x03, 0x19
        /*00da*/ 	.short	0x0031


	//----- nvinfo : EIATTR_PARAM_CBANK
	.align		4
        /*00dc*/ 	.byte	0x04, 0x0a
        /*00de*/ 	.short	(.L_967 - .L_966)
	.align		4
.L_966:
        /*00e0*/ 	.word	index@(.nv.constant0.ApplyZeroPaddingForRowId)
        /*00e4*/ 	.short	0x0380
        /*00e6*/ 	.short	0x0031


	//----- nvinfo : EIATTR_SW_WAR
	.align		4
.L_967:
        /*00e8*/ 	.byte	0x04, 0x36
        /*00ea*/ 	.short	(.L_969 - .L_968)
.L_968:
        /*00ec*/ 	.word	0x00000008
.L_969:


//--------------------- .nv.info.Clip             --------------------------
	.section	.nv.info.Clip,"",@"SHT_CUDA_INFO"
	.sectionflags	@""
	.align	4


	//----- nvinfo : EIATTR_CUDA_API_VERSION
	.align		4
        /*0000*/ 	.byte	0x04, 0x37
        /*0002*/ 	.short	(.L_971 - .L_970)
.L_970:
        /*0004*/ 	.word	0x00000082


	//----- nvinfo : EIATTR_KPARAM_INFO
	.align		4
.L_971:
        /*0008*/ 	.byte	0x04, 0x17
        /*000a*/ 	.short	(.L_973 - .L_972)
.L_972:
        /*000c*/ 	.word	0x00000000
        /*0010*/ 	.short	0x0004
        /*0012*/ 	.short	0x0014
        /*0014*/ 	.byte	0x00, 0xf0, 0x11, 0x00


	//----- nvinfo : EIATTR_KPARAM_INFO
	.align		4
.L_973:
        /*0018*/ 	.byte	0x04, 0x17
        /*001a*/ 	.short	(.L_975 - .L_974)
.L_974:
        /*001c*/ 	.word	0x00000000
        /*0020*/ 	.short	0x0003
        /*0022*/ 	.short	0x0010
        /*0024*/ 	.byte	0x00, 0xf0, 0x11, 0x00


	//----- nvinfo : EIATTR_KPARAM_INFO
	.align		4
.L_975:
        /*0028*/ 	.byte	0x04, 0x17
        /*002a*/ 	.short	(.L_977 - .L_976)
.L_976:
        /*002c*/ 	.word	0x00000000
        /*0030*/ 	.short	0x0002
        /*0032*/ 	.short	0x0008
        /*0034*/ 	.byte	0x00, 0xf5, 0x21, 0x00


	//----- nvinfo : EIATTR_KPARAM_INFO
	.align		4
.L_977:
        /*0038*/ 	.byte	0x04, 0x17
        /*003a*/ 	.short	(.L_979 - .L_978)
.L_978:
        /*003c*/ 	.word	0x00000000
        /*0040*/ 	.short	0x0001
        /*0042*/ 	.short	0x0004
        /*0044*/ 	.byte	0x00, 0xf0, 0x11, 0x00


	//----- nvinfo : EIATTR_KPARAM_INFO
	.align		4
.L_979:
        /*0048*/ 	.byte	0x04, 0x17
        /*004a*/ 	.short	(.L_981 - .L_980)
.L_980:
        /*004c*/ 	.word	0x00000000
        /*0050*/ 	.short	0x0000
        /*0052*/ 	.short	0x0000
        /*0054*/ 	.byte	0x00, 0xf0, 0x11, 0x00


	//----- nvinfo : EIATTR_SPARSE_MMA_MASK
	.align		4
.L_981:
        /*0058*/ 	.byte	0x03, 0x50
        /*005a*/ 	.short	0x0000


	//----- nvinfo : EIATTR_MAXREG_COUNT
	.align		4
        /*005c*/ 	.byte	0x03, 0x1b
        /*005e*/ 	.short	0x00ff


	//----- nvinfo : EIATTR_MERCURY_ISA_VERSION
	.align		4
        /*0060*/ 	.byte	0x03, 0x5f
        /*0062*/ 	.short	0x0101


	//----- nvinfo : EIATTR_VRC_CTA_INIT_COUNT
	.align		4
        /*0064*/ 	.byte	0x02, 0x4a
	.zero		1
	.zero		1


	//----- nvinfo : EIATTR_EXIT_INSTR_OFFSETS
	.align		4
        /*0068*/ 	.byte	0x04, 0x1c
        /*006a*/ 	.short	(.L_983 - .L_982)


	//   ....[0]....
.L_982:
        /*006c*/ 	.word	0x00000070


	//   ....[1]....
        /*0070*/ 	.word	0x000000a0


	//   ....[2]....
        /*0074*/ 	.word	0x00000620


	//   ....[3]....
        /*0078*/ 	.word	0x000008e0


	//   ....[4]....
        /*007c*/ 	.word	0x00000aa0


	//   ....[5]....
        /*0080*/ 	.word	0x00000bd0


	//----- nvinfo : EIATTR_CBANK_PARAM_SIZE
	.align		4
.L_983:
        /*0084*/ 	.byte	0x03, 0x19
        /*0086*/ 	.short	0x0018


	//----- nvinfo : EIATTR_PARAM_CBANK
	.align		4
        /*0088*/ 	.byte	0x04, 0x0a
        /*008a*/ 	.short	(.L_985 - .L_984)
	.align		4
.L_984:
        /*008c*/ 	.word	index@(.nv.constant0.Clip)
        /*0090*/ 	.short	0x0380
        /*0092*/ 	.short	0x0018


	//----- nvinfo : EIATTR_SW_WAR
	.align		4
.L_985:
        /*0094*/ 	.byte	0x04, 0x36
        /*0096*/ 	.short	(.L_987 - .L_986)
.L_986:
        /*0098*/ 	.word	0x00000008
.L_987:


//--------------------- .nv.info.MultiplyEachRowIntoSingleValue --------------------------
	.section	.nv.info.MultiplyEachRowIntoSingleValue,"",@"SHT_CUDA_INFO"
	.sectionflags	@""
	.align	4


	//----- nvinfo : EIATTR_CUDA_API_VERSION
	.align		4
        /*0000*/ 	.byte	0x04, 0x37
        /*0002*/ 	.short	(.L_989 - .L_988)
.L_988:
        /*0004*/ 	.word	0x00000082


	//----- nvinfo : EIATTR_KPARAM_INFO
	.align		4
.L_989:
        /*0008*/ 	.byte	0x04, 0x17
        /*000a*/ 	.short	(.L_991 - .L_990)
.L_990:
        /*000c*/ 	.word	0x00000000
        /*0010*/ 	.short	0x0004
        /*0012*/ 	.short	0x0018
        /*0014*/ 	.byte	0x00, 0xf5, 0x21, 0x00


	//----- nvinfo : EIATTR_KPARAM_INFO
	.align		4
.L_991:
        /*0018*/ 	.byte	0x04, 0x17
        /*001a*/ 	.short	(.L_993 - .L_992)
.L_992:
        /*001c*/ 	.word	0x00000000
        /*0020*/ 	.short	0x0003
        /*0022*/ 	.short	0x0010
        /*0024*/ 	.byte	0x00, 0xf5, 0x21, 0x00


	//----- nvinfo : EIATTR_KPARAM_INFO
	.align		4
.L_993:
        /*0028*/ 	.byte	0x04, 0x17
        /*002a*/ 	.short	(.L_995 - .L_994)
.L_994:
        /*002c*/ 	.word	0x00000000
        /*0030*/ 	.short	0x0002
        /*0032*/ 	.short	0x0008
        /*0034*/ 	.byte	0x00, 0xf5, 0x21, 0x00


	//----- nvinfo : EIATTR_KPARAM_INFO
	.align		4
.L_995:
        /*0038*/ 	.byte	0x04, 0x17
        /*003a*/ 	.short	(.L_997 - .L_996)
.L_996:
        /*003c*/ 	.word	0x00000000
        /*0040*/ 	.short	0x0001
        /*0042*/ 	.short	0x0004
        /*0044*/ 	.byte	0x00, 0xf0, 0x11, 0x00


	//----- nvinfo : EIATTR_KPARAM_INFO
	.align		4
.L_997:
        /*0048*/ 	.byte	0x04, 0x17
        /*004a*/ 	.short	(.L_999 - .L_998)
.L_998:
        /*004c*/ 	.word	0x00000000
        /*0050*/ 	.short	0x0000
        /*0052*/ 	.short	0x0000
        /*0054*/ 	.byte	0x00, 0xf0, 0x11, 0x00


	//----- nvinfo : EIATTR_SPARSE_MMA_MASK
	.align		4
.L_999:
        /*0058*/ 	.byte	0x03, 0x50
        /*005a*/ 	.short	0x0000


	//----- nvinfo : EIATTR_MAXREG_COUNT
	.align		4
        /*005c*/ 	.byte	0x03, 0x1b
        /*005e*/ 	.short	0x00ff


	//----- nvinfo : EIATTR_MERCURY_ISA_VERSION
	.align		4
        /*0060*/ 	.byte	0x03, 0x5f
        /*0062*/ 	.short	0x0101


	//----- nvinfo : EIATTR_VRC_CTA_INIT_COUNT
	.align		4
        /*0064*/ 	.byte	0x02, 0x4a
	.zero		1
	.zero		1


	//----- nvinfo : EIATTR_EXIT_INSTR_OFFSETS
	.align		4
        /*0068*/ 	.byte	0x04, 0x1c
        /*006a*/ 	.short	(.L_1001 - .L_1000)


	//   ....[0]....
.L_1000:
        /*006c*/ 	.word	0x00000070


	//   ....[1]....
        /*0070*/ 	.word	0x000009c0


	//----- nvinfo : EIATTR_CBANK_PARAM_SIZE
	.align		4
.L_1001:
        /*0074*/ 	.byte	0x03, 0x19
        /*0076*/ 	.short	0x0020


	//----- nvinfo : EIATTR_PARAM_CBANK
	.align		4
        /*0078*/ 	.byte	0x04, 0x0a
        /*007a*/ 	.short	(.L_1003 - .L_1002)
	.align		4
.L_1002:
        /*007c*/ 	.word	index@(.nv.constant0.MultiplyEachRowIntoSingleValue)
        /*0080*/ 	.short	0x0380
        /*0082*/ 	.short	0x0020


	//----- nvinfo : EIATTR_SW_WAR
	.align		4
.L_1003:
        /*0084*/ 	.byte	0x04, 0x36
        /*0086*/ 	.short	(.L_1005 - .L_1004)
.L_1004:
        /*0088*/ 	.word	0x00000008
.L_1005:


//--------------------- .nv.info.SetToZeroAllElementsBelowMainDiagonal --------------------------
	.section	.nv.info.SetToZeroAllElementsBelowMainDiagonal,"",@"SHT_CUDA_INFO"
	.sectionflags	@""
	.align	4


	//----- nvinfo : EIATTR_CUDA_API_VERSION
	.align		4
        /*0000*/ 	.byte	0x04, 0x37
        /*0002*/ 	.short	(.L_1007 - .L_1006)
.L_1006:
        /*0004*/ 	.word	0x00000082


	//----- nvinfo : EIATTR_KPARAM_INFO
	.align		4
.L_1007:
        /*0008*/ 	.byte	0x04, 0x17
        /*000a*/ 	.short	(.L_1009 - .L_1008)
.L_1008:
        /*000c*/ 	.word	0x00000000
        /*0010*/ 	.short	0x0002
        /*0012*/ 	.short	0x0008
        /*0014*/ 	.byte	0x00, 0xf5, 0x21, 0x00


	//----- nvinfo : EIATTR_KPARAM_INFO
	.align		4
.L_1009:
        /*0018*/ 	.byte	0x04, 0x17
        /*001a*/ 	.short	(.L_1011 - .L_1010)
.L_1010:
        /*001c*/ 	.word	0x00000000
        /*0020*/ 	.short	0x0001
        /*0022*/ 	.short	0x0004
        /*0024*/ 	.byte	0x00, 0xf0, 0x11, 0x00


	//----- nvinfo : EIATTR_KPARAM_INFO
	.align		4
.L_1011:
        /*0028*/ 	.byte	0x04, 0x17
        /*002a*/ 	.short	(.L_1013 - .L_1012)
.L_1012:
        /*002c*/ 	.word	0x00000000
        /*0030*/ 	.short	0x0000
        /*0032*/ 	.short	0x0000
        /*0034*/ 	.byte	0x00, 0xf0, 0x11, 0x00


	//----- nvinfo : EIATTR_SPARSE_MMA_MASK
	.align		4
.L_1013:
        /*0038*/ 	.byte	0x03, 0x50
        /*003a*/ 	.short	0x0000


	//----- nvinfo : EIATTR_MAXREG_COUNT
	.align		4
        /*003c*/ 	.byte	0x03, 0x1b
        /*003e*/ 	.short	0x00ff


	//----- nvinfo : EIATTR_MERCURY_ISA_VERSION
	.align		4
        /*0040*/ 	.byte	0x03, 0x5f
        /*0042*/ 	.short	0x0101


	//----- nvinfo : EIATTR_VRC_CTA_INIT_COUNT
	.align		4
        /*0044*/ 	.byte	0x02, 0x4a
	.zero		1
	.zero		1


	//----- nvinfo : EIATTR_EXIT_INSTR_OFFSETS
	.align		4
        /*0048*/ 	.byte	0x04, 0x1c
        /*004a*/ 	.short	(.L_1015 - .L_1014)


	//   ....[0]....
.L_1014:
        /*004c*/ 	.word	0x00000070


	//   ....[1]....
        /*0050*/ 	.word	0x000000c0


	//   ....[2]....
        /*0054*/ 	.word	0x000002c0


	//   ....[3]....
        /*0058*/ 	.word	0x000003d0


	//   ....[4]....
        /*005c*/ 	.word	0x000004c0


	//   ....[5]....
        /*0060*/ 	.word	0x00000530


	//----- nvinfo : EIATTR_CRS_STACK_SIZE
	.align		4
.L_1015:
        /*0064*/ 	.byte	0x04, 0x1e
        /*0066*/ 	.short	(.L_1017 - .L_1016)
.L_1016:
        /*0068*/ 	.word	0x00000000


	//----- nvinfo : EIATTR_CBANK_PARAM_SIZE
	.align		4
.L_1017:
        /*006c*/ 	.byte	0x03, 0x19
        /*006e*/ 	.short	0x0010


	//----- nvinfo : EIATTR_PARAM_CBANK
	.align		4
        /*0070*/ 	.byte	0x04, 0x0a
        /*0072*/ 	.short	(.L_1019 - .L_1018)
	.align		4
.L_1018:
        /*0074*/ 	.word	index@(.nv.constant0.SetToZeroAllElementsBelowMainDiagonal)
        /*0078*/ 	.short	0x0380
        /*007a*/ 	.short	0x0010


	//----- nvinfo : EIATTR_SW_WAR
	.align		4
.L_1019:
        /*007c*/ 	.byte	0x04, 0x36
        /*007e*/ 	.short	(.L_1021 - .L_1020)
.L_1020:
        /*0080*/ 	.word	0x00000008
.L_1021:


//--------------------- .nv.info.Set1InMainDiagonal --------------------------
	.section	.nv.info.Set1InMainDiagonal,"",@"SHT_CUDA_INFO"
	.sectionflags	@""
	.align	4


	//----- nvinfo : EIATTR_CUDA_API_VERSION
	.align		4
        /*0000*/ 	.byte	0x04, 0x37
        /*0002*/ 	.short	(.L_1023 - .L_1022)
.L_1022:
        /*0004*/ 	.word	0x00000082


	//----- nvinfo : EIATTR_KPARAM_INFO
	.align		4
.L_1023:
        /*0008*/ 	.byte	0x04, 0x17
        /*000a*/ 	.short	(.L_1025 - .L_1024)
.L_1024:
        /*000c*/ 	.word	0x00000000
        /*0010*/ 	.short	0x0002
        /*0012*/ 	.short	0x0008
        /*0014*/ 	.byte	0x00, 0xf5, 0x21, 0x00


	//----- nvinfo : EIATTR_KPARAM_INFO
	.align		4
.L_1025:
        /*0018*/ 	.byte	0x04, 0x17
        /*001a*/ 	.short	(.L_1027 - .L_1026)
.L_1026:
        /*001c*/ 	.word	0x00000000
        /*0020*/ 	.short	0x0001
        /*0022*/ 	.short	0x0004
        /*0024*/ 	.byte	0x00, 0xf0, 0x11, 0x00


	//----- nvinfo : EIATTR_KPARAM_INFO
	.align		4
.L_1027:
        /*0028*/ 	.byte	0x04, 0x17
        /*002a*/ 	.short	(.L_1029 - .L_1028)
.L_1028:
        /*002c*/ 	.word	0x00000000
        /*0030*/ 	.short	0x0000
        /*0032*/ 	.short	0x0000
        /*0034*/ 	.byte	0x00, 0xf0, 0x11, 0x00


	//----- nvinfo : EIATTR_SPARSE_MMA_MASK
	.align		4
.L_1029:
        /*0038*/ 	.byte	0x03, 0x50
        /*003a*/ 	.short	0x0000


	//----- nvinfo : EIATTR_MAXREG_COUNT
	.align		4
        /*003c*/ 	.byte	0x03, 0x1b
        /*003e*/ 	.short	0x00ff


	//----- nvinfo : EIATTR_MERCURY_ISA_VERSION
	.align		4
        /*0040*/ 	.byte	0x03, 0x5f
        /*0042*/ 	.short	0x0101


	//----- nvinfo : EIATTR_VRC_CTA_INIT_COUNT
	.align		4
        /*0044*/ 	.byte	0x02, 0x4a
	.zero		1
	.zero		1


	//----- nvinfo : EIATTR_EXIT_INSTR_OFFSETS
	.align		4
        /*0048*/ 	.byte	0x04, 0x1c
        /*004a*/ 	.short	(.L_1031 - .L_1030)


	//   ....[0]....
.L_1030:
        /*004c*/ 	.word	0x00000090


	//   ....[1]....
        /*0050*/ 	.word	0x00000100


	//----- nvinfo : EIATTR_CBANK_PARAM_SIZE
	.align		4
.L_1031:
        /*0054*/ 	.byte	0x03, 0x19
        /*0056*/ 	.short	0x0010


	//----- nvinfo : EIATTR_PARAM_CBANK
	.align		4
        /*0058*/ 	.byte	0x04, 0x0a
        /*005a*/ 	.short	(.L_1033 - .L_1032)
	.align		4
.L_1032:
        /*005c*/ 	.word	index@(.nv.constant0.Set1InMainDiagonal)
        /*0060*/ 	.short	0x0380
        /*0062*/ 	.short	0x0010


	//----- nvinfo : EIATTR_SW_WAR
	.align		4
.L_1033:
        /*0064*/ 	.byte	0x04, 0x36
        /*0066*/ 	.short	(.L_1035 - .L_1034)
.L_1034:
        /*0068*/ 	.word	0x00000008
.L_1035:


//--------------------- .nv.info.LnGradient       --------------------------
	.section	.nv.info.LnGradient,"",@"SHT_CUDA_INFO"
	.sectionflags	@""
	.align	4


	//----- nvinfo : EIATTR_CUDA_API_VERSION
	.align		4
        /*0000*/ 	.byte	0x04, 0x37
        /*0002*/ 	.short	(.L_1037 - .L_1036)
.L_1036:
        /*0004*/ 	.word	0x00000082


	//----- nvinfo : EIATTR_KPARAM_INFO
	.align		4
.L_1037:
        /*0008*/ 	.byte	0x04, 0x17
        /*000a*/ 	.short	(.L_1039 - .L_1038)
.L_1038:
        /*000c*/ 	.word	0x00000000
        /*0010*/ 	.short	0x0003
        /*0012*/ 	.short	0x0018
        /*0014*/ 	.byte	0x00, 0xf5, 0x21, 0x00


	//----- nvinfo : EIATTR_KPARAM_INFO
	.align		4
.L_1039:
        /*0018*/ 	.byte	0x04, 0x17
        /*001a*/ 	.short	(.L_1041 - .L_1040)
.L_1040:
        /*001c*/ 	.word	0x00000000
        /*0020*/ 	.short	0x0002
        /*0022*/ 	.short	0x0010
        /*0024*/ 	.byte	0x00, 0xf5, 0x21, 0x00


	//----- nvinfo : EIATTR_KPARAM_INFO
	.align		4
.L_1041:
        /*0028*/ 	.byte	0x04, 0x17
        /*002a*/ 	.short	(.L_1043 - .L_1042)
.L_1042:
        /*002c*/ 	.word	0x00000000
        /*0030*/ 	.short	0x0001
        /*0032*/ 	.short	0x0008
        /*0034*/ 	.byte	0x00, 0xf5, 0x21, 0x00


	//----- nvinfo : EIATTR_KPARAM_INFO
	.align		4
.L_1043:
        /*0038*/ 	.byte	0x04, 0x17
        /*003a*/ 	.short	(.L_1045 - .L_1044)
.L_1044:
        /*003c*/ 	.word	0x00000000
        /*0040*/ 	.short	0x0000
        /*0042*/ 	.short	0x0000
        /*0044*/ 	.byte	0x00, 0xf0, 0x11, 0x00


	//----- nvinfo : EIATTR_SPARSE_MMA_MASK
	.align		4
.L_1045:
        /*0048*/ 	.byte	0x03, 0x50
        /*004a*/ 	.short	0x0000


	//----- nvinfo : EIATTR_MAXREG_COUNT
	.align		4
        /*004c*/ 	.byte	0x03, 0x1b
        /*004e*/ 	.short	0x00ff


	//----- nvinfo : EIATTR_MERCURY_ISA_VERSION
	.align		4
        /*0050*/ 	.byte	0x03, 0x5f
        /*0052*/ 	.short	0x0101


	//----- nvinfo : EIATTR_VRC_CTA_INIT_COUNT
	.align		4
        /*0054*/ 	.byte	0x02, 0x4a
	.zero		1
	.zero		1


	//----- nvinfo : EIATTR_EXIT_INSTR_OFFSETS
	.align		4
        /*0058*/ 	.byte	0x04, 0x1c
        /*005a*/ 	.short	(.L_1047 - .L_1046)


	//   ....[0]....
.L_1046:
        /*005c*/ 	.word	0x00000070


	//   ....[1]....
        /*0060*/ 	.word	0x000001f0


	//----- nvinfo : EIATTR_CRS_STACK_SIZE
	.align		4
.L_1047:
        /*0064*/ 	.byte	0x04, 0x1e
        /*0066*/ 	.short	(.L_1049 - .L_1048)
.L_1048:
        /*0068*/ 	.word	0x00000000


	//----- nvinfo : EIATTR_CBANK_PARAM_SIZE
	.align		4
.L_1049:
        /*006c*/ 	.byte	0x03, 0x19
        /*006e*/ 	.short	0x0020


	//----- nvinfo : EIATTR_PARAM_CBANK
	.align		4
        /*0070*/ 	.byte	0x04, 0x0a
        /*0072*/ 	.short	(.L_1051 - .L_1050)
	.align		4
.L_1050:
        /*0074*/ 	.word	index@(.nv.constant0.LnGradient)
        /*0078*/ 	.short	0x0380
        /*007a*/ 	.short	0x0020


	//----- nvinfo : EIATTR_SW_WAR
	.align		4
.L_1051:
        /*007c*/ 	.byte	0x04, 0x36
        /*007e*/ 	.short	(.L_1053 - .L_1052)
.L_1052:
        /*0080*/ 	.word	0x00000008
.L_1053:


//--------------------- .nv.info.ComputeLn        --------------------------
	.section	.nv.info.ComputeLn,"",@"SHT_CUDA_INFO"
	.sectionflags	@""
	.align	4


	//----- nvinfo : EIATTR_CUDA_API_VERSION
	.align		4
        /*0000*/ 	.byte	0x04, 0x37
        /*0002*/ 	.short	(.L_1055 - .L_1054)
.L_1054:
        /*0004*/ 	.word	0x00000082


	//----- nvinfo : EIATTR_KPARAM_INFO
	.align		4
.L_1055:
        /*0008*/ 	.byte	0x04, 0x17
        /*000a*/ 	.short	(.L_1057 - .L_1056)
.L_1056:
        /*000c*/ 	.word	0x00000000
        /*0010*/ 	.short	0x0002
        /*0012*/ 	.short	0x0010
        /*0014*/ 	.byte	0x00, 0xf5, 0x21, 0x00


	//----- nvinfo : EIATTR_KPARAM_INFO
	.align		4
.L_1057:
        /*0018*/ 	.byte	0x04, 0x17
        /*001a*/ 	.short	(.L_1059 - .L_1058)
.L_1058:
        /*001c*/ 	.word	0x00000000
        /*0020*/ 	.short	0x0001
        /*0022*/ 	.short	0x0008
        /*0024*/ 	.byte	0x00, 0xf5, 0x21, 0x00


	//----- nvinfo : EIATTR_KPARAM_INFO
	.align		4
.L_1059:
        /*0028*/ 	.byte	0x04, 0x17
        /*002a*/ 	.short	(.L_1061 - .L_1060)
.L_1060:
        /*002c*/ 	.word	0x00000000
        /*0030*/ 	.short	0x0000
        /*0032*/ 	.short	0x0000
        /*0034*/ 	.byte	0x00, 0xf0, 0x11, 0x00


	//----- nvinfo : EIATTR_SPARSE_MMA_MASK
	.align		4
.L_1061:
        /*0038*/ 	.byte	0x03, 0x50
        /*003a*/ 	.short	0x0000


	//----- nvinfo : EIATTR_MAXREG_COUNT
	.align		4
        /*003c*/ 	.byte	0x03, 0x1b
        /*003e*/ 	.short	0x00ff


	//----- nvinfo : EIATTR_MERCURY_ISA_VERSION
	.align		4
        /*0040*/ 	.byte	0x03, 0x5f
        /*0042*/ 	.short	0x0101


	//----- nvinfo : EIATTR_VRC_CTA_INIT_COUNT
	.align		4
        /*0044*/ 	.byte	0x02, 0x4a
	.zero		1
	.zero		1


	//----- nvinfo : EIATTR_EXIT_INSTR_OFFSETS
	.align		4
        /*0048*/ 	.byte	0x04, 0x1c
        /*004a*/ 	.short	(.L_1063 - .L_1062)


	//   ....[0]....
.L_1062:
        /*004c*/ 	.word	0x00000070


	//   ....[1]....
        /*0050*/ 	.word	0x000002e0


	//----- nvinfo : EIATTR_CRS_STACK_SIZE
	.align		4
.L_1063:
        /*0054*/ 	.byte	0x04, 0x1e
        /*0056*/ 	.short	(.L_1065 - .L_1064)
.L_1064:
        /*0058*/ 	.word	0x00000000


	//----- nvinfo : EIATTR_CBANK_PARAM_SIZE
	.align		4
.L_1065:
        /*005c*/ 	.byte	0x03, 0x19
        /*005e*/ 	.short	0x0018


	//----- nvinfo : EIATTR_PARAM_CBANK
	.align		4
        /*0060*/ 	.byte	0x04, 0x0a
        /*0062*/ 	.short	(.L_1067 - .L_1066)
	.align		4
.L_1066:
        /*0064*/ 	.word	index@(.nv.constant0.ComputeLn)
        /*0068*/ 	.short	0x0380
        /*006a*/ 	.short	0x0018


	//----- nvinfo : EIATTR_SW_WAR
	.align		4
.L_1067:
        /*006c*/ 	.byte	0x04, 0x36
        /*006e*/ 	.short	(.L_1069 - .L_1068)
.L_1068:
        /*0070*/ 	.word	0x00000008
.L_1069:


//--------------------- .nv.info.SwishGradient    --------------------------
	.section	.nv.info.SwishGradient,"",@"SHT_CUDA_INFO"
	.sectionflags	@""
	.align	4


	//----- nvinfo : EIATTR_CUDA_API_VERSION
	.align		4
        /*0000*/ 	.byte	0x04, 0x37
        /*0002*/ 	.short	(.L_1071 - .L_1070)
.L_1070:
        /*0004*/ 	.word	0x00000082


	//----- nvinfo : EIATTR_KPARAM_INFO
	.align		4
.L_1071:
        /*0008*/ 	.byte	0x04, 0x17
        /*000a*/ 	.short	(.L_1073 - .L_1072)
.L_1072:
        /*000c*/ 	.word	0x00000000
        /*0010*/ 	.short	0x0004
        /*0012*/ 	.short	0x0020
        /*0014*/ 	.byte	0x00, 0xf5, 0x21, 0x00


	//----- nvinfo : EIATTR_KPARAM_INFO
	.align		4
.L_1073:
        /*0018*/ 	.byte	0x04, 0x17
        /*001a*/ 	.short	(.L_1075 - .L_1074)
.L_1074:
        /*001c*/ 	.word	0x00000000
        /*0020*/ 	.short	0x0003
        /*0022*/ 	.short	0x0018
        /*0024*/ 	.byte	0x00, 0xf5, 0x21, 0x00


	//----- nvinfo : EIATTR_KPARAM_INFO
	.align		4
.L_1075:
        /*0028*/ 	.byte	0x04, 0x17
        /*002a*/ 	.short	(.L_1077 - .L_1076)
.L_1076:
        /*002c*/ 	.word	0x00000000
        /*0030*/ 	.short	0x0002
        /*0032*/ 	.short	0x0010
        /*0034*/ 	.byte	0x00, 0xf5, 0x21, 0x00


	//----- nvinfo : EIATTR_KPARAM_INFO
	.align		4
.L_1077:
        /*0038*/ 	.byte	0x04, 0x17
        /*003a*/ 	.short	(.L_1079 - .L_1078)
.L_1078:
        /*003c*/ 	.word	0x00000000
        /*0040*/ 	.short	0x0001
        /*0042*/ 	.short	0x0008
        /*0044*/ 	.byte	0x00, 0xf5, 0x21, 0x00


	//----- nvinfo : EIATTR_KPARAM_INFO
	.align		4
.L_1079:
        /*0048*/ 	.byte	0x04, 0x17
        /*004a*/ 	.short	(.L_1081 - .L_1080)
.L_1080:
        /*004c*/ 	.word	0x00000000
        /*0050*/ 	.short	0x0000
        /*0052*/ 	.short	0x0000
        /*0054*/ 	.byte	0x00, 0xf0, 0x11, 0x00


	//----- nvinfo : EIATTR_SPARSE_MMA_MASK
	.align		4
.L_1081:
        /*0058*/ 	.byte	0x03, 0x50
        /*005a*/ 	.short	0x0000


	//----- nvinfo : EIATTR_MAXREG_COUNT
	.align		4
        /*005c*/ 	.byte	0x03, 0x1b
        /*005e*/ 	.short	0x00ff


	//----- nvinfo : EIATTR_MERCURY_ISA_VERSION
	.align		4
        /*0060*/ 	.byte	0x03, 0x5f
        /*0062*/ 	.short	0x0101


	//----- nvinfo : EIATTR_VRC_CTA_INIT_COUNT
	.align		4
        /*0064*/ 	.byte	0x02, 0x4a
	.zero		1
	.zero		1


	//----- nvinfo : EIATTR_EXIT_INSTR_OFFSETS
	.align		4
        /*0068*/ 	.byte	0x04, 0x1c
        /*006a*/ 	.short	(.L_1083 - .L_1082)


	//   ....[0]....
.L_1082:
        /*006c*/ 	.word	0x00000070


	//   ....[1]....
        /*0070*/ 	.word	0x000002c0


	//----- nvinfo : EIATTR_CRS_STACK_SIZE
	.align		4
.L_1083:
        /*0074*/ 	.byte	0x04, 0x1e
        /*0076*/ 	.short	(.L_1085 - .L_1084)
.L_1084:
        /*0078*/ 	.word	0x00000000


	//----- nvinfo : EIATTR_CBANK_PARAM_SIZE
	.align		4
.L_1085:
        /*007c*/ 	.byte	0x03, 0x19
        /*007e*/ 	.short	0x0028


	//----- nvinfo : EIATTR_PARAM_CBANK
	.align		4
        /*0080*/ 	.byte	0x04, 0x0a
        /*0082*/ 	.short	(.L_1087 - .L_1086)
	.align		4
.L_1086:
        /*0084*/ 	.word	index@(.nv.constant0.SwishGradient)
        /*0088*/ 	.short	0x0380
        /*008a*/ 	.short	0x0028


	//----- nvinfo : EIATTR_SW_WAR
	.align		4
.L_1087:
        /*008c*/ 	.byte	0x04, 0x36
        /*008e*/ 	.short	(.L_1089 - .L_1088)
.L_1088:
        /*0090*/ 	.word	0x00000008
.L_1089:


//--------------------- .nv.info.ComputeSoftmaxGradientWitHierarchy --------------------------
	.section	.nv.info.ComputeSoftmaxGradientWitHierarchy,"",@"SHT_CUDA_INFO"
	.sectionflags	@""
	.align	4


	//----- nvinfo : EIATTR_CUDA_API_VERSION
	.align		4
        /*0000*/ 	.byte	0x04, 0x37
        /*0002*/ 	.short	(.L_1091 - .L_1090)
.L_1090:
        /*0004*/ 	.word	0x00000082


	//----- nvinfo : EIATTR_KPARAM_INFO
	.align		4
.L_1091:
        /*0008*/ 	.byte	0x04, 0x17
        /*000a*/ 	.short	(.L_1093 - .L_1092)
.L_1092:
        /*000c*/ 	.word	0x00000000
        /*0010*/ 	.short	0x0005
        /*0012*/ 	.short	0x0020
        /*0014*/ 	.byte	0x00, 0xf5, 0x21, 0x00


	//----- nvinfo : EIATTR_KPARAM_INFO
	.align		4
.L_1093:
        /*0018*/ 	.byte	0x04, 0x17
        /*001a*/ 	.short	(.L_1095 - .L_1094)
.L_1094:
        /*001c*/ 	.word	0x00000000
        /*0020*/ 	.short	0x0004
        /*0022*/ 	.short	0x0018
        /*0024*/ 	.byte	0x00, 0xf5, 0x21, 0x00


	//----- nvinfo : EIATTR_KPARAM_INFO
	.align		4
.L_1095:
        /*0028*/ 	.byte	0x04, 0x17
        /*002a*/ 	.short	(.L_1097 - .L_1096)
.L_1096:
        /*002c*/ 	.word	0x00000000
        /*0030*/ 	.short	0x0003
        /*0032*/ 	.short	0x0010
        /*0034*/ 	.byte	0x00, 0xf5, 0x21, 0x00


	//----- nvinfo : EIATTR_KPARAM_INFO
	.align		4
.L_1097:
        /*0038*/ 	.byte	0x04, 0x17
        /*003a*/ 	.short	(.L_1099 - .L_1098)
.L_1098:
        /*003c*/ 	.word	0x00000000
        /*0040*/ 	.short	0x0002
        /*0042*/ 	.short	0x0008
        /*0044*/ 	.byte	0x00, 0xf5, 0x21, 0x00


	//----- nvinfo : EIATTR_KPARAM_INFO
	.align		4
.L_1099:
        /*0048*/ 	.byte	0x04, 0x17
        /*004a*/ 	.short	(.L_1101 - .L_1100)
.L_1100:
        /*004c*/ 	.word	0x00000000
        /*0050*/ 	.short	0x0001
        /*0052*/ 	.short	0x0004
        /*0054*/ 	.byte	0x00, 0xf0, 0x11, 0x00


	//----- nvinfo : EIATTR_KPARAM_INFO
	.align		4
.L_1101:
        /*0058*/ 	.byte	0x04, 0x17
        /*005a*/ 	.short	(.L_1103 - .L_1102)
.L_1102:
        /*005c*/ 	.word	0x00000000
        /*0060*/ 	.short	0x0000
        /*0062*/ 	.short	0x0000
        /*0064*/ 	.byte	0x00, 0xf0, 0x11, 0x00


	//----- nvinfo : EIATTR_SPARSE_MMA_MASK
	.align		4
.L_1103:
        /*0068*/ 	.byte	0x03, 0x50
        /*006a*/ 	.short	0x0000


	//----- nvinfo : EIATTR_MAXREG_COUNT
	.align		4
        /*006c*/ 	.byte	0x03, 0x1b
        /*006e*/ 	.short	0x00ff


	//----- nvinfo : EIATTR_MERCURY_ISA_VERSION
	.align		4
        /*0070*/ 	.byte	0x03, 0x5f
        /*0072*/ 	.short	0x0101


	//----- nvinfo : EIATTR_VRC_CTA_INIT_COUNT
	.align		4
        /*0074*/ 	.byte	0x02, 0x4a
	.zero		1
	.zero		1


	//----- nvinfo : EIATTR_EXIT_INSTR_OFFSETS
	.align		4
        /*0078*/ 	.byte	0x04, 0x1c
        /*007a*/ 	.short	(.L_1105 - .L_1104)


	//   ....[0]....
.L_1104:
        /*007c*/ 	.word	0x00000070


	//   ....[1]....
        /*0080*/ 	.word	0x00000350


	//   ....[2]....
        /*0084*/ 	.word	0x00000390


	//----- nvinfo : EIATTR_CRS_STACK_SIZE
	.align		4
.L_1105:
        /*0088*/ 	.byte	0x04, 0x1e
        /*008a*/ 	.short	(.L_1107 - .L_1106)
.L_1106:
        /*008c*/ 	.word	0x00000000


	//----- nvinfo : EIATTR_CBANK_PARAM_SIZE
	.align		4
.L_1107:
        /*0090*/ 	.byte	0x03, 0x19
        /*0092*/ 	.short	0x0028


	//----- nvinfo : EIATTR_PARAM_CBANK
	.align		4
        /*0094*/ 	.byte	0x04, 0x0a
        /*0096*/ 	.short	(.L_1109 - .L_1108)
	.align		4
.L_1108:
        /*0098*/ 	.word	index@(.nv.constant0.ComputeSoftmaxGradientWitHierarchy)
        /*009c*/ 	.short	0x0380
        /*009e*/ 	.short	0x0028


	//----- nvinfo : EIATTR_SW_WAR
	.align		4
.L_1109:
        /*00a0*/ 	.byte	0x04, 0x36
        /*00a2*/ 	.short	(.L_1111 - .L_1110)
.L_1110:
        /*00a4*/ 	.word	0x00000008
.L_1111:


//--------------------- .nv.info.ComputeSoftmaxWithHierarchy --------------------------
	.section	.nv.info.ComputeSoftmaxWithHierarchy,"",@"SHT_CUDA_INFO"
	.sectionflags	@""
	.align	4


	//----- nvinfo : EIATTR_CUDA_API_VERSION
	.align		4
        /*0000*/ 	.byte	0x04, 0x37
        /*0002*/ 	.short	(.L_1113 - .L_1112)
.L_1112:
        /*0004*/ 	.word	0x00000082


	//----- nvinfo : EIATTR_KPARAM_INFO
	.align		4
.L_1113:
        /*0008*/ 	.byte	0x04, 0x17
        /*000a*/ 	.short	(.L_1115 - .L_1114)
.L_1114:
        /*000c*/ 	.word	0x00000000
        /*0010*/ 	.short	0x0003
        /*0012*/ 	.short	0x0010
        /*0014*/ 	.byte	0x00, 0xf5, 0x21, 0x00


	//----- nvinfo : EIATTR_KPARAM_INFO
	.align		4
.L_1115:
        /*0018*/ 	.byte	0x04, 0x17
        /*001a*/ 	.short	(.L_1117 - .L_1116)
.L_1116:
        /*001c*/ 	.word	0x00000000
        /*0020*/ 	.short	0x0002
        /*0022*/ 	.short	0x0008
        /*0024*/ 	.byte	0x00, 0xf5, 0x21, 0x00


	//----- nvinfo : EIATTR_KPARAM_INFO
	.align		4
.L_1117:
        /*0028*/ 	.byte	0x04, 0x17
        /*002a*/ 	.short	(.L_1119 - .L_1118)
.L_1118:
        /*002c*/ 	.word	0x00000000
        /*0030*/ 	.short	0x0001
        /*0032*/ 	.short	0x0004
        /*0034*/ 	.byte	0x00, 0xf0, 0x11, 0x00


	//----- nvinfo : EIATTR_KPARAM_INFO
	.align		4
.L_1119:
        /*0038*/ 	.byte	0x04, 0x17
        /*003a*/ 	.short	(.L_1121 - .L_1120)
.L_1120:
        /*003c*/ 	.word	0x00000000
        /*0040*/ 	.short	0x0000
        /*0042*/ 	.short	0x0000
        /*0044*/ 	.byte	0x00, 0xf0, 0x11, 0x00


	//----- nvinfo : EIATTR_SPARSE_MMA_MASK
	.align		4
.L_1121:
        /*0048*/ 	.byte	0x03, 0x50
        /*004a*/ 	.short	0x0000


	//----- nvinfo : EIATTR_MAXREG_COUNT
	.align		4
        /*004c*/ 	.byte	0x03, 0x1b
        /*004e*/ 	.short	0x00ff


	//----- nvinfo : EIATTR_EXTERNS
	.align		4
        /*0050*/ 	.byte	0x04, 0x0f
        /*0052*/ 	.short	(.L_1123 - .L_1122)


	//   ....[0]....
	.align		4
.L_1122:
        /*0054*/ 	.word	index@(malloc)


	//   ....[1]....
	.align		4
        /*0058*/ 	.word	index@(free)


	//----- nvinfo : EIATTR_MERCURY_ISA_VERSION
	.align		4
.L_1123:
        /*005c*/ 	.byte	0x03, 0x5f
        /*005e*/ 	.short	0x0101


	//----- nvinfo : EIATTR_VRC_CTA_INIT_COUNT
	.align		4
        /*0060*/ 	.byte	0x02, 0x4a
	.zero		1
	.zero		1


	//----- nvinfo : EIATTR_SYSCALL_OFFSETS
	.align		4
        /*0064*/ 	.byte	0x04, 0x46
        /*0066*/ 	.short	(.L_1125 - .L_1124)


	//   ....[0]....
.L_1124:
        /*0068*/ 	.word	0x00000600


	//   ....[1]....
        /*006c*/ 	.word	0x00002e20


	//----- nvinfo : EIATTR_EXIT_INSTR_OFFSETS
	.align		4
.L_1125:
        /*0070*/ 	.byte	0x04, 0x1c
        /*0072*/ 	.short	(.L_1127 - .L_1126)


	//   ....[0]....
.L_1126:
        /*0074*/ 	.word	0x000000c0


	//   ....[1]....
        /*0078*/ 	.word	0x000001a0


	//----- nvinfo : EIATTR_CRS_STACK_SIZE
	.align		4
.L_1127:
        /*007c*/ 	.byte	0x04, 0x1e
        /*007e*/ 	.short	(.L_1129 - .L_1128)
.L_1128:
        /*0080*/ 	.word	0x00000000


	//----- nvinfo : EIATTR_CBANK_PARAM_SIZE
	.align		4
.L_1129:
        /*0084*/ 	.byte	0x03, 0x19
        /*0086*/ 	.short	0x0018


	//----- nvinfo : EIATTR_PARAM_CBANK
	.align		4
        /*0088*/ 	.byte	0x04, 0x0a
        /*008a*/ 	.short	(.L_1131 - .L_1130)
	.align		4
.L_1130:
        /*008c*/ 	.word	index@(.nv.constant0.ComputeSoftmaxWithHierarchy)
        /*0090*/ 	.short	0x0380
        /*0092*/ 	.short	0x0018


	//----- nvinfo : EIATTR_SW_WAR
	.align		4
.L_1131:
        /*0094*/ 	.byte	0x04, 0x36
        /*0096*/ 	.short	(.L_1133 - .L_1132)
.L_1132:
        /*0098*/ 	.word	0x00000008
.L_1133:


//--------------------- .nv.info.ComputeSingleAccuracyForCategoricalCrossentropyWithHierarchy --------------------------
	.section	.nv.info.ComputeSingleAccuracyForCategoricalCrossentropyWithHierarchy,"",@"SHT_CUDA_INFO"
	.sectionflags	@""
	.align	4


	//----- nvinfo : EIATTR_CUDA_API_VERSION
	.align		4
        /*0000*/ 	.byte	0x04, 0x37
        /*0002*/ 	.short	(.L_1135 - .L_1134)
.L_1134:
        /*0004*/ 	.word	0x00000082


	//----- nvinfo : EIATTR_KPARAM_INFO
	.align		4
.L_1135:
        /*0008*/ 	.byte	0x04, 0x17
        /*000a*/ 	.short	(.L_1137 - .L_1136)
.L_1136:
        /*000c*/ 	.word	0x00000000
        /*0010*/ 	.short	0x0004
        /*0012*/ 	.short	0x0018
        /*0014*/ 	.byte	0x00, 0xf5, 0x21, 0x00


	//----- nvinfo : EIATTR_KPARAM_INFO
	.align		4
.L_1137:
        /*0018*/ 	.byte	0x04, 0x17
        /*001a*/ 	.short	(.L_1139 - .L_1138)
.L_1138:
        /*001c*/ 	.word	0x00000000
        /*0020*/ 	.short	0x0003
        /*0022*/ 	.short	0x0010
        /*0024*/ 	.byte	0x00, 0xf5, 0x21, 0x00


	//----- nvinfo : EIATTR_KPARAM_INFO
	.align		4
.L_1139:
        /*0028*/ 	.byte	0x04, 0x17
        /*002a*/ 	.short	(.L_1141 - .L_1140)
.L_1140:
        /*002c*/ 	.word	0x00000000
        /*0030*/ 	.short	0x0002
        /*0032*/ 	.short	0x0008
        /*0034*/ 	.byte	0x00, 0xf5, 0x21, 0x00


	//----- nvinfo : EIATTR_KPARAM_INFO
	.align		4
.L_1141:
        /*0038*/ 	.byte	0x04, 0x17
        /*003a*/ 	.short	(.L_1143 - .L_1142)
.L_1142:
        /*003c*/ 	.word	0x00000000
        /*0040*/ 	.short	0x0001
        /*0042*/ 	.short	0x0004
        /*0044*/ 	.byte	0x00, 0xf0, 0x11, 0x00


	//----- nvinfo : EIATTR_KPARAM_INFO
	.align		4
.L_1143:
        /*0048*/ 	.byte	0x04, 0x17
        /*004a*/ 	.short	(.L_1145 - .L_1144)
.L_1144:
        /*004c*/ 	.word	0x00000000
        /*0050*/ 	.short	0x0000
        /*0052*/ 	.short	0x0000
        /*0054*/ 	.byte	0x00, 0xf0, 0x11, 0x00


	//----- nvinfo : EIATTR_SPARSE_MMA_MASK
	.align		4
.L_1145:
        /*0058*/ 	.byte	0x03, 0x50
        /*005a*/ 	.short	0x0000


	//----- nvinfo : EIATTR_MAXREG_COUNT
	.align		4
        /*005c*/ 	.byte	0x03, 0x1b
        /*005e*/ 	.short	0x00ff


	//----- nvinfo : EIATTR_MERCURY_ISA_VERSION
	.align		4
        /*0060*/ 	.byte	0x03, 0x5f
        /*0062*/ 	.short	0x0101


	//----- nvinfo : EIATTR_VRC_CTA_INIT_COUNT
	.align		4
        /*0064*/ 	.byte	0x02, 0x4a
	.zero		1
	.zero		1


	//----- nvinfo : EIATTR_EXIT_INSTR_OFFSETS
	.align		4
        /*0068*/ 	.byte	0x04, 0x1c
        /*006a*/ 	.short	(.L_1147 - .L_1146)


	//   ....[0]....
.L_1146:
        /*006c*/ 	.word	0x000000c0


	//   ....[1]....
        /*0070*/ 	.word	0x00000210


	//----- nvinfo : EIATTR_CRS_STACK_SIZE
	.align		4
.L_1147:
        /*0074*/ 	.byte	0x04, 0x1e
        /*0076*/ 	.short	(.L_1149 - .L_1148)
.L_1148:
        /*0078*/ 	.word	0x00000000


	//----- nvinfo : EIATTR_CBANK_PARAM_SIZE
	.align		4
.L_1149:
        /*007c*/ 	.byte	0x03, 0x19
        /*007e*/ 	.short	0x0020


	//----- nvinfo : EIATTR_PARAM_CBANK
	.align		4
        /*0080*/ 	.byte	0x04, 0x0a
        /*0082*/ 	.short	(.L_1151 - .L_1150)
	.align		4
.L_1150:
        /*0084*/ 	.word	index@(.nv.constant0.ComputeSingleAccuracyForCategoricalCrossentropyWithHierarchy)
        /*0088*/ 	.short	0x0380
        /*008a*/ 	.short	0x0020


	//----- nvinfo : EIATTR_SW_WAR
	.align		4
.L_1151:
        /*008c*/ 	.byte	0x04, 0x36
        /*008e*/ 	.short	(.L_1153 - .L_1152)
.L_1152:
        /*0090*/ 	.word	0x00000008
.L_1153:


//--------------------- .nv.info.ComputeAccuracy  --------------------------
	.section	.nv.info.ComputeAccuracy,"",@"SHT_CUDA_INFO"
	.sectionflags	@""
	.align	4


	//----- nvinfo : EIATTR_CUDA_API_VERSION
	.align		4
        /*0000*/ 	.byte	0x04, 0x37
        /*0002*/ 	.short	(.L_1155 - .L_1154)
.L_1154:
        /*0004*/ 	.word	0x00000082


	//----- nvinfo : EIATTR_KPARAM_INFO
	.align		4
.L_1155:
        /*0008*/ 	.byte	0x04, 0x17
        /*000a*/ 	.short	(.L_1157 - .L_1156)
.L_1156:
        /*000c*/ 	.word	0x00000000
        /*0010*/ 	.short	0x0004
        /*0012*/ 	.short	0x0018
        /*0014*/ 	.byte	0x00, 0xf5, 0x21, 0x00


	//----- nvinfo : EIATTR_KPARAM_INFO
	.align		4
.L_1157:
        /*0018*/ 	.byte	0x04, 0x17
        /*001a*/ 	.short	(.L_1159 - .L_1158)
.L_1158:
        /*001c*/ 	.word	0x00000000
        /*0020*/ 	.short	0x0003
        /*0022*/ 	.short	0x0010
        /*0024*/ 	.byte	0x00, 0xf5, 0x21, 0x00


	//----- nvinfo : EIATTR_KPARAM_INFO
	.align		4
.L_1159:
        /*0028*/ 	.byte	0x04, 0x17
        /*002a*/ 	.short	(.L_1161 - .L_1160)
.L_1160:
        /*002c*/ 	.word	0x00000000
        /*0030*/ 	.short	0x0002
        /*0032*/ 	.short	0x0008
        /*0034*/ 	.byte	0x00, 0xf5, 0x21, 0x00


	//----- nvinfo : EIATTR_KPARAM_INFO
	.align		4
.L_1161:
        /*0038*/ 	.byte	0x04, 0x17
        /*003a*/ 	.short	(.L_1163 - .L_1162)
.L_1162:
        /*003c*/ 	.word	0x00000000
        /*0040*/ 	.short	0x0001
        /*0042*/ 	.short	0x0004
        /*0044*/ 	.byte	0x00, 0xf0, 0x11, 0x00


	//----- nvinfo : EIATTR_KPARAM_INFO
	.align		4
.L_1163:
        /*0048*/ 	.byte	0x04, 0x17
        /*004a*/ 	.short	(.L_1165 - .L_1164)
.L_1164:
        /*004c*/ 	.word	0x00000000
        /*0050*/ 	.short	0x0000
        /*0052*/ 	.short	0x0000
        /*0054*/ 	.byte	0x00, 0xf0, 0x11, 0x00


	//----- nvinfo : EIATTR_SPARSE_MMA_MASK
	.align		4
.L_1165:
        /*0058*/ 	.byte	0x03, 0x50
        /*005a*/ 	.short	0x0000


	//----- nvinfo : EIATTR_MAXREG_COUNT
	.align		4
        /*005c*/ 	.byte	0x03, 0x1b
        /*005e*/ 	.short	0x00ff


	//----- nvinfo : EIATTR_MERCURY_ISA_VERSION
	.align		4
        /*0060*/ 	.byte	0x03, 0x5f
        /*0062*/ 	.short	0x0101


	//----- nvinfo : EIATTR_VRC_CTA_INIT_COUNT
	.align		4
        /*0064*/ 	.byte	0x02, 0x4a
	.zero		1
	.zero		1


	//----- nvinfo : EIATTR_EXIT_INSTR_OFFSETS
	.align		4
        /*0068*/ 	.byte	0x04, 0x1c
        /*006a*/ 	.short	(.L_1167 - .L_1166)


	//   ....[0]....
.L_1166:
        /*006c*/ 	.word	0x00000070


	//   ....[1]....
        /*0070*/ 	.word	0x00000170


	//   ....[2]....
        /*0074*/ 	.word	0x00000fd0


	//----- nvinfo : EIATTR_CRS_STACK_SIZE
	.align		4
.L_1167:
        /*0078*/ 	.byte	0x04, 0x1e
        /*007a*/ 	.short	(.L_1169 - .L_1168)
.L_1168:
        /*007c*/ 	.word	0x00000000


	//----- nvinfo : EIATTR_CBANK_PARAM_SIZE
	.align		4
.L_1169:
        /*0080*/ 	.byte	0x03, 0x19
        /*0082*/ 	.short	0x0020


	//----- nvinfo : EIATTR_PARAM_CBANK
	.align		4
        /*0084*/ 	.byte	0x04, 0x0a
        /*0086*/ 	.short	(.L_1171 - .L_1170)
	.align		4
.L_1170:
        /*0088*/ 	.word	index@(.nv.constant0.ComputeAccuracy)
        /*008c*/ 	.short	0x0380
        /*008e*/ 	.short	0x0020


	//----- nvinfo : EIATTR_SW_WAR
	.align		4
.L_1171:
        /*0090*/ 	.byte	0x04, 0x36
        /*0092*/ 	.short	(.L_1173 - .L_1172)
.L_1172:
        /*0094*/ 	.word	0x00000008
.L_1173:


//--------------------- .nv.info.Compute_Row_Mean_Variance --------------------------
	.section	.nv.info.Compute_Row_Mean_Variance,"",@"SHT_CUDA_INFO"
	.sectionflags	@""
	.align	4


	//----- nvinfo : EIATTR_CUDA_API_VERSION
	.align		4
        /*0000*/ 	.byte	0x04, 0x37
        /*0002*/ 	.short	(.L_1175 - .L_1174)
.L_1174:
        /*0004*/ 	.word	0x00000082


	//----- nvinfo : EIATTR_KPARAM_INFO
	.align		4
.L_1175:
        /*0008*/ 	.byte	0x04, 0x17
        /*000a*/ 	.short	(.L_1177 - .L_1176)
.L_1176:
        /*000c*/ 	.word	0x00000000
        /*0010*/ 	.short	0x0005
        /*0012*/ 	.short	0x0020
        /*0014*/ 	.byte	0x00, 0xf0, 0x05, 0x00


	//----- nvinfo : EIATTR_KPARAM_INFO
	.align		4
.L_1177:
        /*0018*/ 	.byte	0x04, 0x17
        /*001a*/ 	.short	(.L_1179 - .L_1178)
.L_1178:
        /*001c*/ 	.word	0x00000000
        /*0020*/ 	.short	0x0004
        /*0022*/ 	.short	0x0018
        /*0024*/ 	.byte	0x00, 0xf5, 0x21, 0x00


	//----- nvinfo : EIATTR_KPARAM_INFO
	.align		4
.L_1179:
        /*0028*/ 	.byte	0x04, 0x17
        /*002a*/ 	.short	(.L_1181 - .L_1180)
.L_1180:
        /*002c*/ 	.word	0x00000000
        /*0030*/ 	.short	0x0003
        /*0032*/ 	.short	0x0010
        /*0034*/ 	.byte	0x00, 0xf5, 0x21, 0x00


	//----- nvinfo : EIATTR_KPARAM_INFO
	.align		4
.L_1181:
        /*0038*/ 	.byte	0x04, 0x17
        /*003a*/ 	.short	(.L_1183 - .L_1182)
.L_1182:
        /*003c*/ 	.word	0x00000000
        /*0040*/ 	.short	0x0002
        /*0042*/ 	.short	0x0008
        /*0044*/ 	.byte	0x00, 0xf5, 0x21, 0x00


	//----- nvinfo : EIATTR_KPARAM_INFO
	.align		4
.L_1183:
        /*0048*/ 	.byte	0x04, 0x17
        /*004a*/ 	.short	(.L_1185 - .L_1184)
.L_1184:
        /*004c*/ 	.word	0x00000000
        /*0050*/ 	.short	0x0001
        /*0052*/ 	.short	0x0004
        /*0054*/ 	.byte	0x00, 0xf0, 0x11, 0x00


	//----- nvinfo : EIATTR_KPARAM_INFO
	.align		4
.L_1185:
        /*0058*/ 	.byte	0x04, 0x17
        /*005a*/ 	.short	(.L_1187 - .L_1186)
.L_1186:
        /*005c*/ 	.word	0x00000000
        /*0060*/ 	.short	0x0000
        /*0062*/ 	.short	0x0000
        /*0064*/ 	.byte	0x00, 0xf0, 0x11, 0x00


	//----- nvinfo : EIATTR_SPARSE_MMA_MASK
	.align		4
.L_1187:
        /*0068*/ 	.byte	0x03, 0x50
        /*006a*/ 	.short	0x0000


	//----- nvinfo : EIATTR_MAXREG_COUNT
	.align		4
        /*006c*/ 	.byte	0x03, 0x1b
        /*006e*/ 	.short	0x00ff


	//----- nvinfo : EIATTR_MERCURY_ISA_VERSION
	.align		4
        /*0070*/ 	.byte	0x03, 0x5f
        /*0072*/ 	.short	0x0101


	//----- nvinfo : EIATTR_VRC_CTA_INIT_COUNT
	.align		4
        /*0074*/ 	.byte	0x02, 0x4a
	.zero		1
	.zero		1


	//----- nvinfo : EIATTR_EXIT_INSTR_OFFSETS
	.align		4
        /*0078*/ 	.byte	0x04, 0x1c
        /*007a*/ 	.short	(.L_1189 - .L_1188)


	//   ....[0]....
.L_1188:
        /*007c*/ 	.word	0x00000070


	//   ....[1]....
        /*0080*/ 	.word	0x00000ef0


	//----- nvinfo : EIATTR_CRS_STACK_SIZE
	.align		4
.L_1189:
        /*0084*/ 	.byte	0x04, 0x1e
        /*0086*/ 	.short	(.L_1191 - .L_1190)
.L_1190:
        /*0088*/ 	.word	0x00000000


	//----- nvinfo : EIATTR_CBANK_PARAM_SIZE
	.align		4
.L_1191:
        /*008c*/ 	.byte	0x03, 0x19
        /*008e*/ 	.short	0x0021


	//----- nvinfo : EIATTR_PARAM_CBANK
	.align		4
        /*0090*/ 	.byte	0x04, 0x0a
        /*0092*/ 	.short	(.L_1193 - .L_1192)
	.align		4
.L_1192:
        /*0094*/ 	.word	index@(.nv.constant0.Compute_Row_Mean_Variance)
        /*0098*/ 	.short	0x0380
        /*009a*/ 	.short	0x0021


	//----- nvinfo : EIATTR_SW_WAR
	.align		4
.L_1193:
        /*009c*/ 	.byte	0x04, 0x36
        /*009e*/ 	.short	(.L_1195 - .L_1194)
.L_1194:
        /*00a0*/ 	.word	0x00000008
.L_1195:


//--------------------- .nv.info.LayerNormalizationBackward --------------------------
	.section	.nv.info.LayerNormalizationBackward,"",@"SHT_CUDA_INFO"
	.sectionflags	@""
	.align	4


	//----- nvinfo : EIATTR_CUDA_API_VERSION
	.align		4
        /*0000*/ 	.byte	0x04, 0x37
        /*0002*/ 	.short	(.L_1197 - .L_1196)
.L_1196:
        /*0004*/ 	.word	0x00000082


	//----- nvinfo : EIATTR_KPARAM_INFO
	.align		4
.L_1197:
        /*0008*/ 	.byte	0x04, 0x17
        /*000a*/ 	.short	(.L_1199 - .L_1198)
.L_1198:
        /*000c*/ 	.word	0x00000000
        /*0010*/ 	.short	0x0008
        /*0012*/ 	.short	0x0038
        /*0014*/ 	.byte	0x00, 0xf0, 0x11, 0x00


	//----- nvinfo : EIATTR_KPARAM_INFO
	.align		4
.L_1199:
        /*0018*/ 	.byte	0x04, 0x17
        /*001a*/ 	.short	(.L_1201 - .L_1200)
.L_1200:
        /*001c*/ 	.word	0x00000000
        /*0020*/ 	.short	0x0007
        /*0022*/ 	.short	0x0030
        /*0024*/ 	.byte	0x00, 0xf5, 0x21, 0x00


	//----- nvinfo : EIATTR_KPARAM_INFO
	.align		4
.L_1201:
        /*0028*/ 	.byte	0x04, 0x17
        /*002a*/ 	.short	(.L_1203 - .L_1202)
.L_1202:
        /*002c*/ 	.word	0x00000000
        /*0030*/ 	.short	0x0006
        /*0032*/ 	.short	0x0028
        /*0034*/ 	.byte	0x00, 0xf5, 0x21, 0x00


	//----- nvinfo : EIATTR_KPARAM_INFO
	.align		4
.L_1203:
        /*0038*/ 	.byte	0x04, 0x17
        /*003a*/ 	.short	(.L_1205 - .L_1204)
.L_1204:
        /*003c*/ 	.word	0x00000000
        /*0040*/ 	.short	0x0005
        /*0042*/ 	.short	0x0020
        /*0044*/ 	.byte	0x00, 0xf5, 0x21, 0x00


	//----- nvinfo : EIATTR_KPARAM_INFO
	.align		4
.L_1205:
        /*0048*/ 	.byte	0x04, 0x17
        /*004a*/ 	.short	(.L_1207 - .L_1206)
.L_1206:
        /*004c*/ 	.word	0x00000000
        /*0050*/ 	.short	0x0004
        /*0052*/ 	.short	0x0018
        /*0054*/ 	.byte	0x00, 0xf5, 0x21, 0x00


	//----- nvinfo : EIATTR_KPARAM_INFO
	.align		4
.L_1207:
        /*0058*/ 	.byte	0x04, 0x17
        /*005a*/ 	.short	(.L_1209 - .L_1208)
.L_1208:
        /*005c*/ 	.word	0x00000000
        /*0060*/ 	.short	0x0003
        /*0062*/ 	.short	0x0010
        /*0064*/ 	.byte	0x00, 0xf5, 0x21, 0x00


	//----- nvinfo : EIATTR_KPARAM_INFO
	.align		4
.L_1209:
        /*0068*/ 	.byte	0x04, 0x17
        /*006a*/ 	.short	(.L_1211 - .L_1210)
.L_1210:
        /*006c*/ 	.word	0x00000000
        /*0070*/ 	.short	0x0002
        /*0072*/ 	.short	0x0008
        /*0074*/ 	.byte	0x00, 0xf5, 0x21, 0x00


	//----- nvinfo : EIATTR_KPARAM_INFO
	.align		4
.L_1211:
        /*0078*/ 	.byte	0x04, 0x17
        /*007a*/ 	.short	(.L_1213 - .L_1212)
.L_1212:
        /*007c*/ 	.word	0x00000000
        /*0080*/ 	.short	0x0001
        /*0082*/ 	.short	0x0004
        /*0084*/ 	.byte	0x00, 0xf0, 0x11, 0x00


	//----- nvinfo : EIATTR_KPARAM_INFO
	.align		4
.L_1213:
        /*0088*/ 	.byte	0x04, 0x17
        /*008a*/ 	.short	(.L_1215 - .L_1214)
.L_1214:
        /*008c*/ 	.word	0x00000000
        /*0090*/ 	.short	0x0000
        /*0092*/ 	.short	0x0000
        /*0094*/ 	.byte	0x00, 0xf0, 0x11, 0x00


	//----- nvinfo : EIATTR_SPARSE_MMA_MASK
	.align		4
.L_1215:
        /*0098*/ 	.byte	0x03, 0x50
        /*009a*/ 	.short	0x0000


	//----- nvinfo : EIATTR_MAXREG_COUNT
	.align		4
        /*009c*/ 	.byte	0x03, 0x1b
        /*009e*/ 	.short	0x00ff


	//----- nvinfo : EIATTR_MERCURY_ISA_VERSION
	.align		4
        /*00a0*/ 	.byte	0x03, 0x5f
        /*00a2*/ 	.short	0x0101


	//----- nvinfo : EIATTR_VRC_CTA_INIT_COUNT
	.align		4
        /*00a4*/ 	.byte	0x02, 0x4a
	.zero		1
	.zero		1


	//----- nvinfo : EIATTR_EXIT_INSTR_OFFSETS
	.align		4
        /*00a8*/ 	.byte	0x04, 0x1c
        /*00aa*/ 	.short	(.L_1217 - .L_1216)


	//   ....[0]....
.L_1216:
        /*00ac*/ 	.word	0x00000070


	//   ....[1]....
        /*00b0*/ 	.word	0x00001de0


	//   ....[2]....
        /*00b4*/ 	.word	0x00002cd0


	//   ....[3]....
        /*00b8*/ 	.word	0x00003350


	//   ....[4]....
        /*00bc*/ 	.word	0x00003710


	//   ....[5]....
        /*00c0*/ 	.word	0x00003910


	//----- nvinfo : EIATTR_CRS_STACK_SIZE
	.align		4
.L_1217:
        /*00c4*/ 	.byte	0x04, 0x1e
        /*00c6*/ 	.short	(.L_1219 - .L_1218)
.L_1218:
        /*00c8*/ 	.word	0x00000000


	//----- nvinfo : EIATTR_CBANK_PARAM_SIZE
	.align		4
.L_1219:
        /*00cc*/ 	.byte	0x03, 0x19
        /*00ce*/ 	.short	0x003c


	//----- nvinfo : EIATTR_PARAM_CBANK
	.align		4
        /*00d0*/ 	.byte	0x04, 0x0a
        /*00d2*/ 	.short	(.L_1221 - .L_1220)
	.align		4
.L_1220:
        /*00d4*/ 	.word	index@(.nv.constant0.LayerNormalizationBackward)
        /*00d8*/ 	.short	0x0380
        /*00da*/ 	.short	0x003c


	//----- nvinfo : EIATTR_SW_WAR
	.align		4
.L_1221:
        /*00dc*/ 	.byte	0x04, 0x36
        /*00de*/ 	.short	(.L_1223 - .L_1222)
.L_1222:
        /*00e0*/ 	.word	0x00000008
.L_1223:


//--------------------- .nv.info.numpy_sum_RowByRow --------------------------
	.section	.nv.info.numpy_sum_RowByRow,"",@"SHT_CUDA_INFO"
	.sectionflags	@""
	.align	4


	//----- nvinfo : EIATTR_CUDA_API_VERSION
	.align		4
        /*0000*/ 	.byte	0x04, 0x37
        /*0002*/ 	.short	(.L_1225 - .L_1224)
.L_1224:
        /*0004*/ 	.word	0x00000082


	//----- nvinfo : EIATTR_KPARAM_INFO
	.align		4
.L_1225:
        /*0008*/ 	.byte	0x04, 0x17
        /*000a*/ 	.short	(.L_1227 - .L_1226)
.L_1226:
        /*000c*/ 	.word	0x00000000
        /*0010*/ 	.short	0x0003
        /*0012*/ 	.short	0x0010
        /*0014*/ 	.byte	0x00, 0xf5, 0x21, 0x00


	//----- nvinfo : EIATTR_KPARAM_INFO
	.align		4
.L_1227:
        /*0018*/ 	.byte	0x04, 0x17
        /*001a*/ 	.short	(.L_1229 - .L_1228)
.L_1228:
        /*001c*/ 	.word	0x00000000
        /*0020*/ 	.short	0x0002
        /*0022*/ 	.short	0x0008
        /*0024*/ 	.byte	0x00, 0xf5, 0x21, 0x00


	//----- nvinfo : EIATTR_KPARAM_INFO
	.align		4
.L_1229:
        /*0028*/ 	.byte	0x04, 0x17
        /*002a*/ 	.short	(.L_1231 - .L_1230)
.L_1230:
        /*002c*/ 	.word	0x00000000
        /*0030*/ 	.short	0x0001
        /*0032*/ 	.short	0x0004
        /*0034*/ 	.byte	0x00, 0xf0, 0x11, 0x00


	//----- nvinfo : EIATTR_KPARAM_INFO
	.align		4
.L_1231:
        /*0038*/ 	.byte	0x04, 0x17
        /*003a*/ 	.short	(.L_1233 - .L_1232)
.L_1232:
        /*003c*/ 	.word	0x00000000
        /*0040*/ 	.short	0x0000
        /*0042*/ 	.short	0x0000
        /*0044*/ 	.byte	0x00, 0xf0, 0x11, 0x00


	//----- nvinfo : EIATTR_SPARSE_MMA_MASK
	.align		4
.L_1233:
        /*0048*/ 	.byte	0x03, 0x50
        /*004a*/ 	.short	0x0000


	//----- nvinfo : EIATTR_MAXREG_COUNT
	.align		4
        /*004c*/ 	.byte	0x03, 0x1b
        /*004e*/ 	.short	0x00ff


	//----- nvinfo : EIATTR_MERCURY_ISA_VERSION
	.align		4
        /*0050*/ 	.byte	0x03, 0x5f
        /*0052*/ 	.short	0x0101


	//----- nvinfo : EIATTR_VRC_CTA_INIT_COUNT
	.align		4
        /*0054*/ 	.byte	0x02, 0x4a
	.zero		1
	.zero		1


	//----- nvinfo : EIATTR_EXIT_INSTR_OFFSETS
	.align		4
        /*0058*/ 	.byte	0x04, 0x1c
        /*005a*/ 	.short	(.L_1235 - .L_1234)


	//   ....[0]....
.L_1234:
        /*005c*/ 	.word	0x00000070


	//   ....[1]....
        /*0060*/ 	.word	0x00000750


	//----- nvinfo : EIATTR_CBANK_PARAM_SIZE
	.align		4
.L_1235:
        /*0064*/ 	.byte	0x03, 0x19
        /*0066*/ 	.short	0x0018


	//----- nvinfo : EIATTR_PARAM_CBANK
	.align		4
        /*0068*/ 	.byte	0x04, 0x0a
        /*006a*/ 	.short	(.L_1237 - .L_1236)
	.align		4
.L_1236:
        /*006c*/ 	.word	index@(.nv.constant0.numpy_sum_RowByRow)
        /*0070*/ 	.short	0x0380
        /*0072*/ 	.short	0x0018


	//----- nvinfo : EIATTR_SW_WAR
	.align		4
.L_1237:
        /*0074*/ 	.byte	0x04, 0x36
        /*0076*/ 	.short	(.L_1239 - .L_1238)
.L_1238:
        /*0078*/ 	.word	0x00000008
.L_1239:


//--------------------- .nv.info.numpy_sum_ColByCol --------------------------
	.section	.nv.info.numpy_sum_ColByCol,"",@"SHT_CUDA_INFO"
	.sectionflags	@""
	.align	4


	//----- nvinfo : EIATTR_CUDA_API_VERSION
	.align		4
        /*0000*/ 	.byte	0x04, 0x37
        /*0002*/ 	.short	(.L_1241 - .L_1240)
.L_1240:
        /*0004*/ 	.word	0x00000082


	//----- nvinfo : EIATTR_KPARAM_INFO
	.align		4
.L_1241:
        /*0008*/ 	.byte	0x04, 0x17
        /*000a*/ 	.short	(.L_1243 - .L_1242)
.L_1242:
        /*000c*/ 	.word	0x00000000
        /*0010*/ 	.short	0x0003
        /*0012*/ 	.short	0x0010
        /*0014*/ 	.byte	0x00, 0xf5, 0x21, 0x00


	//----- nvinfo : EIATTR_KPARAM_INFO
	.align		4
.L_1243:
        /*0018*/ 	.byte	0x04, 0x17
        /*001a*/ 	.short	(.L_1245 - .L_1244)
.L_1244:
        /*001c*/ 	.word	0x00000000
        /*0020*/ 	.short	0x0002
        /*0022*/ 	.short	0x0008
        /*0024*/ 	.byte	0x00, 0xf5, 0x21, 0x00


	//----- nvinfo : EIATTR_KPARAM_INFO
	.align		4
.L_1245:
        /*0028*/ 	.byte	0x04, 0x17
        /*002a*/ 	.short	(.L_1247 - .L_1246)
.L_1246:
        /*002c*/ 	.word	0x00000000
        /*0030*/ 	.short	0x0001
        /*0032*/ 	.short	0x0004
        /*0034*/ 	.byte	0x00, 0xf0, 0x11, 0x00


	//----- nvinfo : EIATTR_KPARAM_INFO
	.align		4
.L_1247:
        /*0038*/ 	.byte	0x04, 0x17
        /*003a*/ 	.short	(.L_1249 - .L_1248)
.L_1248:
        /*003c*/ 	.word	0x00000000
        /*0040*/ 	.short	0x0000
        /*0042*/ 	.short	0x0000
        /*0044*/ 	.byte	0x00, 0xf0, 0x11, 0x00


	//----- nvinfo : EIATTR_SPARSE_MMA_MASK
	.align		4
.L_1249:
        /*0048*/ 	.byte	0x03, 0x50
        /*004a*/ 	.short	0x0000


	//----- nvinfo : EIATTR_MAXREG_COUNT
	.align		4
        /*004c*/ 	.byte	0x03, 0x1b
        /*004e*/ 	.short	0x00ff


	//----- nvinfo : EIATTR_MERCURY_ISA_VERSION
	.align		4
        /*0050*/ 	.byte	0x03, 0x5f
        /*0052*/ 	.short	0x0101


	//----- nvinfo : EIATTR_VRC_CTA_INIT_COUNT
	.align		4
        /*0054*/ 	.byte	0x02, 0x4a
	.zero		1
	.zero		1


	//----- nvinfo : EIATTR_EXIT_INSTR_OFFSETS
	.align		4
        /*0058*/ 	.byte	0x04, 0x1c
        /*005a*/ 	.short	(.L_1251 - .L_1250)


	//   ....[0]....
.L_1250:
        /*005c*/ 	.word	0x00000070


	//   ....[1]....
        /*0060*/ 	.word	0x000008e0


	//----- nvinfo : EIATTR_CBANK_PARAM_SIZE
	.align		4
.L_1251:
        /*0064*/ 	.byte	0x03, 0x19
        /*0066*/ 	.short	0x0018


	//----- nvinfo : EIATTR_PARAM_CBANK
	.align		4
        /*0068*/ 	.byte	0x04, 0x0a
        /*006a*/ 	.short	(.L_1253 - .L_1252)
	.align		4
.L_1252:
        /*006c*/ 	.word	index@(.nv.constant0.numpy_sum_ColByCol)
        /*0070*/ 	.short	0x0380
        /*0072*/ 	.short	0x0018


	//----- nvinfo : EIATTR_SW_WAR
	.align		4
.L_1253:
        /*0074*/ 	.byte	0x04, 0x36
        /*0076*/ 	.short	(.L_1255 - .L_1254)
.L_1254:
        /*0078*/ 	.word	0x00000008
.L_1255:


//--------------------- .nv.info.BroadcastColByCol --------------------------
	.section	.nv.info.BroadcastColByCol,"",@"SHT_CUDA_INFO"
	.sectionflags	@""
	.align	4


	//----- nvinfo : EIATTR_CUDA_API_VERSION
	.align		4
        /*0000*/ 	.byte	0x04, 0x37
        /*0002*/ 	.short	(.L_1257 - .L_1256)
.L_1256:
        /*0004*/ 	.word	0x00000082


	//----- nvinfo : EIATTR_KPARAM_INFO
	.align		4
.L_1257:
        /*0008*/ 	.byte	0x04, 0x17
        /*000a*/ 	.short	(.L_1259 - .L_1258)
.L_1258:
        /*000c*/ 	.word	0x00000000
        /*0010*/ 	.short	0x0007
        /*0012*/ 	.short	0x002c
        /*0014*/ 	.byte	0x00, 0xf0, 0x11, 0x00


	//----- nvinfo : EIATTR_KPARAM_INFO
	.align		4
.L_1259:
        /*0018*/ 	.byte	0x04, 0x17
        /*001a*/ 	.short	(.L_1261 - .L_1260)
.L_1260:
        /*001c*/ 	.word	0x00000000
        /*0020*/ 	.short	0x0006
        /*0022*/ 	.short	0x0028
        /*0024*/ 	.byte	0x00, 0xf0, 0x11, 0x00


	//----- nvinfo : EIATTR_KPARAM_INFO
	.align		4
.L_1261:
        /*0028*/ 	.byte	0x04, 0x17
        /*002a*/ 	.short	(.L_1263 - .L_1262)
.L_1262:
        /*002c*/ 	.word	0x00000000
        /*0030*/ 	.short	0x0005
        /*0032*/ 	.short	0x0020
        /*0034*/ 	.byte	0x00, 0xf5, 0x21, 0x00


	//----- nvinfo : EIATTR_KPARAM_INFO
	.align		4
.L_1263:
        /*0038*/ 	.byte	0x04, 0x17
        /*003a*/ 	.short	(.L_1265 - .L_1264)
.L_1264:
        /*003c*/ 	.word	0x00000000
        /*0040*/ 	.short	0x0004
        /*0042*/ 	.short	0x0018
        /*0044*/ 	.byte	0x00, 0xf0, 0x11, 0x00


	//----- nvinfo : EIATTR_KPARAM_INFO
	.align		4
.L_1265:
        /*0048*/ 	.byte	0x04, 0x17
        /*004a*/ 	.short	(.L_1267 - .L_1266)
.L_1266:
        /*004c*/ 	.word	0x00000000
        /*0050*/ 	.short	0x0003
        /*0052*/ 	.short	0x0010
        /*0054*/ 	.byte	0x00, 0xf5, 0x21, 0x00


	//----- nvinfo : EIATTR_KPARAM_INFO
	.align		4
.L_1267:
        /*0058*/ 	.byte	0x04, 0x17
        /*005a*/ 	.short	(.L_1269 - .L_1268)
.L_1268:
        /*005c*/ 	.word	0x00000000
        /*0060*/ 	.short	0x0002
        /*0062*/ 	.short	0x0008
        /*0064*/ 	.byte	0x00, 0xf5, 0x21, 0x00


	//----- nvinfo : EIATTR_KPARAM_INFO
	.align		4
.L_1269:
        /*0068*/ 	.byte	0x04, 0x17
        /*006a*/ 	.short	(.L_1271 - .L_1270)
.L_1270:
        /*006c*/ 	.word	0x00000000
        /*0070*/ 	.short	0x0001
        /*0072*/ 	.short	0x0004
        /*0074*/ 	.byte	0x00, 0xf0, 0x11, 0x00


	//----- nvinfo : EIATTR_KPARAM_INFO
	.align		4
.L_1271:
        /*0078*/ 	.byte	0x04, 0x17
        /*007a*/ 	.short	(.L_1273 - .L_1272)
.L_1272:
        /*007c*/ 	.word	0x00000000
        /*0080*/ 	.short	0x0000
        /*0082*/ 	.short	0x0000
        /*0084*/ 	.byte	0x00, 0xf0, 0x11, 0x00


	//----- nvinfo : EIATTR_SPARSE_MMA_MASK
	.align		4
.L_1273:
        /*0088*/ 	.byte	0x03, 0x50
        /*008a*/ 	.short	0x0000


	//----- nvinfo : EIATTR_MAXREG_COUNT
	.align		4
        /*008c*/ 	.byte	0x03, 0x1b
        /*008e*/ 	.short	0x00ff


	//----- nvinfo : EIATTR_MERCURY_ISA_VERSION
	.align		4
        /*0090*/ 	.byte	0x03, 0x5f
        /*0092*/ 	.short	0x0101


	//----- nvinfo : EIATTR_VRC_CTA_INIT_COUNT
	.align		4
        /*0094*/ 	.byte	0x02, 0x4a
	.zero		1
	.zero		1


	//----- nvinfo : EIATTR_EXIT_INSTR_OFFSETS
	.align		4
        /*0098*/ 	.byte	0x04, 0x1c
        /*009a*/ 	.short	(.L_1275 - .L_1274)


	//   ....[0]....
.L_1274:
        /*009c*/ 	.word	0x00000080


	//   ....[1]....
        /*00a0*/ 	.word	0x00000600


	//   ....[2]....
        /*00a4*/ 	.word	0x00000880


	//   ....[3]....
        /*00a8*/ 	.word	0x00000a00


	//   ....[4]....
        /*00ac*/ 	.word	0x00000ac0


	//   ....[5]....
        /*00b0*/ 	.word	0x00000f20


	//   ....[6]....
        /*00b4*/ 	.word	0x00001160


	//   ....[7]....
        /*00b8*/ 	.word	0x000012b0


	//   ....[8]....
        /*00bc*/ 	.word	0x00001390


	//   ....[9]....
        /*00c0*/ 	.word	0x00001830


	//   ....[10]....
        /*00c4*/ 	.word	0x00001a60


	//   ....[11]....
        /*00c8*/ 	.word	0x00001ba0


	//   ....[12]....
        /*00cc*/ 	.word	0x00001c70


	//   ....[13]....
        /*00d0*/ 	.word	0x00002220


	//   ....[14]....
        /*00d4*/ 	.word	0x00002500


	//   ....[15]....
        /*00d8*/ 	.word	0x000026e0


	//   ....[16]....
        /*00dc*/ 	.word	0x000027e0


	//----- nvinfo : EIATTR_CBANK_PARAM_SIZE
	.align		4
.L_1275:
        /*00e0*/ 	.byte	0x03, 0x19
        /*00e2*/ 	.short	0x0030


	//----- nvinfo : EIATTR_PARAM_CBANK
	.align		4
        /*00e4*/ 	.byte	0x04, 0x0a
        /*00e6*/ 	.short	(.L_1277 - .L_1276)
	.align		4
.L_1276:
        /*00e8*/ 	.word	index@(.nv.constant0.BroadcastColByCol)
        /*00ec*/ 	.short	0x0380
        /*00ee*/ 	.short	0x0030


	//----- nvinfo : EIATTR_SW_WAR
	.align		4
.L_1277:
        /*00f0*/ 	.byte	0x04, 0x36
        /*00f2*/ 	.short	(.L_1279 - .L_1278)
.L_1278:
        /*00f4*/ 	.word	0x00000008
.L_1279:


//--------------------- .nv.info.BroadcastRowByRow --------------------------
	.section	.nv.info.BroadcastRowByRow,"",@"SHT_CUDA_INFO"
	.sectionflags	@""
	.align	4


	//----- nvinfo : EIATTR_CUDA_API_VERSION
	.align		4
        /*0000*/ 	.byte	0x04, 0x37
        /*0002*/ 	.short	(.L_1281 - .L_1280)
.L_1280:
        /*0004*/ 	.word	0x00000082


	//----- nvinfo : EIATTR_KPARAM_INFO
	.align		4
.L_1281:
        /*0008*/ 	.byte	0x04, 0x17
        /*000a*/ 	.short	(.L_1283 - .L_1282)
.L_1282:
        /*000c*/ 	.word	0x00000000
        /*0010*/ 	.short	0x0007
        /*0012*/ 	.short	0x002c
        /*0014*/ 	.byte	0x00, 0xf0, 0x11, 0x00


	//----- nvinfo : EIATTR_KPARAM_INFO
	.align		4
.L_1283:
        /*0018*/ 	.byte	0x04, 0x17
        /*001a*/ 	.short	(.L_1285 - .L_1284)
.L_1284:
        /*001c*/ 	.word	0x00000000
        /*0020*/ 	.short	0x0006
        /*0022*/ 	.short	0x0028
        /*0024*/ 	.byte	0x00, 0xf0, 0x11, 0x00


	//----- nvinfo : EIATTR_KPARAM_INFO
	.align		4
.L_1285:
        /*0028*/ 	.byte	0x04, 0x17
        /*002a*/ 	.short	(.L_1287 - .L_1286)
.L_1286:
        /*002c*/ 	.word	0x00000000
        /*0030*/ 	.short	0x0005
        /*0032*/ 	.short	0x0020
        /*0034*/ 	.byte	0x00, 0xf5, 0x21, 0x00


	//----- nvinfo : EIATTR_KPARAM_INFO
	.align		4
.L_1287:
        /*0038*/ 	.byte	0x04, 0x17
        /*003a*/ 	.short	(.L_1289 - .L_1288)
.L_1288:
        /*003c*/ 	.word	0x00000000
        /*0040*/ 	.short	0x0004
        /*0042*/ 	.short	0x0018
        /*0044*/ 	.byte	0x00, 0xf0, 0x11, 0x00


	//----- nvinfo : EIATTR_KPARAM_INFO
	.align		4
.L_1289:
        /*0048*/ 	.byte	0x04, 0x17
        /*004a*/ 	.short	(.L_1291 - .L_1290)
.L_1290:
        /*004c*/ 	.word	0x00000000
        /*0050*/ 	.short	0x0003
        /*0052*/ 	.short	0x0010
        /*0054*/ 	.byte	0x00, 0xf5, 0x21, 0x00


	//----- nvinfo : EIATTR_KPARAM_INFO
	.align		4
.L_1291:
        /*0058*/ 	.byte	0x04, 0x17
        /*005a*/ 	.short	(.L_1293 - .L_1292)
.L_1292:
        /*005c*/ 	.word	0x00000000
        /*0060*/ 	.short	0x0002
        /*0062*/ 	.short	0x0008
        /*0064*/ 	.byte	0x00, 0xf5, 0x21, 0x00


	//----- nvinfo : EIATTR_KPARAM_INFO
	.align		4
.L_1293:
        /*0068*/ 	.byte	0x04, 0x17
        /*006a*/ 	.short	(.L_1295 - .L_1294)
.L_1294:
        /*006c*/ 	.word	0x00000000
        /*0070*/ 	.short	0x0001
        /*0072*/ 	.short	0x0004
        /*0074*/ 	.byte	0x00, 0xf0, 0x11, 0x00


	//----- nvinfo : EIATTR_KPARAM_INFO
	.align		4
.L_1295:
        /*0078*/ 	.byte	0x04, 0x17
        /*007a*/ 	.short	(.L_1297 - .L_1296)
.L_1296:
        /*007c*/ 	.word	0x00000000
        /*0080*/ 	.short	0x0000
        /*0082*/ 	.short	0x0000
        /*0084*/ 	.byte	0x00, 0xf0, 0x11, 0x00


	//----- nvinfo : EIATTR_SPARSE_MMA_MASK
	.align		4
.L_1297:
        /*0088*/ 	.byte	0x03, 0x50
        /*008a*/ 	.short	0x0000


	//----- nvinfo : EIATTR_MAXREG_COUNT
	.align		4
        /*008c*/ 	.byte	0x03, 0x1b
        /*008e*/ 	.short	0x00ff


	//----- nvinfo : EIATTR_MERCURY_ISA_VERSION
	.align		4
        /*0090*/ 	.byte	0x03, 0x5f
        /*0092*/ 	.short	0x0101


	//----- nvinfo : EIATTR_VRC_CTA_INIT_COUNT
	.align		4
        /*0094*/ 	.byte	0x02, 0x4a
	.zero		1
	.zero		1


	//----- nvinfo : EIATTR_EXIT_INSTR_OFFSETS
	.align		4
        /*0098*/ 	.byte	0x04, 0x1c
        /*009a*/ 	.short	(.L_1299 - .L_1298)


	//   ....[0]....
.L_1298:
        /*009c*/ 	.word	0x00000080


	//   ....[1]....
        /*00a0*/ 	.word	0x00000560


	//   ....[2]....
        /*00a4*/ 	.word	0x00000770


	//   ....[3]....
        /*00a8*/ 	.word	0x000008c0


	//   ....[4]....
        /*00ac*/ 	.word	0x00000960


	//   ....[5]....
        /*00b0*/ 	.word	0x00000da0


	//   ....[6]....
        /*00b4*/ 	.word	0x00000fb0


	//   ....[7]....
        /*00b8*/ 	.word	0x000010f0


	//   ....[8]....
        /*00bc*/ 	.word	0x000011d0


	//   ....[9]....
        /*00c0*/ 	.word	0x00001640


	//   ....[10]....
        /*00c4*/ 	.word	0x00001840


	//   ....[11]....
        /*00c8*/ 	.word	0x00001970


	//   ....[12]....
        /*00cc*/ 	.word	0x00001a40


	//   ....[13]....
        /*00d0*/ 	.word	0x00001fc0


	//   ....[14]....
        /*00d4*/ 	.word	0x00002270


	//   ....[15]....
        /*00d8*/ 	.word	0x00002440


	//   ....[16]....
        /*00dc*/ 	.word	0x00002540


	//----- nvinfo : EIATTR_CBANK_PARAM_SIZE
	.align		4
.L_1299:
        /*00e0*/ 	.byte	0x03, 0x19
        /*00e2*/ 	.short	0x0030


	//----- nvinfo : EIATTR_PARAM_CBANK
	.align		4
        /*00e4*/ 	.byte	0x04, 0x0a
        /*00e6*/ 	.short	(.L_1301 - .L_1300)
	.align		4
.L_1300:
        /*00e8*/ 	.word	index@(.nv.constant0.BroadcastRowByRow)
        /*00ec*/ 	.short	0x0380
        /*00ee*/ 	.short	0x0030


	//----- nvinfo : EIATTR_SW_WAR
	.align		4
.L_1301:
        /*00f0*/ 	.byte	0x04, 0x36
        /*00f2*/ 	.short	(.L_1303 - .L_1302)
.L_1302:
        /*00f4*/ 	.word	0x00000008
.L_1303:


//--------------------- .nv.info.StandardizeInPlaceByRow --------------------------
	.section	.nv.info.StandardizeInPlaceByRow,"",@"SHT_CUDA_INFO"
	.sectionflags	@""
	.align	4


	//----- nvinfo : EIATTR_CUDA_API_VERSION
	.align		4
        /*0000*/ 	.byte	0x04, 0x37
        /*0002*/ 	.short	(.L_1305 - .L_1304)
.L_1304:
        /*0004*/ 	.word	0x00000082


	//----- nvinfo : EIATTR_KPARAM_INFO
	.align		4
.L_1305:
        /*0008*/ 	.byte	0x04, 0x17
        /*000a*/ 	.short	(.L_1307 - .L_1306)
.L_1306:
        /*000c*/ 	.word	0x00000000
        /*0010*/ 	.short	0x0005
        /*0012*/ 	.short	0x0020
        /*0014*/ 	.byte	0x00, 0xf0, 0x11, 0x00


	//----- nvinfo : EIATTR_KPARAM_INFO
	.align		4
.L_1307:
        /*0018*/ 	.byte	0x04, 0x17
        /*001a*/ 	.short	(.L_1309 - .L_1308)
.L_1308:
        /*001c*/ 	.word	0x00000000
        /*0020*/ 	.short	0x0004
        /*0022*/ 	.short	0x0018
        /*0024*/ 	.byte	0x00, 0xf5, 0x21, 0x00


	//----- nvinfo : EIATTR_KPARAM_INFO
	.align		4
.L_1309:
        /*0028*/ 	.byte	0x04, 0x17
        /*002a*/ 	.short	(.L_1311 - .L_1310)
.L_1310:
        /*002c*/ 	.word	0x00000000
        /*0030*/ 	.short	0x0003
        /*0032*/ 	.short	0x0010
        /*0034*/ 	.byte	0x00, 0xf5, 0x21, 0x00


	//----- nvinfo : EIATTR_KPARAM_INFO
	.align		4
.L_1311:
        /*0038*/ 	.byte	0x04, 0x17
        /*003a*/ 	.short	(.L_1313 - .L_1312)
.L_1312:
        /*003c*/ 	.word	0x00000000
        /*0040*/ 	.short	0x0002
        /*0042*/ 	.short	0x0008
        /*0044*/ 	.byte	0x00, 0xf5, 0x21, 0x00


	//----- nvinfo : EIATTR_KPARAM_INFO
	.align		4
.L_1313:
        /*0048*/ 	.byte	0x04, 0x17
        /*004a*/ 	.short	(.L_1315 - .L_1314)
.L_1314:
        /*004c*/ 	.word	0x00000000
        /*0050*/ 	.short	0x0001
        /*0052*/ 	.short	0x0004
        /*0054*/ 	.byte	0x00, 0xf0, 0x11, 0x00


	//----- nvinfo : EIATTR_KPARAM_INFO
	.align		4
.L_1315:
        /*0058*/ 	.byte	0x04, 0x17
        /*005a*/ 	.short	(.L_1317 - .L_1316)
.L_1316:
        /*005c*/ 	.word	0x00000000
        /*0060*/ 	.short	0x0000
        /*0062*/ 	.short	0x0000
        /*0064*/ 	.byte	0x00, 0xf0, 0x11, 0x00


	//----- nvinfo : EIATTR_SPARSE_MMA_MASK
	.align		4
.L_1317:
        /*0068*/ 	.byte	0x03, 0x50
        /*006a*/ 	.short	0x0000


	//----- nvinfo : EIATTR_MAXREG_COUNT
	.align		4
        /*006c*/ 	.byte	0x03, 0x1b
        /*006e*/ 	.short	0x00ff


	//----- nvinfo : EIATTR_MERCURY_ISA_VERSION
	.align		4
        /*0070*/ 	.byte	0x03, 0x5f
        /*0072*/ 	.short	0x0101


	//----- nvinfo : EIATTR_VRC_CTA_INIT_COUNT
	.align		4
        /*0074*/ 	.byte	0x02, 0x4a
	.zero		1
	.zero		1


	//----- nvinfo : EIATTR_EXIT_INSTR_OFFSETS
	.align		4
        /*0078*/ 	.byte	0x04, 0x1c
        /*007a*/ 	.short	(.L_1319 - .L_1318)


	//   ....[0]....
.L_1318:
        /*007c*/ 	.word	0x00000070


	//   ....[1]....
        /*0080*/ 	.word	0x000000a0


	//   ....[2]....
        /*0084*/ 	.word	0x00000440


	//   ....[3]....
        /*0088*/ 	.word	0x00000920


	//----- nvinfo : EIATTR_CRS_STACK_SIZE
	.align		4
.L_1319:
        /*008c*/ 	.byte	0x04, 0x1e
        /*008e*/ 	.short	(.L_1321 - .L_1320)
.L_1320:
        /*0090*/ 	.word	0x00000000


	//----- nvinfo : EIATTR_CBANK_PARAM_SIZE
	.align		4
.L_1321:
        /*0094*/ 	.byte	0x03, 0x19
        /*0096*/ 	.short	0x0024


	//----- nvinfo : EIATTR_PARAM_CBANK
	.align		4
        /*0098*/ 	.byte	0x04, 0x0a
        /*009a*/ 	.short	(.L_1323 - .L_1322)
	.align		4
.L_1322:
        /*009c*/ 	.word	index@(.nv.constant0.StandardizeInPlaceByRow)
        /*00a0*/ 	.short	0x0380
        /*00a2*/ 	.short	0x0024


	//----- nvinfo : EIATTR_SW_WAR
	.align		4
.L_1323:
        /*00a4*/ 	.byte	0x04, 0x36
        /*00a6*/ 	.short	(.L_1325 - .L_1324)
.L_1324:
        /*00a8*/ 	.word	0x00000008
.L_1325:


//--------------------- .nv.info.UpdateAdamOptimizer --------------------------
	.section	.nv.info.UpdateAdamOptimizer,"",@"SHT_CUDA_INFO"
	.sectionflags	@""
	.align	4


	//----- nvinfo : EIATTR_CUDA_API_VERSION
	.align		4
        /*0000*/ 	.byte	0x04, 0x37
        /*0002*/ 	.short	(.L_1327 - .L_1326)
.L_1326:
        /*0004*/ 	.word	0x00000082


	//----- nvinfo : EIATTR_KPARAM_INFO
	.align		4
.L_1327:
        /*0008*/ 	.byte	0x04, 0x17
        /*000a*/ 	.short	(.L_1329 - .L_1328)
.L_1328:
        /*000c*/ 	.word	0x00000000
        /*0010*/ 	.short	0x0009
        /*0012*/ 	.short	0x0030
        /*0014*/ 	.byte	0x00, 0xf5, 0x21, 0x00


	//----- nvinfo : EIATTR_KPARAM_INFO
	.align		4
.L_1329:
        /*0018*/ 	.byte	0x04, 0x17
        /*001a*/ 	.short	(.L_1331 - .L_1330)
.L_1330:
        /*001c*/ 	.word	0x00000000
        /*0020*/ 	.short	0x0008
        /*0022*/ 	.short	0x0028
        /*0024*/ 	.byte	0x00, 0xf5, 0x21, 0x00


	//----- nvinfo : EIATTR_KPARAM_INFO
	.align		4
.L_1331:
        /*0028*/ 	.byte	0x04, 0x17
        /*002a*/ 	.short	(.L_1333 - .L_1332)
.L_1332:
        /*002c*/ 	.word	0x00000000
        /*0030*/ 	.short	0x0007
        /*0032*/ 	.short	0x0020
        /*0034*/ 	.byte	0x00, 0xf5, 0x21, 0x00


	//----- nvinfo : EIATTR_KPARAM_INFO
	.align		4
.L_1333:
        /*0038*/ 	.byte	0x04, 0x17
        /*003a*/ 	.short	(.L_1335 - .L_1334)
.L_1334:
        /*003c*/ 	.word	0x00000000
        /*0040*/ 	.short	0x0006
        /*0042*/ 	.short	0x0018
        /*0044*/ 	.byte	0x00, 0xf5, 0x21, 0x00


	//----- nvinfo : EIATTR_KPARAM_INFO
	.align		4
.L_1335:
        /*0048*/ 	.byte	0x04, 0x17
        /*004a*/ 	.short	(.L_1337 - .L_1336)
.L_1336:
        /*004c*/ 	.word	0x00000000
        /*0050*/ 	.short	0x0005
        /*0052*/ 	.short	0x0014
        /*0054*/ 	.byte	0x00, 0xf0, 0x11, 0x00


	//----- nvinfo : EIATTR_KPARAM_INFO
	.align		4
.L_1337:
        /*0058*/ 	.byte	0x04, 0x17
        /*005a*/ 	.short	(.L_1339 - .L_1338)
.L_1338:
        /*005c*/ 	.word	0x00000000
        /*0060*/ 	.short	0x0004
        /*0062*/ 	.short	0x0010
        /*0064*/ 	.byte	0x00, 0xf0, 0x11, 0x00


	//----- nvinfo : EIATTR_KPARAM_INFO
	.align		4
.L_1339:
        /*0068*/ 	.byte	0x04, 0x17
        /*006a*/ 	.short	(.L_1341 - .L_1340)
.L_1340:
        /*006c*/ 	.word	0x00000000
        /*0070*/ 	.short	0x0003
        /*0072*/ 	.short	0x000c
        /*0074*/ 	.byte	0x00, 0xf0, 0x11, 0x00


	//----- nvinfo : EIATTR_KPARAM_INFO
	.align		4
.L_1341:
        /*0078*/ 	.byte	0x04, 0x17
        /*007a*/ 	.short	(.L_1343 - .L_1342)
.L_1342:
        /*007c*/ 	.word	0x00000000
        /*0080*/ 	.short	0x0002
        /*0082*/ 	.short	0x0008
        /*0084*/ 	.byte	0x00, 0xf0, 0x11, 0x00


	//----- nvinfo : EIATTR_KPARAM_INFO
	.align		4
.L_1343:
        /*0088*/ 	.byte	0x04, 0x17
        /*008a*/ 	.short	(.L_1345 - .L_1344)
.L_1344:
        /*008c*/ 	.word	0x00000000
        /*0090*/ 	.short	0x0001
        /*0092*/ 	.short	0x0004
        /*0094*/ 	.byte	0x00, 0xf0, 0x11, 0x00


	//----- nvinfo : EIATTR_KPARAM_INFO
	.align		4
.L_1345:
        /*0098*/ 	.byte	0x04, 0x17
        /*009a*/ 	.short	(.L_1347 - .L_1346)
.L_1346:
        /*009c*/ 	.word	0x00000000
        /*00a0*/ 	.short	0x0000
        /*00a2*/ 	.short	0x0000
        /*00a4*/ 	.byte	0x00, 0xf0, 0x11, 0x00


	//----- nvinfo : EIATTR_SPARSE_MMA_MASK
	.align		4
.L_1347:
        /*00a8*/ 	.byte	0x03, 0x50
        /*00aa*/ 	.short	0x0000


	//----- nvinfo : EIATTR_MAXREG_COUNT
	.align		4
        /*00ac*/ 	.byte	0x03, 0x1b
        /*00ae*/ 	.short	0x00ff


	//----- nvinfo : EIATTR_MERCURY_ISA_VERSION
	.align		4
        /*00b0*/ 	.byte	0x03, 0x5f
        /*00b2*/ 	.short	0x0101


	//----- nvinfo : EIATTR_VRC_CTA_INIT_COUNT
	.align		4
        /*00b4*/ 	.byte	0x02, 0x4a
	.zero		1
	.zero		1


	//----- nvinfo : EIATTR_EXIT_INSTR_OFFSETS
	.align		4
        /*00b8*/ 	.byte	0x04, 0x1c
        /*00ba*/ 	.short	(.L_1349 - .L_1348)


	//   ....[0]....
.L_1348:
        /*00bc*/ 	.word	0x00000070


	//   ....[1]....
        /*00c0*/ 	.word	0x000004b0


	//----- nvinfo : EIATTR_CRS_STACK_SIZE
	.align		4
.L_1349:
        /*00c4*/ 	.byte	0x04, 0x1e
        /*00c6*/ 	.short	(.L_1351 - .L_1350)
.L_1350:
        /*00c8*/ 	.word	0x00000000


	//----- nvinfo : EIATTR_CBANK_PARAM_SIZE
	.align		4
.L_1351:
        /*00cc*/ 	.byte	0x03, 0x19
        /*00ce*/ 	.short	0x0038


	//----- nvinfo : EIATTR_PARAM_CBANK
	.align		4
        /*00d0*/ 	.byte	0x04, 0x0a
        /*00d2*/ 	.short	(.L_1353 - .L_1352)
	.align		4
.L_1352:
        /*00d4*/ 	.word	index@(.nv.constant0.UpdateAdamOptimizer)
        /*00d8*/ 	.short	0x0380
        /*00da*/ 	.short	0x0038


	//----- nvinfo : EIATTR_SW_WAR
	.align		4
.L_1353:
        /*00dc*/ 	.byte	0x04, 0x36
        /*00de*/ 	.short	(.L_1355 - .L_1354)
.L_1354:
        /*00e0*/ 	.word	0x00000008
.L_1355:


//--------------------- .nv.info.Sum              --------------------------
	.section	.nv.info.Sum,"",@"SHT_CUDA_INFO"
	.sectionflags	@""
	.align	4


	//----- nvinfo : EIATTR_CUDA_API_VERSION
	.align		4
        /*0000*/ 	.byte	0x04, 0x37
        /*0002*/ 	.short	(.L_1357 - .L_1356)
.L_1356:
        /*0004*/ 	.word	0x00000082


	//----- nvinfo : EIATTR_KPARAM_INFO
	.align		4
.L_1357:
        /*0008*/ 	.byte	0x04, 0x17
        /*000a*/ 	.short	(.L_1359 - .L_1358)
.L_1358:
        /*000c*/ 	.word	0x00000000
        /*0010*/ 	.short	0x0003
        /*0012*/ 	.short	0x0018
        /*0014*/ 	.byte	0x00, 0xf5, 0x21, 0x00


	//----- nvinfo : EIATTR_KPARAM_INFO
	.align		4
.L_1359:
        /*0018*/ 	.byte	0x04, 0x17
        /*001a*/ 	.short	(.L_1361 - .L_1360)
.L_1360:
        /*001c*/ 	.word	0x00000000
        /*0020*/ 	.short	0x0002
        /*0022*/ 	.short	0x0010
        /*0024*/ 	.byte	0x00, 0xf5, 0x21, 0x00


	//----- nvinfo : EIATTR_KPARAM_INFO
	.align		4
.L_1361:
        /*0028*/ 	.byte	0x04, 0x17
        /*002a*/ 	.short	(.L_1363 - .L_1362)
.L_1362:
        /*002c*/ 	.word	0x00000000
        /*0030*/ 	.short	0x0001
        /*0032*/ 	.short	0x0008
        /*0034*/ 	.byte	0x00, 0xf5, 0x21, 0x00


	//----- nvinfo : EIATTR_KPARAM_INFO
	.align		4
.L_1363:
        /*0038*/ 	.byte	0x04, 0x17
        /*003a*/ 	.short	(.L_1365 - .L_1364)
.L_1364:
        /*003c*/ 	.word	0x00000000
        /*0040*/ 	.short	0x0000
        /*0042*/ 	.short	0x0000
        /*0044*/ 	.byte	0x00, 0xf0, 0x11, 0x00


	//----- nvinfo : EIATTR_SPARSE_MMA_MASK
	.align		4
.L_1365:
        /*0048*/ 	.byte	0x03, 0x50
        /*004a*/ 	.short	0x0000


	//----- nvinfo : EIATTR_MAXREG_COUNT
	.align		4
        /*004c*/ 	.byte	0x03, 0x1b
        /*004e*/ 	.short	0x00ff


	//----- nvinfo : EIATTR_MERCURY_ISA_VERSION
	.align		4
        /*0050*/ 	.byte	0x03, 0x5f
        /*0052*/ 	.short	0x0101


	//----- nvinfo : EIATTR_VRC_CTA_INIT_COUNT
	.align		4
        /*0054*/ 	.byte	0x02, 0x4a
	.zero		1
	.zero		1


	//----- nvinfo : EIATTR_EXIT_INSTR_OFFSETS
	.align		4
        /*0058*/ 	.byte	0x04, 0x1c
        /*005a*/ 	.short	(.L_1367 - .L_1366)


	//   ....[0]....
.L_1366:
        /*005c*/ 	.word	0x00000070


	//   ....[1]....
        /*0060*/ 	.word	0x00000180


	//----- nvinfo : EIATTR_CRS_STACK_SIZE
	.align		4
.L_1367:
        /*0064*/ 	.byte	0x04, 0x1e
        /*0066*/ 	.short	(.L_1369 - .L_1368)
.L_1368:
        /*0068*/ 	.word	0x00000000


	//----- nvinfo : EIATTR_CBANK_PARAM_SIZE
	.align		4
.L_1369:
        /*006c*/ 	.byte	0x03, 0x19
        /*006e*/ 	.short	0x0020


	//----- nvinfo : EIATTR_PARAM_CBANK
	.align		4
        /*0070*/ 	.byte	0x04, 0x0a
        /*0072*/ 	.short	(.L_1371 - .L_1370)
	.align		4
.L_1370:
        /*0074*/ 	.word	index@(.nv.constant0.Sum)
        /*0078*/ 	.short	0x0380
        /*007a*/ 	.short	0x0020


	//----- nvinfo : EIATTR_SW_WAR
	.align		4
.L_1371:
        /*007c*/ 	.byte	0x04, 0x36
        /*007e*/ 	.short	(.L_1373 - .L_1372)
.L_1372:
        /*0080*/ 	.word	0x00000008
.L_1373:


//--------------------- .nv.callgraph             --------------------------
	.section	.nv.callgraph,"",@"SHT_CUDA_CALLGRAPH"
	.align	4
	.sectionentsize	8
	.align		4
        /*0000*/ 	.word	0x00000000
	.align		4
        /*0004*/ 	.word	0xffffffff
	.align		4
        /*0008*/ 	.word	index@(ComputeSoftmaxWithHierarchy)
	.align		4
        /*000c*/ 	.word	index@(free)
	.align		4
        /*0010*/ 	.word	index@(ComputeSoftmaxWithHierarchy)
	.align		4
        /*0014*/ 	.word	index@(malloc)
	.align		4
        /*0018*/ 	.word	0x00000000
	.align		4
        /*001c*/ 	.word	0xfffffffe
	.align		4
        /*0020*/ 	.word	0x00000000
	.align		4
        /*0024*/ 	.word	0xfffffffd
	.align		4
        /*0028*/ 	.word	0x00000000
	.align		4
        /*002c*/ 	.word	0xfffffffc


//--------------------- .nv.constant4             --------------------------
	.section	.nv.constant4,"a",@progbits
	.align	8
	.align		8
.nv.constant4:
        /*0000*/ 	.dword	malloc
	.align		8
        /*0008*/ 	.dword	free


//--------------------- .text.SwitchSecondAndThirdDimension --------------------------
	.section	.text.SwitchSecondAndThirdDimension,"ax",@progbits
	.align	128
        .global         SwitchSecondAndThirdDimension
        .type           SwitchSecondAndThirdDimension,@function
        .size           SwitchSecondAndThirdDimension,(.L_x_780 - SwitchSecondAndThirdDimension)
        .other          SwitchSecondAndThirdDimension,@"STO_CUDA_ENTRY STV_DEFAULT"
SwitchSecondAndThirdDimension:
.text.SwitchSecondAndThirdDimension:
[----:B------:R-:W-:Y:S01]  /*0000*/  LDC R1, c[0x0][0x37c] ;  /* 0x0000df00ff017b82 */ /* 0x000fe20000000800 */
[----:B------:R-:W0:Y:S07]  /*0010*/  S2R R3, SR_TID.X ;  /* 0x0000000000037919 */ /* 0x000e2e0000002100 */
[----:B------:R-:W0:Y:S01]  /*0020*/  S2UR UR4, SR_CTAID.X ;  /* 0x00000000000479c3 */ /* 0x000e220000002500 */
[----:B------:R-:W1:Y:S07]  /*0030*/  LDCU UR5, c[0x0][0x380] ;  /* 0x00007000ff0577ac */ /* 0x000e6e0008000800 */
[----:B------:R-:W0:Y:S02]  /*0040*/  LDC R6, c[0x0][0x360] ;  /* 0x0000d800ff067b82 */ /* 0x000e240000000800 */
[----:B0-----:R-:W-:-:S05]  /*0050*/  IMAD R6, R6, UR4, R3 ;  /* 0x0000000406067c24 */ /* 0x001fca000f8e0203 */
[----:B-1----:R-:W-:-:S13]  /*0060*/  ISETP.GE.AND P0, PT, R6, UR5, PT ;  /* 0x0000000506007c0c */ /* 0x002fda000bf06270 */
[----:B------:R-:W-:Y:S05]  /*0070*/  @P0 EXIT ;  /* 0x000000000000094d */ /* 0x000fea0003800000 */
[----:B------:R-:W0:Y:S01]  /*0080*/  LDC R0, c[0x0][0x388] ;  /* 0x0000e200ff007b82 */ /* 0x000e220000000800 */
[----:B------:R-:W-:Y:S02]  /*0090*/  IABS R7, R6 ;  /* 0x0000000600077213 */ /* 0x000fe40000000000 */
[----:B------:R-:W-:Y:S02]  /*00a0*/  ISETP.GE.AND P1, PT, R6, RZ, PT ;  /* 0x000000ff0600720c */ /* 0x000fe40003f26270 */
[----:B0-----:R-:W-:-:S04]  /*00b0*/  IABS R8, R0 ;  /* 0x0000000000087213 */ /* 0x001fc80000000000 */
[----:B------:R-:W0:Y:S08]  /*00c0*/  I2F.RP R4, R8 ;  /* 0x0000000800047306 */ /* 0x000e300000209400 */
[----:B0-----:R-:W0:Y:S02]  /*00d0*/  MUFU.RCP R4, R4 ;  /* 0x0000000400047308 */ /* 0x001e240000001000 */
[----:B0-----:R-:W-:-:S06]  /*00e0*/  IADD3 R2, PT, PT, R4, 0xffffffe, RZ ;  /* 0x0ffffffe04027810 */ /* 0x001fcc0007ffe0ff */
[----:B------:R0:W1:Y:S02]  /*00f0*/  F2I.FTZ.U32.TRUNC.NTZ R3, R2 ;  /* 0x0000000200037305 */ /* 0x000064000021f000 */
[----:B0-----:R-:W-:Y:S01]  /*0100*/  HFMA2 R2, -RZ, RZ, 0, 0 ;  /* 0x00000000ff027431 */ /* 0x001fe200000001ff */
[----:B-1----:R-:W-:-:S05]  /*0110*/  IADD3 R5, PT, PT, RZ, -R3, RZ ;  /* 0x80000003ff057210 */ /* 0x002fca0007ffe0ff */
[----:B------:R-:W-:-:S04]  /*0120*/  IMAD R5, R5, R8, RZ ;  /* 0x0000000805057224 */ /* 0x000fc800078e02ff */
[----:B------:R-:W-:Y:S01]  /*0130*/  IMAD.HI.U32 R3, R3, R5, R2 ;  /* 0x0000000503037227 */ /* 0x000fe200078e0002 */
[----:B------:R-:W-:Y:S01]  /*0140*/  MOV R5, R7 ;  /* 0x0000000700057202 */ /* 0x000fe20000000f00 */
[----:B------:R-:W0:Y:S04]  /*0150*/  LDC R2, c[0x0][0x38c] ;  /* 0x0000e300ff027b82 */ /* 0x000e280000000800 */
[----:B------:R-:W-:-:S05]  /*0160*/  IMAD.HI.U32 R3, R3, R5, RZ ;  /* 0x0000000503037227 */ /* 0x000fca00078e00ff */
[----:B------:R-:W-:-:S05]  /*0170*/  IADD3 R3, PT, PT, -R3, RZ, RZ ;  /* 0x000000ff03037210 */ /* 0x000fca0007ffe1ff */
[----:B------:R-:W-:-:S05]  /*0180*/  IMAD R3, R8, R3, R5 ;  /* 0x0000000308037224 */ /* 0x000fca00078e0205 */
[----:B------:R-:W-:-:S13]  /*0190*/  ISETP.GT.U32.AND P0, PT, R8, R3, PT ;  /* 0x000000030800720c */ /* 0x000fda0003f04070 */
[----:B------:R-:W-:Y:S02]  /*01a0*/  @!P0 IADD3 R3, PT, PT, R3, -R8, RZ ;  /* 0x8000000803038210 */ /* 0x000fe40007ffe0ff */
[----:B------:R-:W-:Y:S02]  /*01b0*/  ISETP.NE.AND P0, PT, R0, RZ, PT ;  /* 0x000000ff0000720c */ /* 0x000fe40003f05270 */
[----:B------:R-:W-:-:S13]  /*01c0*/  ISETP.GT.U32.AND P2, PT, R8, R3, PT ;  /* 0x000000030800720c */ /* 0x000fda0003f44070 */
[----:B------:R-:W-:Y:S02]  /*01d0*/  @!P2 IADD3 R3, PT, PT, R3, -R8, RZ ;  /* 0x800000080303a210 */ /* 0x000fe40007ffe0ff */
[----:B0-----:R-:W-:Y:S02]  /*01e0*/  ISETP.GE.AND P2, PT, R2, 0x1, PT ;  /* 0x000000010200780c */ /* 0x001fe40003f46270 */
[----:B------:R-:W-:Y:S02]  /*01f0*/  @!P1 IADD3 R3, PT, PT, -R3, RZ, RZ ;  /* 0x000000ff03039210 */ /* 0x000fe40007ffe1ff */
[----:B------:R-:W-:-:S09]  /*0200*/  @!P0 LOP3.LUT R3, RZ, R0, RZ, 0x33, !PT ;  /* 0x00000000ff038212 */ /* 0x000fd200078e33ff */
[----:B------:R-:W-:Y:S05]  /*0210*/  @!P2 EXIT ;  /* 0x000000000000a94d */ /* 0x000fea0003800000 */
[----:B------:R-:W-:Y:S01]  /*0220*/  ISETP.GE.U32.AND P0, PT, R2, 0x10, PT ;  /* 0x000000100200780c */ /* 0x000fe20003f06070 */
[----:B------:R-:W-:Y:S01]  /*0230*/  IMAD.IADD R5, R6, 0x1, -R3 ;  /* 0x0000000106057824 */ /* 0x000fe200078e0a03 */
[----:B------:R-:W-:Y:S01]  /*0240*/  LOP3.LUT R4, R2, 0xf, RZ, 0xc0, !PT ;  /* 0x0000000f02047812 */ /* 0x000fe200078ec0ff */
[----:B------:R-:W0:Y:S02]  /*0250*/  LDCU.64 UR6, c[0x0][0x358] ;  /* 0x00006b00ff0677ac */ /* 0x000e240008000a00 */
[-C--:B------:R-:W-:Y:S01]  /*0260*/  IMAD R6, R5, R2.reuse, RZ ;  /* 0x0000000205067224 */ /* 0x080fe200078e02ff */
[----:B------:R-:W-:Y:S02]  /*0270*/  ISETP.NE.AND P1, PT, R4, RZ, PT ;  /* 0x000000ff0400720c */ /* 0x000fe40003f25270 */
[----:B------:R-:W-:Y:S01]  /*0280*/  MOV R5, RZ ;  /* 0x000000ff00057202 */ /* 0x000fe20000000f00 */
[C---:B------:R-:W-:Y:S01]  /*0290*/  IMAD R8, R3.reuse, R2, R6 ;  /* 0x0000000203087224 */ /* 0x040fe200078e0206 */
[----:B------:R-:W-:-:S03]  /*02a0*/  IADD3 R7, PT, PT, R3, R6, RZ ;  /* 0x0000000603077210 */ /* 0x000fc60007ffe0ff */
[----:B------:R-:W-:Y:S06]  /*02b0*/  @!P0 BRA `(.L_x_0) ;  /* 0x0000000400008947 */ /* 0x000fec0003800000 */
[----:B------:R-:W1:Y:S01]  /*02c0*/  LDCU.64 UR4, c[0x0][0x390] ;  /* 0x00007200ff0477ac */ /* 0x000e620008000a00 */
[----:B------:R-:W-:Y:S02]  /*02d0*/  LOP3.LUT R5, R2, 0x7ffffff0, RZ, 0xc0, !PT ;  /* 0x7ffffff002057812 */ /* 0x000fe400078ec0ff */
[----:B------:R-:W-:Y:S02]  /*02e0*/  MOV R10, R8 ;  /* 0x00000008000a7202 */ /* 0x000fe40000000f00 */
[----:B------:R-:W-:Y:S02]  /*02f0*/  MOV R9, R7 ;  /* 0x0000000700097202 */ /* 0x000fe40000000f00 */
[----:B------:R-:W-:Y:S01]  /*0300*/  IADD3 R11, PT, PT, -R5, RZ, RZ ;  /* 0x000000ff050b7210 */ /* 0x000fe20007ffe1ff */
[----:B-1----:R-:W-:-:S04]  /*0310*/  UIADD3 UR4, UP0, UPT, UR4, 0x20, URZ ;  /* 0x0000002004047890 */ /* 0x002fc8000ff1e0ff */
[----:B------:R-:W-:-:S12]  /*0320*/  UIADD3.X UR5, UPT, UPT, URZ, UR5, URZ, UP0, !UPT ;  /* 0x00000005ff057290 */ /* 0x000fd800087fe4ff */
.L_x_1:
[----:B-1----:R-:W-:Y:S01]  /*0330*/  MOV R16, UR4 ;  /* 0x0000000400107c02 */ /* 0x002fe20008000f00 */
[----:B------:R-:W-:Y:S01]  /*0340*/  IMAD.U32 R17, RZ, RZ, UR5 ;  /* 0x00000005ff117e24 */ /* 0x000fe2000f8e00ff */
[----:B------:R-:W1:Y:S03]  /*0350*/  LDC.64 R28, c[0x0][0x398] ;  /* 0x0000e600ff1c7b82 */ /* 0x000e660000000a00 */
[----:B------:R-:W-:-:S05]  /*0360*/  IMAD.WIDE R16, R10, 0x4, R16 ;  /* 0x000000040a107825 */ /* 0x000fca00078e0210 */
[----:B0-----:R-:W2:Y:S04]  /*0370*/  LDG.E.CONSTANT R19, desc[UR6][R16.64+-0x20] ;  /* 0xffffe00610137981 */ /* 0x001ea8000c1e9900 */
[----:B------:R-:W3:Y:S04]  /*0380*/  LDG.E.CONSTANT R12, desc[UR6][R16.64+-0x1c] ;  /* 0xffffe406100c7981 */ /* 0x000ee8000c1e9900 */
[----:B------:R-:W4:Y:S04]  /*0390*/  LDG.E.CONSTANT R24, desc[UR6][R16.64+-0x18] ;  /* 0xffffe80610187981 */ /* 0x000f28000c1e9900 */
[----:B------:R-:W5:Y:S04]  /*03a0*/  LDG.E.CONSTANT R27, desc[UR6][R16.64+-0x14] ;  /* 0xffffec06101b7981 */ /* 0x000f68000c1e9900 */
[----:B------:R-:W5:Y:S04]  /*03b0*/  LDG.E.CONSTANT R14, desc[UR6][R16.64+-0x10] ;  /* 0xfffff006100e7981 */ /* 0x000f68000c1e9900 */
[----:B------:R-:W5:Y:S04]  /*03c0*/  LDG.E.CONSTANT R15, desc[UR6][R16.64+-0xc] ;  /* 0xfffff406100f7981 */ /* 0x000f68000c1e9900 */
[----:B------:R-:W5:Y:S04]  /*03d0*/  LDG.E.CONSTANT R23, desc[UR6][R16.64+-0x8] ;  /* 0xfffff80610177981 */ /* 0x000f68000c1e9900 */
[----:B------:R-:W5:Y:S04]  /*03e0*/  LDG.E.CONSTANT R25, desc[UR6][R16.64+-0x4] ;  /* 0xfffffc0610197981 */ /* 0x000f68000c1e9900 */
[----:B------:R-:W5:Y:S01]  /*03f0*/  LDG.E.CONSTANT R13, desc[UR6][R16.64] ;  /* 0x00000006100d7981 */ /* 0x000f62000c1e9900 */
[----:B-1----:R-:W-:-:S03]  /*0400*/  IMAD.WIDE R28, R9, 0x4, R28 ;  /* 0x00000004091c7825 */ /* 0x002fc600078e021c */
[----:B------:R-:W5:Y:S01]  /*0410*/  LDG.E.CONSTANT R22, desc[UR6][R16.64+0x4] ;  /* 0x0000040610167981 */ /* 0x000f62000c1e9900 */
[----:B------:R-:W-:-:S03]  /*0420*/  IMAD.WIDE R20, R0, 0x4, R28 ;  /* 0x0000000400147825 */ /* 0x000fc600078e021c */
[----:B------:R-:W5:Y:S04]  /*0430*/  LDG.E.CONSTANT R26, desc[UR6][R16.64+0x10] ;  /* 0x00001006101a7981 */ /* 0x000f68000c1e9900 */
[----:B--2---:R0:W-:Y:S04]  /*0440*/  STG.E desc[UR6][R28.64], R19 ;  /* 0x000000131c007986 */ /* 0x0041e8000c101906 */
[----:B---3--:R1:W-:Y:S04]  /*0450*/  STG.E desc[UR6][R20.64], R12 ;  /* 0x0000000c14007986 */ /* 0x0083e8000c101906 */
[----:B0-----:R-:W2:Y:S01]  /*0460*/  LDG.E.CONSTANT R28, desc[UR6][R16.64+0x18] ;  /* 0x00001806101c7981 */ /* 0x001ea2000c1e9900 */
[----:B-1----:R-:W-:-:S03]  /*0470*/  IMAD.WIDE R20, R0, 0x4, R20 ;  /* 0x0000000400147825 */ /* 0x002fc600078e0214 */
[----:B------:R-:W3:Y:S04]  /*0480*/  LDG.E.CONSTANT R12, desc[UR6][R16.64+0x8] ;  /* 0x00000806100c7981 */ /* 0x000ee8000c1e9900 */
[----:B----4-:R0:W-:Y:S01]  /*0490*/  STG.E desc[UR6][R20.64], R24 ;  /* 0x0000001814007986 */ /* 0x0101e2000c101906 */
[----:B------:R-:W-:-:S03]  /*04a0*/  IMAD.WIDE R18, R0, 0x4, R20 ;  /* 0x0000000400127825 */ /* 0x000fc600078e0214 */
[----:B------:R-:W4:Y:S04]  /*04b0*/  LDG.E.CONSTANT R29, desc[UR6][R16.64+0x1c] ;  /* 0x00001c06101d7981 */ /* 0x000f28000c1e9900 */
[----:B-----5:R1:W-:Y:S04]  /*04c0*/  STG.E desc[UR6][R18.64], R27 ;  /* 0x0000001b12007986 */ /* 0x0203e8000c101906 */
[----:B0-----:R-:W5:Y:S04]  /*04d0*/  LDG.E.CONSTANT R24, desc[UR6][R16.64+0xc] ;  /* 0x00000c0610187981 */ /* 0x001f68000c1e9900 */
[----:B-1----:R0:W2:Y:S01]  /*04e0*/  LDG.E.CONSTANT R27, desc[UR6][R16.64+0x14] ;  /* 0x00001406101b7981 */ /* 0x0020a2000c1e9900 */
[----:B------:R-:W-:-:S04]  /*04f0*/  IMAD.WIDE R18, R0, 0x4, R18 ;  /* 0x0000000400127825 */ /* 0x000fc800078e0212 */
[C---:B------:R-:W-:Y:S01]  /*0500*/  IMAD.WIDE R20, R0.reuse, 0x4, R18 ;  /* 0x0000000400147825 */ /* 0x040fe200078e0212 */
[----:B------:R-:W-:Y:S04]  /*0510*/  STG.E desc[UR6][R18.64], R14 ;  /* 0x0000000e12007986 */ /* 0x000fe8000c101906 */
[----:B------:R1:W-:Y:S02]  /*0520*/  STG.E desc[UR6][R20.64], R15 ;  /* 0x0000000f14007986 */ /* 0x0003e4000c101906 */
[----:B-1----:R-:W-:-:S04]  /*0530*/  IMAD.WIDE R14, R0, 0x4, R20 ;  /* 0x00000004000e7825 */ /* 0x002fc800078e0214 */
[----:B0-----:R-:W-:-:S04]  /*0540*/  IMAD.WIDE R16, R0, 0x4, R14 ;  /* 0x0000000400107825 */ /* 0x001fc800078e020e */
[C---:B------:R-:W-:Y:S01]  /*0550*/  IMAD.WIDE R18, R0.reuse, 0x4, R16 ;  /* 0x0000000400127825 */ /* 0x040fe200078e0210 */
[----:B------:R-:W-:Y:S03]  /*0560*/  STG.E desc[UR6][R14.64], R23 ;  /* 0x000000170e007986 */ /* 0x000fe6000c101906 */
[C---:B------:R-:W-:Y:S01]  /*0570*/  IMAD.WIDE R20, R0.reuse, 0x4, R18 ;  /* 0x0000000400147825 */ /* 0x040fe200078e0212 */
[----:B------:R0:W-:Y:S04]  /*0580*/  STG.E desc[UR6][R16.64], R25 ;  /* 0x0000001910007986 */ /* 0x0001e8000c101906 */
[----:B------:R1:W-:Y:S01]  /*0590*/  STG.E desc[UR6][R18.64], R13 ;  /* 0x0000000d12007986 */ /* 0x0003e2000c101906 */
[----:B0-----:R-:W-:-:S03]  /*05a0*/  IMAD.WIDE R16, R0, 0x4, R20 ;  /* 0x0000000400107825 */ /* 0x001fc600078e0214 */
[----:B------:R0:W-:Y:S01]  /*05b0*/  STG.E desc[UR6][R20.64], R22 ;  /* 0x0000001614007986 */ /* 0x0001e2000c101906 */
[----:B-1----:R-:W-:-:S04]  /*05c0*/  IMAD.WIDE R18, R0, 0x4, R16 ;  /* 0x0000000400127825 */ /* 0x002fc800078e0210 */
[----:B0-----:R-:W-:Y:S01]  /*05d0*/  IMAD.WIDE R20, R0, 0x4, R18 ;  /* 0x0000000400147825 */ /* 0x001fe200078e0212 */
[----:B------:R-:W-:-:S03]  /*05e0*/  IADD3 R11, PT, PT, R11, 0x10, RZ ;  /* 0x000000100b0b7810 */ /* 0x000fc60007ffe0ff */
[----:B------:R-:W-:Y:S01]  /*05f0*/  IMAD.WIDE R14, R0, 0x4, R20 ;  /* 0x00000004000e7825 */ /* 0x000fe200078e0214 */
[----:B------:R-:W-:-:S03]  /*0600*/  ISETP.NE.AND P0, PT, R11, RZ, PT ;  /* 0x000000ff0b00720c */ /* 0x000fc60003f05270 */
[C---:B------:R-:W-:Y:S01]  /*0610*/  IMAD.WIDE R22, R0.reuse, 0x4, R14 ;  /* 0x0000000400167825 */ /* 0x040fe200078e020e */
[----:B------:R-:W-:Y:S02]  /*0620*/  LEA R9, R0, R9, 0x4 ;  /* 0x0000000900097211 */ /* 0x000fe400078e20ff */
[----:B------:R-:W-:Y:S01]  /*0630*/  IADD3 R10, PT, PT, R10, 0x10, RZ ;  /* 0x000000100a0a7810 */ /* 0x000fe20007ffe0ff */
[----:B---3--:R0:W-:Y:S02]  /*0640*/  STG.E desc[UR6][R16.64], R12 ;  /* 0x0000000c10007986 */ /* 0x0081e4000c101906 */
[----:B0-----:R-:W-:Y:S02]  /*0650*/  IMAD.WIDE R16, R0, 0x4, R22 ;  /* 0x0000000400107825 */ /* 0x001fe400078e0216 */
[----:B-----5:R1:W-:Y:S04]  /*0660*/  STG.E desc[UR6][R18.64], R24 ;  /* 0x0000001812007986 */ /* 0x0203e8000c101906 */
[----:B------:R1:W-:Y:S04]  /*0670*/  STG.E desc[UR6][R20.64], R26 ;  /* 0x0000001a14007986 */ /* 0x0003e8000c101906 */
[----:B--2---:R1:W-:Y:S04]  /*0680*/  STG.E desc[UR6][R14.64], R27 ;  /* 0x0000001b0e007986 */ /* 0x0043e8000c101906 */
[----:B------:R1:W-:Y:S04]  /*0690*/  STG.E desc[UR6][R22.64], R28 ;  /* 0x0000001c16007986 */ /* 0x0003e8000c101906 */
[----:B----4-:R1:W-:Y:S01]  /*06a0*/  STG.E desc[UR6][R16.64], R29 ;  /* 0x0000001d10007986 */ /* 0x0103e2000c101906 */
[----:B------:R-:W-:Y:S05]  /*06b0*/  @P0 BRA `(.L_x_1) ;  /* 0xfffffffc001c0947 */ /* 0x000fea000383ffff */
.L_x_0:
[----:B0-----:R-:W-:Y:S05]  /*06c0*/  @!P1 EXIT ;  /* 0x000000000000994d */ /* 0x001fea0003800000 */
[----:B------:R-:W-:Y:S02]  /*06d0*/  ISETP.GE.U32.AND P0, PT, R4, 0x8, PT ;  /* 0x000000080400780c */ /* 0x000fe40003f06070 */
[----:B------:R-:W-:-:S04]  /*06e0*/  LOP3.LUT R9, R2, 0x7, RZ, 0xc0, !PT ;  /* 0x0000000702097812 */ /* 0x000fc800078ec0ff */
[----:B------:R-:W-:-:S07]  /*06f0*/  ISETP.NE.AND P1, PT, R9, RZ, PT ;  /* 0x000000ff0900720c */ /* 0x000fce0003f25270 */
[----:B------:R-:W-:Y:S06]  /*0700*/  @!P0 BRA `(.L_x_2) ;  /* 0x0000000000788947 */ /* 0x000fec0003800000 */
[----:B-1----:R-:W0:Y:S01]  /*0710*/  LDC.64 R16, c[0x0][0x390] ;  /* 0x0000e400ff107b82 */ /* 0x002e220000000a00 */
[----:B------:R-:W-:-:S07]  /*0720*/  IADD3 R11, PT, PT, R8, R5, RZ ;  /* 0x00000005080b7210 */ /* 0x000fce0007ffe0ff */
[----:B------:R-:W1:Y:S01]  /*0730*/  LDC.64 R26, c[0x0][0x398] ;  /* 0x0000e600ff1a7b82 */ /* 0x000e620000000a00 */
[----:B0-----:R-:W-:-:S05]  /*0740*/  IMAD.WIDE R16, R11, 0x4, R16 ;  /* 0x000000040b107825 */ /* 0x001fca00078e0210 */
[----:B------:R-:W2:Y:S04]  /*0750*/  LDG.E.CONSTANT R15, desc[UR6][R16.64] ;  /* 0x00000006100f7981 */ /* 0x000ea8000c1e9900 */
[----:B------:R-:W3:Y:S04]  /*0760*/  LDG.E.CONSTANT R19, desc[UR6][R16.64+0x4] ;  /* 0x0000040610137981 */ /* 0x000ee8000c1e9900 */
[----:B------:R-:W4:Y:S04]  /*0770*/  LDG.E.CONSTANT R23, desc[UR6][R16.64+0x8] ;  /* 0x0000080610177981 */ /* 0x000f28000c1e9900 */
[----:B------:R-:W5:Y:S04]  /*0780*/  LDG.E.CONSTANT R4, desc[UR6][R16.64+0xc] ;  /* 0x00000c0610047981 */ /* 0x000f68000c1e9900 */
[----:B------:R-:W5:Y:S04]  /*0790*/  LDG.E.CONSTANT R25, desc[UR6][R16.64+0x10] ;  /* 0x0000100610197981 */ /* 0x000f68000c1e9900 */
[----:B------:R-:W5:Y:S04]  /*07a0*/  LDG.E.CONSTANT R29, desc[UR6][R16.64+0x14] ;  /* 0x00001406101d7981 */ /* 0x000f68000c1e9900 */
[----:B------:R-:W5:Y:S04]  /*07b0*/  LDG.E.CONSTANT R24, desc[UR6][R16.64+0x18] ;  /* 0x0000180610187981 */ /* 0x000f68000c1e9900 */
[----:B------:R0:W5:Y:S01]  /*07c0*/  LDG.E.CONSTANT R28, desc[UR6][R16.64+0x1c] ;  /* 0x00001c06101c7981 */ /* 0x000162000c1e9900 */
[C---:B------:R-:W-:Y:S01]  /*07d0*/  IMAD R11, R5.reuse, R0, R7 ;  /* 0x00000000050b7224 */ /* 0x040fe200078e0207 */
[----:B------:R-:W-:-:S03]  /*07e0*/  IADD3 R5, PT, PT, R5, 0x8, RZ ;  /* 0x0000000805057810 */ /* 0x000fc60007ffe0ff */
[----:B-1----:R-:W-:-:S04]  /*07f0*/  IMAD.WIDE R26, R11, 0x4, R26 ;  /* 0x000000040b1a7825 */ /* 0x002fc800078e021a */
[----:B------:R-:W-:-:S04]  /*0800*/  IMAD.WIDE R20, R0, 0x4, R26 ;  /* 0x0000000400147825 */ /* 0x000fc800078e021a */
[----:B------:R-:W-:-:S04]  /*0810*/  IMAD.WIDE R10, R0, 0x4, R20 ;  /* 0x00000004000a7825 */ /* 0x000fc800078e0214 */
[C---:B------:R-:W-:Y:S01]  /*0820*/  IMAD.WIDE R12, R0.reuse, 0x4, R10 ;  /* 0x00000004000c7825 */ /* 0x040fe200078e020a */
[----:B--2---:R1:W-:Y:S04]  /*0830*/  STG.E desc[UR6][R26.64], R15 ;  /* 0x0000000f1a007986 */ /* 0x0043e8000c101906 */
[----:B---3--:R2:W-:Y:S04]  /*0840*/  STG.E desc[UR6][R20.64], R19 ;  /* 0x0000001314007986 */ /* 0x0085e8000c101906 */
[----:B----4-:R3:W-:Y:S01]  /*0850*/  STG.E desc[UR6][R10.64], R23 ;  /* 0x000000170a007986 */ /* 0x0107e2000c101906 */
[----:B-1----:R-:W-:-:S03]  /*0860*/  IMAD.WIDE R14, R0, 0x4, R12 ;  /* 0x00000004000e7825 */ /* 0x002fc600078e020c */
[----:B-----5:R4:W-:Y:S04]  /*0870*/  STG.E desc[UR6][R12.64], R4 ;  /* 0x000000040c007986 */ /* 0x0209e8000c101906 */
[----:B------:R4:W-:Y:S01]  /*0880*/  STG.E desc[UR6][R14.64], R25 ;  /* 0x000000190e007986 */ /* 0x0009e2000c101906 */
[----:B0-----:R-:W-:-:S05]  /*0890*/  IMAD.WIDE R16, R0, 0x4, R14 ;  /* 0x0000000400107825 */ /* 0x001fca00078e020e */
[----:B------:R4:W-:Y:S01]  /*08a0*/  STG.E desc[UR6][R16.64], R29 ;  /* 0x0000001d10007986 */ /* 0x0009e2000c101906 */
[----:B--2---:R-:W-:-:S05]  /*08b0*/  IMAD.WIDE R18, R0, 0x4, R16 ;  /* 0x0000000400127825 */ /* 0x004fca00078e0210 */
[----:B------:R4:W-:Y:S01]  /*08c0*/  STG.E desc[UR6][R18.64], R24 ;  /* 0x0000001812007986 */ /* 0x0009e2000c101906 */
[----:B---3--:R-:W-:-:S05]  /*08d0*/  IMAD.WIDE R22, R0, 0x4, R18 ;  /* 0x0000000400167825 */ /* 0x008fca00078e0212 */
[----:B------:R4:W-:Y:S02]  /*08e0*/  STG.E desc[UR6][R22.64], R28 ;  /* 0x0000001c16007986 */ /* 0x0009e4000c101906 */
.L_x_2:
[----:B------:R-:W-:Y:S05]  /*08f0*/  @!P1 EXIT ;  /* 0x000000000000994d */ /* 0x000fea0003800000 */
[----:B------:R-:W-:Y:S02]  /*0900*/  ISETP.GE.U32.AND P0, PT, R9, 0x4, PT ;  /* 0x000000040900780c */ /* 0x000fe40003f06070 */
[----:B------:R-:W-:-:S04]  /*0910*/  LOP3.LUT R2, R2, 0x3, RZ, 0xc0, !PT ;  /* 0x0000000302027812 */ /* 0x000fc800078ec0ff */
[----:B------:R-:W-:-:S07]  /*0920*/  ISETP.NE.AND P1, PT, R2, RZ, PT ;  /* 0x000000ff0200720c */ /* 0x000fce0003f25270 */
[----:B------:R-:W-:Y:S06]  /*0930*/  @!P0 BRA `(.L_x_3) ;  /* 0x0000000000488947 */ /* 0x000fec0003800000 */
[----:B------:R-:W0:Y:S01]  /*0940*/  LDC.64 R10, c[0x0][0x390] ;  /* 0x0000e400ff0a7b82 */ /* 0x000e220000000a00 */
[----:B------:R-:W-:-:S07]  /*0950*/  IADD3 R9, PT, PT, R8, R5, RZ ;  /* 0x0000000508097210 */ /* 0x000fce0007ffe0ff */
[----:B----4-:R-:W2:Y:S01]  /*0960*/  LDC.64 R12, c[0x0][0x398] ;  /* 0x0000e600ff0c7b82 */ /* 0x010ea20000000a00 */
[----:B0-----:R-:W-:-:S05]  /*0970*/  IMAD.WIDE R10, R9, 0x4, R10 ;  /* 0x00000004090a7825 */ /* 0x001fca00078e020a */
[----:B------:R-:W3:Y:S04]  /*0980*/  LDG.E.CONSTANT R9, desc[UR6][R10.64] ;  /* 0x000000060a097981 */ /* 0x000ee8000c1e9900 */
[----:B-1----:R-:W4:Y:S04]  /*0990*/  LDG.E.CONSTANT R21, desc[UR6][R10.64+0x4] ;  /* 0x000004060a157981 */ /* 0x002f28000c1e9900 */
[----:B------:R-:W5:Y:S04]  /*09a0*/  LDG.E.CONSTANT R23, desc[UR6][R10.64+0x8] ;  /* 0x000008060a177981 */ /* 0x000f68000c1e9900 */
[----:B------:R-:W5:Y:S01]  /*09b0*/  LDG.E.CONSTANT R25, desc[UR6][R10.64+0xc] ;  /* 0x00000c060a197981 */ /* 0x000f62000c1e9900 */
[----:B------:R-:W-:-:S02]  /*09c0*/  IMAD R7, R5, R0, R7 ;  /* 0x0000000005077224 */ /* 0x000fc400078e0207 */
[----:B------:R-:W-:Y:S02]  /*09d0*/  VIADD R5, R5, 0x4 ;  /* 0x0000000405057836 */ /* 0x000fe40000000000 */
[----:B--2---:R-:W-:-:S04]  /*09e0*/  IMAD.WIDE R12, R7, 0x4, R12 ;  /* 0x00000004070c7825 */ /* 0x004fc800078e020c */
[----:B------:R-:W-:-:S04]  /*09f0*/  IMAD.WIDE R14, R0, 0x4, R12 ;  /* 0x00000004000e7825 */ /* 0x000fc800078e020c */
[----:B------:R-:W-:-:S04]  /*0a00*/  IMAD.WIDE R16, R0, 0x4, R14 ;  /* 0x0000000400107825 */ /* 0x000fc800078e020e */
[----:B------:R-:W-:Y:S01]  /*0a10*/  IMAD.WIDE R18, R0, 0x4, R16 ;  /* 0x0000000400127825 */ /* 0x000fe200078e0210 */
[----:B---3--:R0:W-:Y:S04]  /*0a20*/  STG.E desc[UR6][R12.64], R9 ;  /* 0x000000090c007986 */ /* 0x0081e8000c101906 */
[----:B----4-:R0:W-:Y:S04]  /*0a30*/  STG.E desc[UR6][R14.64], R21 ;  /* 0x000000150e007986 */ /* 0x0101e8000c101906 */
[----:B-----5:R0:W-:Y:S04]  /*0a40*/  STG.E desc[UR6][R16.64], R23 ;  /* 0x0000001710007986 */ /* 0x0201e8000c101906 */
[----:B------:R0:W-:Y:S02]  /*0a50*/  STG.E desc[UR6][R18.64], R25 ;  /* 0x0000001912007986 */ /* 0x0001e4000c101906 */
.L_x_3:
[----:B------:R-:W-:Y:S05]  /*0a60*/  @!P1 EXIT ;  /* 0x000000000000994d */ /* 0x000fea0003800000 */
[----:B------:R-:W2:Y:S01]  /*0a70*/  LDC.64 R10, c[0x0][0x390] ;  /* 0x0000e400ff0a7b82 */ /* 0x000ea20000000a00 */
[----:B------:R-:W-:Y:S01]  /*0a80*/  IMAD R3, R5, R0, R3 ;  /* 0x0000000005037224 */ /* 0x000fe200078e0203 */
[----:B0-----:R-:W-:-:S04]  /*0a90*/  IADD3 R9, PT, PT, R8, R5, RZ ;  /* 0x0000000508097210 */ /* 0x001fc80007ffe0ff */
[----:B------:R-:W-:Y:S02]  /*0aa0*/  IADD3 R7, PT, PT, R6, R3, RZ ;  /* 0x0000000306077210 */ /* 0x000fe40007ffe0ff */
[----:B----4-:R-:W0:Y:S01]  /*0ab0*/  LDC.64 R12, c[0x0][0x398] ;  /* 0x0000e600ff0c7b82 */ /* 0x010e220000000a00 */
[----:B------:R-:W-:-:S07]  /*0ac0*/  IADD3 R6, PT, PT, -R2, RZ, RZ ;  /* 0x000000ff02067210 */ /* 0x000fce0007ffe1ff */
.L_x_4:
[----:B--23--:R-:W-:-:S06]  /*0ad0*/  IMAD.WIDE R2, R9, 0x4, R10 ;  /* 0x0000000409027825 */ /* 0x00cfcc00078e020a */
[----:B------:R-:W2:Y:S01]  /*0ae0*/  LDG.E.CONSTANT R3, desc[UR6][R2.64] ;  /* 0x0000000602037981 */ /* 0x000ea2000c1e9900 */
[----:B------:R-:W-:Y:S01]  /*0af0*/  IADD3 R6, PT, PT, R6, 0x1, RZ ;  /* 0x0000000106067810 */ /* 0x000fe20007ffe0ff */
[C---:B0-----:R-:W-:Y:S01]  /*0b00*/  IMAD.WIDE R4, R7.reuse, 0x4, R12 ;  /* 0x0000000407047825 */ /* 0x041fe200078e020c */
[----:B------:R-:W-:Y:S02]  /*0b10*/  IADD3 R7, PT, PT, R7, R0, RZ ;  /* 0x0000000007077210 */ /* 0x000fe40007ffe0ff */
[----:B------:R-:W-:Y:S02]  /*0b20*/  ISETP.NE.AND P0, PT, R6, RZ, PT ;  /* 0x000000ff0600720c */ /* 0x000fe40003f05270 */
[----:B------:R-:W-:Y:S01]  /*0b30*/  IADD3 R9, PT, PT, R9, 0x1, RZ ;  /* 0x0000000109097810 */ /* 0x000fe20007ffe0ff */
[----:B--2---:R3:W-:Y:S10]  /*0b40*/  STG.E desc[UR6][R4.64], R3 ;  /* 0x0000000304007986 */ /* 0x0047f4000c101906 */
[----:B------:R-:W-:Y:S05]  /*0b50*/  @P0 BRA `(.L_x_4) ;  /* 0xfffffffc00dc0947 */ /* 0x000fea000383ffff */
[----:B------:R-:W-:Y:S05]  /*0b60*/  EXIT ;  /* 0x000000000000794d */ /* 0x000fea0003800000 */
.L_x_5:
[----:B------:R-:W-:-:S00]  /*0b70*/  BRA `(.L_x_5) ;  /* 0xfffffffc00fc7947 */ /* 0x000fc0000383ffff */
[----:B------:R-:W-:-:S00]  /*0b80*/  NOP ;  /* 0x0000000000007918 */ /* 0x000fc00000000000 */
[----:B------:R-:W-:-:S00]  /*0b90*/  NOP ;  /* 0x0000000000007918 */ /* 0x000fc00000000000 */
[----:B------:R-:W-:-:S00]  /*0ba0*/  NOP ;  /* 0x0000000000007918 */ /* 0x000fc00000000000 */
[----:B------:R-:W-:-:S00]  /*0bb0*/  NOP ;  /* 0x0000000000007918 */ /* 0x000fc00000000000 */
[----:B------:R-:W-:-:S00]  /*0bc0*/  NOP ;  /* 0x0000000000007918 */ /* 0x000fc00000000000 */
[----:B------:R-:W-:-:S00]  /*0bd0*/  NOP ;  /* 0x0000000000007918 */ /* 0x000fc00000000000 */
[----:B------:R-:W-:-:S00]  /*0be0*/  NOP ;  /* 0x0000000000007918 */ /* 0x000fc00000000000 */
[----:B------:R-:W-:-:S00]  /*0bf0*/  NOP ;  /* 0x0000000000007918 */ /* 0x000fc00000000000 */
.L_x_780:


//--------------------- .text.Switch_First_2_axis --------------------------
	.section	.text.Switch_First_2_axis,"ax",@progbits
	.align	128
        .global         Switch_First_2_axis
        .type           Switch_First_2_axis,@function
        .size           Switch_First_2_axis,(.L_x_781 - Switch_First_2_axis)
        .other          Switch_First_2_axis,@"STO_CUDA_ENTRY STV_DEFAULT"
Switch_First_2_axis:
.text.Switch_First_2_axis:
        /* <DEDUP_REMOVED lines=8> */
[----:B------:R-:W0:Y:S01]  /*0080*/  LDC.64 R6, c[0x0][0x390] ;  /* 0x0000e400ff067b82 */ /* 0x000e220000000a00 */
[----:B------:R-:W1:Y:S01]  /*0090*/  LDCU.64 UR4, c[0x0][0x358] ;  /* 0x00006b00ff0477ac */ /* 0x000e620008000a00 */
[----:B------:R-:W2:Y:S06]  /*00a0*/  LDCU UR6, c[0x0][0x384] ;  /* 0x00007080ff0677ac */ /* 0x000eac0008000800 */
[----:B------:R-:W3:Y:S01]  /*00b0*/  LDC.64 R2, c[0x0][0x388] ;  /* 0x0000e200ff027b82 */ /* 0x000ee20000000a00 */
[----:B0-----:R-:W-:-:S05]  /*00c0*/  IMAD.WIDE R6, R4, 0x4, R6 ;  /* 0x0000000404067825 */ /* 0x001fca00078e0206 */
[----:B-1----:R0:W4:Y:S01]  /*00d0*/  LDG.E.CONSTANT R0, desc[UR4][R6.64] ;  /* 0x0000000406007981 */ /* 0x002122000c1e9900 */
[----:B---3--:R-:W-:-:S05]  /*00e0*/  IMAD R5, R3, R2, RZ ;  /* 0x0000000203057224 */ /* 0x008fca00078e02ff */
[----:B------:R-:W-:Y:S02]  /*00f0*/  IABS R11, R5 ;  /* 0x00000005000b7213 */ /* 0x000fe40000000000 */
[----:B0-----:R-:W-:Y:S02]  /*0100*/  IABS R6, R4 ;  /* 0x0000000400067213 */ /* 0x001fe40000000000 */
[----:B------:R-:W0:Y:S08]  /*0110*/  I2F.RP R2, R11 ;  /* 0x0000000b00027306 */ /* 0x000e300000209400 */
[----:B0-----:R-:W0:Y:S02]  /*0120*/  MUFU.RCP R2, R2 ;  /* 0x0000000200027308 */ /* 0x001e240000001000 */
[----:B0-----:R-:W-:Y:S01]  /*0130*/  VIADD R8, R2, 0xffffffe ;  /* 0x0ffffffe02087836 */ /* 0x001fe20000000000 */
[----:B------:R-:W-:-:S05]  /*0140*/  IABS R2, R3 ;  /* 0x0000000300027213 */ /* 0x000fca0000000000 */
[----:B------:R0:W1:Y:S02]  /*0150*/  F2I.FTZ.U32.TRUNC.NTZ R9, R8 ;  /* 0x0000000800097305 */ /* 0x000064000021f000 */
[----:B0-----:R-:W-:Y:S01]  /*0160*/  IMAD.MOV.U32 R8, RZ, RZ, RZ ;  /* 0x000000ffff087224 */ /* 0x001fe200078e00ff */
[----:B-1----:R-:W-:-:S05]  /*0170*/  IADD3 R10, PT, PT, RZ, -R9, RZ ;  /* 0x80000009ff0a7210 */ /* 0x002fca0007ffe0ff */
[----:B------:R-:W-:Y:S01]  /*0180*/  IMAD R7, R10, R11, RZ ;  /* 0x0000000b0a077224 */ /* 0x000fe200078e02ff */
[----:B------:R-:W-:-:S03]  /*0190*/  IABS R10, R5 ;  /* 0x00000005000a7213 */ /* 0x000fc60000000000 */
[----:B------:R-:W-:Y:S01]  /*01a0*/  IMAD.HI.U32 R9, R9, R7, R8 ;  /* 0x0000000709097227 */ /* 0x000fe200078e0008 */
[----:B------:R-:W-:Y:S01]  /*01b0*/  IADD3 R7, PT, PT, RZ, -R10, RZ ;  /* 0x8000000aff077210 */ /* 0x000fe20007ffe0ff */
[----:B------:R-:W0:Y:S04]  /*01c0*/  I2F.RP R8, R2 ;  /* 0x0000000200087306 */ /* 0x000e280000209400 */
[----:B------:R-:W-:-:S04]  /*01d0*/  IMAD.HI.U32 R9, R9, R6, RZ ;  /* 0x0000000609097227 */ /* 0x000fc800078e00ff */
[----:B------:R-:W-:-:S05]  /*01e0*/  IMAD R6, R9, R7, R6 ;  /* 0x0000000709067224 */ /* 0x000fca00078e0206 */
[----:B------:R-:W-:Y:S01]  /*01f0*/  ISETP.GT.U32.AND P2, PT, R11, R6, PT ;  /* 0x000000060b00720c */ /* 0x000fe20003f44070 */
[----:B0-----:R-:W0:-:S12]  /*0200*/  MUFU.RCP R8, R8 ;  /* 0x0000000800087308 */ /* 0x001e180000001000 */
[----:B------:R-:W-:Y:S02]  /*0210*/  @!P2 IMAD.IADD R6, R6, 0x1, -R11 ;  /* 0x000000010606a824 */ /* 0x000fe400078e0a0b */
[----:B------:R-:W-:Y:S01]  /*0220*/  @!P2 VIADD R9, R9, 0x1 ;  /* 0x000000010909a836 */ /* 0x000fe20000000000 */
[----:B------:R-:W-:Y:S02]  /*0230*/  ISETP.NE.AND P2, PT, R5, RZ, PT ;  /* 0x000000ff0500720c */ /* 0x000fe40003f45270 */
[----:B------:R-:W-:Y:S02]  /*0240*/  ISETP.GE.U32.AND P0, PT, R6, R11, PT ;  /* 0x0000000b0600720c */ /* 0x000fe40003f06070 */
[----:B------:R-:W-:-:S04]  /*0250*/  LOP3.LUT R6, R4, R5, RZ, 0x3c, !PT ;  /* 0x0000000504067212 */ /* 0x000fc800078e3cff */
[----:B------:R-:W-:Y:S02]  /*0260*/  ISETP.GE.AND P1, PT, R6, RZ, PT ;  /* 0x000000ff0600720c */ /* 0x000fe40003f26270 */
[----:B0-----:R-:W-:-:S04]  /*0270*/  IADD3 R6, PT, PT, R8, 0xffffffe, RZ ;  /* 0x0ffffffe08067810 */ /* 0x001fc80007ffe0ff */
[----:B------:R0:W1:Y:S01]  /*0280*/  F2I.FTZ.U32.TRUNC.NTZ R7, R6 ;  /* 0x0000000600077305 */ /* 0x000062000021f000 */
[----:B------:R-:W-:-:S06]  /*0290*/  @P0 IADD3 R9, PT, PT, R9, 0x1, RZ ;  /* 0x0000000109090810 */ /* 0x000fcc0007ffe0ff */
[----:B------:R-:W-:Y:S01]  /*02a0*/  @!P1 IMAD.MOV R9, RZ, RZ, -R9 ;  /* 0x000000ffff099224 */ /* 0x000fe200078e0a09 */
[----:B------:R-:W-:Y:S01]  /*02b0*/  @!P2 LOP3.LUT R9, RZ, R5, RZ, 0x33, !PT ;  /* 0x00000005ff09a212 */ /* 0x000fe200078e33ff */
[----:B0-----:R-:W-:-:S04]  /*02c0*/  HFMA2 R6, -RZ, RZ, 0, 0 ;  /* 0x00000000ff067431 */ /* 0x001fc800000001ff */
[----:B------:R-:W-:Y:S01]  /*02d0*/  IMAD.MOV R8, RZ, RZ, -R9 ;  /* 0x000000ffff087224 */ /* 0x000fe200078e0a09 */
[----:B-1----:R-:W-:-:S03]  /*02e0*/  IADD3 R11, PT, PT, RZ, -R7, RZ ;  /* 0x80000007ff0b7210 */ /* 0x002fc60007ffe0ff */
[----:B------:R-:W-:Y:S02]  /*02f0*/  IMAD R8, R5, R8, R4 ;  /* 0x0000000805087224 */ /* 0x000fe400078e0204 */
[----:B------:R-:W-:-:S03]  /*0300*/  IMAD R5, R11, R2, RZ ;  /* 0x000000020b057224 */ /* 0x000fc600078e02ff */
[----:B------:R-:W-:Y:S01]  /*0310*/  IABS R4, R8 ;  /* 0x0000000800047213 */ /* 0x000fe20000000000 */
[----:B------:R-:W-:-:S04]  /*0320*/  IMAD.HI.U32 R6, R7, R5, R6 ;  /* 0x0000000507067227 */ /* 0x000fc800078e0006 */
[----:B------:R-:W-:-:S04]  /*0330*/  IMAD.MOV.U32 R5, RZ, RZ, R4 ;  /* 0x000000ffff057224 */ /* 0x000fc800078e0004 */
[----:B------:R-:W-:-:S05]  /*0340*/  IMAD.HI.U32 R6, R6, R5, RZ ;  /* 0x0000000506067227 */ /* 0x000fca00078e00ff */
[----:B------:R-:W-:-:S05]  /*0350*/  IADD3 R4, PT, PT, -R6, RZ, RZ ;  /* 0x000000ff06047210 */ /* 0x000fca0007ffe1ff */
[----:B------:R-:W-:-:S05]  /*0360*/  IMAD R5, R2, R4, R5 ;  /* 0x0000000402057224 */ /* 0x000fca00078e0205 */
[----:B------:R-:W-:-:S13]  /*0370*/  ISETP.GT.U32.AND P2, PT, R2, R5, PT ;  /* 0x000000050200720c */ /* 0x000fda0003f44070 */
[----:B------:R-:W-:Y:S01]  /*0380*/  @!P2 IMAD.IADD R5, R5, 0x1, -R2 ;  /* 0x000000010505a824 */ /* 0x000fe200078e0a02 */
[----:B------:R-:W-:Y:S02]  /*0390*/  @!P2 IADD3 R6, PT, PT, R6, 0x1, RZ ;  /* 0x000000010606a810 */ /* 0x000fe40007ffe0ff */
[----:B------:R-:W-:Y:S02]  /*03a0*/  ISETP.NE.AND P2, PT, R3, RZ, PT ;  /* 0x000000ff0300720c */ /* 0x000fe40003f45270 */
[----:B------:R-:W-:Y:S02]  /*03b0*/  ISETP.GE.U32.AND P0, PT, R5, R2, PT ;  /* 0x000000020500720c */ /* 0x000fe40003f06070 */
[----:B------:R-:W-:Y:S01]  /*03c0*/  LOP3.LUT R2, R8, R3, RZ, 0x3c, !PT ;  /* 0x0000000308027212 */ /* 0x000fe200078e3cff */
[----:B------:R-:W0:Y:S03]  /*03d0*/  LDC.64 R4, c[0x0][0x398] ;  /* 0x0000e600ff047b82 */ /* 0x000e260000000a00 */
[----:B------:R-:W-:-:S07]  /*03e0*/  ISETP.GE.AND P1, PT, R2, RZ, PT ;  /* 0x000000ff0200720c */ /* 0x000fce0003f26270 */
[----:B------:R-:W-:-:S06]  /*03f0*/  @P0 VIADD R6, R6, 0x1 ;  /* 0x0000000106060836 */ /* 0x000fcc0000000000 */
[----:B------:R-:W-:Y:S02]  /*0400*/  @!P1 IADD3 R6, PT, PT, -R6, RZ, RZ ;  /* 0x000000ff06069210 */ /* 0x000fe40007ffe1ff */
[----:B------:R-:W-:-:S05]  /*0410*/  @!P2 LOP3.LUT R6, RZ, R3, RZ, 0x33, !PT ;  /* 0x00000003ff06a212 */ /* 0x000fca00078e33ff */
[----:B------:R-:W-:Y:S02]  /*0420*/  IMAD.MOV R2, RZ, RZ, -R6 ;  /* 0x000000ffff027224 */ /* 0x000fe400078e0a06 */
[----:B--2---:R-:W-:Y:S02]  /*0430*/  IMAD R6, R6, UR6, R9 ;  /* 0x0000000606067c24 */ /* 0x004fe4000f8e0209 */
[----:B------:R-:W-:-:S04]  /*0440*/  IMAD R2, R3, R2, R8 ;  /* 0x0000000203027224 */ /* 0x000fc800078e0208 */
[----:B------:R-:W-:-:S04]  /*0450*/  IMAD R3, R6, R3, R2 ;  /* 0x0000000306037224 */ /* 0x000fc800078e0202 */
[----:B0-----:R-:W-:-:S05]  /*0460*/  IMAD.WIDE R2, R3, 0x4, R4 ;  /* 0x0000000403027825 */ /* 0x001fca00078e0204 */
[----:B----4-:R-:W-:Y:S01]  /*0470*/  STG.E desc[UR4][R2.64], R0 ;  /* 0x0000000002007986 */ /* 0x010fe2000c101904 */
[----:B------:R-:W-:Y:S05]  /*0480*/  EXIT ;  /* 0x000000000000794d */ /* 0x000fea0003800000 */
.L_x_6:
        /* <DEDUP_REMOVED lines=15> */
.L_x_781:


//--------------------- .text.Split3              --------------------------
	.section	.text.Split3,"ax",@progbits
	.align	128
        .global         Split3
        .type           Split3,@function
        .size           Split3,(.L_x_782 - Split3)
        .other          Split3,@"STO_CUDA_ENTRY STV_DEFAULT"
Split3:
.text.Split3:
        /* <DEDUP_REMOVED lines=9> */
[----:B------:R-:W-:Y:S01]  /*0090*/  IABS R8, R2 ;  /* 0x0000000200087213 */ /* 0x000fe20000000000 */
[----:B------:R-:W1:Y:S01]  /*00a0*/  LDCU UR6, c[0x0][0x3a0] ;  /* 0x00007400ff0677ac */ /* 0x000e620008000800 */
[----:B------:R-:W2:Y:S01]  /*00b0*/  LDCU.64 UR4, c[0x0][0x358] ;  /* 0x00006b00ff0477ac */ /* 0x000ea20008000a00 */
[----:B0-----:R-:W-:-:S04]  /*00c0*/  IABS R6, R7 ;  /* 0x0000000700067213 */ /* 0x001fc80000000000 */
[----:B------:R-:W0:Y:S08]  /*00d0*/  I2F.RP R0, R6 ;  /* 0x0000000600007306 */ /* 0x000e300000209400 */
[----:B0-----:R-:W0:Y:S02]  /*00e0*/  MUFU.RCP R0, R0 ;  /* 0x0000000000007308 */ /* 0x001e240000001000 */
[----:B0-----:R-:W-:-:S06]  /*00f0*/  IADD3 R4, PT, PT, R0, 0xffffffe, RZ ;  /* 0x0ffffffe00047810 */ /* 0x001fcc0007ffe0ff */
[----:B------:R0:W3:Y:S02]  /*0100*/  F2I.FTZ.U32.TRUNC.NTZ R5, R4 ;  /* 0x0000000400057305 */ /* 0x0000e4000021f000 */
[----:B0-----:R-:W-:Y:S01]  /*0110*/  IMAD.MOV.U32 R4, RZ, RZ, RZ ;  /* 0x000000ffff047224 */ /* 0x001fe200078e00ff */
[----:B---3--:R-:W-:-:S05]  /*0120*/  IADD3 R3, PT, PT, RZ, -R5, RZ ;  /* 0x80000005ff037210 */ /* 0x008fca0007ffe0ff */
[----:B------:R-:W-:-:S04]  /*0130*/  IMAD R3, R3, R6, RZ ;  /* 0x0000000603037224 */ /* 0x000fc800078e02ff */
[----:B------:R-:W-:Y:S01]  /*0140*/  IMAD.HI.U32 R5, R5, R3, R4 ;  /* 0x0000000305057227 */ /* 0x000fe200078e0004 */
[----:B------:R-:W-:-:S05]  /*0150*/  MOV R3, R8 ;  /* 0x0000000800037202 */ /* 0x000fca0000000f00 */
[----:B------:R-:W-:-:S04]  /*0160*/  IMAD.HI.U32 R0, R5, R3, RZ ;  /* 0x0000000305007227 */ /* 0x000fc800078e00ff */
[----:B------:R-:W-:-:S04]  /*0170*/  IMAD.MOV R5, RZ, RZ, -R0 ;  /* 0x000000ffff057224 */ /* 0x000fc800078e0a00 */
[----:B------:R-:W-:-:S05]  /*0180*/  IMAD R3, R6, R5, R3 ;  /* 0x0000000506037224 */ /* 0x000fca00078e0203 */
[----:B------:R-:W-:-:S13]  /*0190*/  ISETP.GT.U32.AND P2, PT, R6, R3, PT ;  /* 0x000000030600720c */ /* 0x000fda0003f44070 */
[-C--:B------:R-:W-:Y:S02]  /*01a0*/  @!P2 IADD3 R3, PT, PT, R3, -R6.reuse, RZ ;  /* 0x800000060303a210 */ /* 0x080fe40007ffe0ff */
[----:B------:R-:W-:Y:S02]  /*01b0*/  @!P2 IADD3 R0, PT, PT, R0, 0x1, RZ ;  /* 0x000000010000a810 */ /* 0x000fe40007ffe0ff */
[----:B------:R-:W-:Y:S02]  /*01c0*/  ISETP.GE.U32.AND P0, PT, R3, R6, PT ;  /* 0x000000060300720c */ /* 0x000fe40003f06070 */
[----:B------:R-:W-:Y:S02]  /*01d0*/  LOP3.LUT R3, R2, R7, RZ, 0x3c, !PT ;  /* 0x0000000702037212 */ /* 0x000fe400078e3cff */
[----:B------:R-:W-:Y:S02]  /*01e0*/  ISETP.NE.AND P2, PT, R7, RZ, PT ;  /* 0x000000ff0700720c */ /* 0x000fe40003f45270 */
[----:B------:R-:W-:-:S07]  /*01f0*/  ISETP.GE.AND P1, PT, R3, RZ, PT ;  /* 0x000000ff0300720c */ /* 0x000fce0003f26270 */
[----:B------:R-:W-:-:S06]  /*0200*/  @P0 VIADD R0, R0, 0x1 ;  /* 0x0000000100000836 */ /* 0x000fcc0000000000 */
[----:B------:R-:W-:Y:S02]  /*0210*/  @!P1 IADD3 R0, PT, PT, -R0, RZ, RZ ;  /* 0x000000ff00009210 */ /* 0x000fe40007ffe1ff */
[----:B------:R-:W-:-:S04]  /*0220*/  @!P2 LOP3.LUT R0, RZ, R7, RZ, 0x33, !PT ;  /* 0x00000007ff00a212 */ /* 0x000fc800078e33ff */
[----:B------:R-:W-:-:S05]  /*0230*/  IADD3 R3, PT, PT, -R0, RZ, RZ ;  /* 0x000000ff00037210 */ /* 0x000fca0007ffe1ff */
[----:B------:R-:W-:-:S05]  /*0240*/  IMAD R7, R7, R3, R2 ;  /* 0x0000000307077224 */ /* 0x000fca00078e0202 */
[----:B-1----:R-:W-:-:S13]  /*0250*/  ISETP.GE.AND P0, PT, R7, UR6, PT ;  /* 0x0000000607007c0c */ /* 0x002fda000bf06270 */
[----:B--2---:R-:W-:Y:S05]  /*0260*/  @P0 BRA `(.L_x_7) ;  /* 0x0000000000200947 */ /* 0x004fea0003800000 */
[----:B------:R-:W0:Y:S02]  /*0270*/  LDC.64 R4, c[0x0][0x388] ;  /* 0x0000e200ff047b82 */ /* 0x000e240000000a00 */
[----:B0-----:R-:W-:-:S06]  /*0280*/  IMAD.WIDE R2, R2, 0x4, R4 ;  /* 0x0000000402027825 */ /* 0x001fcc00078e0204 */
[----:B------:R-:W0:Y:S01]  /*0290*/  LDC.64 R4, c[0x0][0x398] ;  /* 0x0000e600ff047b82 */ /* 0x000e220000000a00 */
[----:B------:R-:W2:Y:S01]  /*02a0*/  LDG.E.CONSTANT R3, desc[UR4][R2.64] ;  /* 0x0000000402037981 */ /* 0x000ea2000c1e9900 */
[----:B------:R-:W-:-:S04]  /*02b0*/  IMAD R7, R0, UR6, R7 ;  /* 0x0000000600077c24 */ /* 0x000fc8000f8e0207 */
[----:B0-----:R-:W-:-:S05]  /*02c0*/  IMAD.WIDE R4, R7, 0x4, R4 ;  /* 0x0000000407047825 */ /* 0x001fca00078e0204 */
[----:B--2---:R-:W-:Y:S01]  /*02d0*/  STG.E desc[UR4][R4.64], R3 ;  /* 0x0000000304007986 */ /* 0x004fe2000c101904 */
[----:B------:R-:W-:Y:S05]  /*02e0*/  EXIT ;  /* 0x000000000000794d */ /* 0x000fea0003800000 */
.L_x_7:
[----:B------:R-:W0:Y:S02]  /*02f0*/  LDC R8, c[0x0][0x3b0] ;  /* 0x0000ec00ff087b82 */ /* 0x000e240000000800 */
[----:B0-----:R-:W-:-:S05]  /*0300*/  VIADD R6, R8, UR6 ;  /* 0x0000000608067c36 */ /* 0x001fca0008000000 */
[----:B------:R-:W-:-:S13]  /*0310*/  ISETP.GE.AND P0, PT, R7, R6, PT ;  /* 0x000000060700720c */ /* 0x000fda0003f06270 */
[----:B------:R-:W-:Y:S05]  /*0320*/  @P0 BRA `(.L_x_8) ;  /* 0x0000000000240947 */ /* 0x000fea0003800000 */
[----:B------:R-:W0:Y:S02]  /*0330*/  LDC.64 R4, c[0x0][0x388] ;  /* 0x0000e200ff047b82 */ /* 0x000e240000000a00 */
[----:B0-----:R-:W-:-:S06]  /*0340*/  IMAD.WIDE R4, R2, 0x4, R4 ;  /* 0x0000000402047825 */ /* 0x001fcc00078e0204 */
[----:B------:R-:W0:Y:S01]  /*0350*/  LDC.64 R2, c[0x0][0x3a8] ;  /* 0x0000ea00ff027b82 */ /* 0x000e220000000a00 */
[----:B------:R-:W2:Y:S01]  /*0360*/  LDG.E.CONSTANT R5, desc[UR4][R4.64] ;  /* 0x0000000404057981 */ /* 0x000ea2000c1e9900 */
[----:B------:R-:W-:-:S05]  /*0370*/  IADD3 R7, PT, PT, R7, -UR6, RZ ;  /* 0x8000000607077c10 */ /* 0x000fca000fffe0ff */
[----:B------:R-:W-:-:S04]  /*0380*/  IMAD R7, R0, R8, R7 ;  /* 0x0000000800077224 */ /* 0x000fc800078e0207 */
[----:B0-----:R-:W-:-:S05]  /*0390*/  IMAD.WIDE R2, R7, 0x4, R2 ;  /* 0x0000000407027825 */ /* 0x001fca00078e0202 */
[----:B--2---:R-:W-:Y:S01]  /*03a0*/  STG.E desc[UR4][R2.64], R5 ;  /* 0x0000000502007986 */ /* 0x004fe2000c101904 */
[----:B------:R-:W-:Y:S05]  /*03b0*/  EXIT ;  /* 0x000000000000794d */ /* 0x000fea0003800000 */
.L_x_8:
[----:B------:R-:W0:Y:S01]  /*03c0*/  LDC.64 R4, c[0x0][0x388] ;  /* 0x0000e200ff047b82 */ /* 0x000e220000000a00 */
[----:B------:R-:W1:Y:S01]  /*03d0*/  LDCU UR7, c[0x0][0x3c0] ;  /* 0x00007800ff0777ac */ /* 0x000e620008000800 */
[----:B0-----:R-:W-:-:S06]  /*03e0*/  IMAD.WIDE R4, R2, 0x4, R4 ;  /* 0x0000000402047825 */ /* 0x001fcc00078e0204 */
[----:B------:R-:W0:Y:S01]  /*03f0*/  LDC.64 R2, c[0x0][0x3b8] ;  /* 0x0000ee00ff027b82 */ /* 0x000e220000000a00 */
[----:B------:R-:W2:Y:S01]  /*0400*/  LDG.E.CONSTANT R5, desc[UR4][R4.64] ;  /* 0x0000000404057981 */ /* 0x000ea2000c1e9900 */
[----:B------:R-:W-:-:S05]  /*0410*/  IADD3 R7, PT, PT, R7, -R6, RZ ;  /* 0x8000000607077210 */ /* 0x000fca0007ffe0ff */
[----:B-1----:R-:W-:-:S04]  /*0420*/  IMAD R7, R0, UR7, R7 ;  /* 0x0000000700077c24 */ /* 0x002fc8000f8e0207 */
[----:B0-----:R-:W-:-:S05]  /*0430*/  IMAD.WIDE R2, R7, 0x4, R2 ;  /* 0x0000000407027825 */ /* 0x001fca00078e0202 */
[----:B--2---:R-:W-:Y:S01]  /*0440*/  STG.E desc[UR4][R2.64], R5 ;  /* 0x0000000502007986 */ /* 0x004fe2000c101904 */
[----:B------:R-:W-:Y:S05]  /*0450*/  EXIT ;  /* 0x000000000000794d */ /* 0x000fea0003800000 */
.L_x_9:
        /* <DEDUP_REMOVED lines=10> */
.L_x_782:


//--------------------- .text.Split               --------------------------
	.section	.text.Split,"ax",@progbits
	.align	128
        .global         Split
        .type           Split,@function
        .size           Split,(.L_x_783 - Split)
        .other          Split,@"STO_CUDA_ENTRY STV_DEFAULT"
Split:
.text.Split:
        /* <DEDUP_REMOVED lines=9> */
[----:B------:R-:W1:Y:S01]  /*0090*/  LDCU UR6, c[0x0][0x3a0] ;  /* 0x00007400ff0677ac */ /* 0x000e620008000800 */
[----:B------:R-:W2:Y:S01]  /*00a0*/  LDCU.64 UR4, c[0x0][0x358] ;  /* 0x00006b00ff0477ac */ /* 0x000ea20008000a00 */
[----:B0-----:R-:W-:-:S04]  /*00b0*/  IABS R7, R4 ;  /* 0x0000000400077213 */ /* 0x001fc80000000000 */
[----:B------:R-:W0:Y:S08]  /*00c0*/  I2F.RP R0, R7 ;  /* 0x0000000700007306 */ /* 0x000e300000209400 */
[----:B0-----:R-:W0:Y:S02]  /*00d0*/  MUFU.RCP R0, R0 ;  /* 0x0000000000007308 */ /* 0x001e240000001000 */
[----:B0-----:R-:W-:-:S06]  /*00e0*/  IADD3 R2, PT, PT, R0, 0xffffffe, RZ ;  /* 0x0ffffffe00027810 */ /* 0x001fcc0007ffe0ff */
[----:B------:R0:W3:Y:S02]  /*00f0*/  F2I.FTZ.U32.TRUNC.NTZ R3, R2 ;  /* 0x0000000200037305 */ /* 0x0000e4000021f000 */
[----:B0-----:R-:W-:Y:S02]  /*0100*/  HFMA2 R2, -RZ, RZ, 0, 0 ;  /* 0x00000000ff027431 */ /* 0x001fe400000001ff */
[----:B---3--:R-:W-:-:S04]  /*0110*/  IMAD.MOV R6, RZ, RZ, -R3 ;  /* 0x000000ffff067224 */ /* 0x008fc800078e0a03 */
[----:B------:R-:W-:Y:S01]  /*0120*/  IMAD R9, R6, R7, RZ ;  /* 0x0000000706097224 */ /* 0x000fe200078e02ff */
[----:B------:R-:W-:-:S03]  /*0130*/  IABS R6, R5 ;  /* 0x0000000500067213 */ /* 0x000fc60000000000 */
[----:B------:R-:W-:-:S06]  /*0140*/  IMAD.HI.U32 R3, R3, R9, R2 ;  /* 0x0000000903037227 */ /* 0x000fcc00078e0002 */
[----:B------:R-:W-:-:S04]  /*0150*/  IMAD.HI.U32 R3, R3, R6, RZ ;  /* 0x0000000603037227 */ /* 0x000fc800078e00ff */
[----:B------:R-:W-:-:S04]  /*0160*/  IMAD.MOV R0, RZ, RZ, -R3 ;  /* 0x000000ffff007224 */ /* 0x000fc800078e0a03 */
[----:B------:R-:W-:-:S05]  /*0170*/  IMAD R0, R7, R0, R6 ;  /* 0x0000000007007224 */ /* 0x000fca00078e0206 */
[----:B------:R-:W-:-:S13]  /*0180*/  ISETP.GT.U32.AND P2, PT, R7, R0, PT ;  /* 0x000000000700720c */ /* 0x000fda0003f44070 */
[-C--:B------:R-:W-:Y:S01]  /*0190*/  @!P2 IADD3 R0, PT, PT, R0, -R7.reuse, RZ ;  /* 0x800000070000a210 */ /* 0x080fe20007ffe0ff */
[----:B------:R-:W-:Y:S01]  /*01a0*/  @!P2 VIADD R3, R3, 0x1 ;  /* 0x000000010303a836 */ /* 0x000fe20000000000 */
[----:B------:R-:W-:Y:S02]  /*01b0*/  ISETP.NE.AND P2, PT, R4, RZ, PT ;  /* 0x000000ff0400720c */ /* 0x000fe40003f45270 */
[----:B------:R-:W-:Y:S02]  /*01c0*/  ISETP.GE.U32.AND P0, PT, R0, R7, PT ;  /* 0x000000070000720c */ /* 0x000fe40003f06070 */
[----:B------:R-:W-:-:S04]  /*01d0*/  LOP3.LUT R0, R5, R4, RZ, 0x3c, !PT ;  /* 0x0000000405007212 */ /* 0x000fc800078e3cff */
[----:B------:R-:W-:-:S07]  /*01e0*/  ISETP.GE.AND P1, PT, R0, RZ, PT ;  /* 0x000000ff0000720c */ /* 0x000fce0003f26270 */
[----:B------:R-:W-:-:S04]  /*01f0*/  @P0 IADD3 R3, PT, PT, R3, 0x1, RZ ;  /* 0x0000000103030810 */ /* 0x000fc80007ffe0ff */
[----:B------:R-:W-:-:S05]  /*0200*/  MOV R7, R3 ;  /* 0x0000000300077202 */ /* 0x000fca0000000f00 */
[----:B------:R-:W-:Y:S01]  /*0210*/  @!P1 IMAD.MOV R7, RZ, RZ, -R7 ;  /* 0x000000ffff079224 */ /* 0x000fe200078e0a07 */
        /* <DEDUP_REMOVED lines=13> */
.L_x_10:
[----:B------:R-:W0:Y:S01]  /*02f0*/  LDC.64 R2, c[0x0][0x388] ;  /* 0x0000e200ff027b82 */ /* 0x000e220000000a00 */
[----:B------:R-:W1:Y:S01]  /*0300*/  LDCU UR7, c[0x0][0x3b0] ;  /* 0x00007600ff0777ac */ /* 0x000e620008000800 */
[----:B0-----:R-:W-:-:S06]  /*0310*/  IMAD.WIDE R4, R5, 0x4, R2 ;  /* 0x0000000405047825 */ /* 0x001fcc00078e0202 */
[----:B------:R-:W0:Y:S01]  /*0320*/  LDC.64 R2, c[0x0][0x3a8] ;  /* 0x0000ea00ff027b82 */ /* 0x000e220000000a00 */
[----:B------:R-:W2:Y:S01]  /*0330*/  LDG.E.CONSTANT R5, desc[UR4][R4.64] ;  /* 0x0000000404057981 */ /* 0x000ea2000c1e9900 */
[----:B------:R-:W-:-:S05]  /*0340*/  IADD3 R0, PT, PT, R0, -UR6, RZ ;  /* 0x8000000600007c10 */ /* 0x000fca000fffe0ff */
[----:B-1----:R-:W-:-:S04]  /*0350*/  IMAD R7, R7, UR7, R0 ;  /* 0x0000000707077c24 */ /* 0x002fc8000f8e0200 */
[----:B0-----:R-:W-:-:S05]  /*0360*/  IMAD.WIDE R2, R7, 0x4, R2 ;  /* 0x0000000407027825 */ /* 0x001fca00078e0202 */
[----:B--2---:R-:W-:Y:S01]  /*0370*/  STG.E desc[UR4][R2.64], R5 ;  /* 0x0000000502007986 */ /* 0x004fe2000c101904 */
[----:B------:R-:W-:Y:S05]  /*0380*/  EXIT ;  /* 0x000000000000794d */ /* 0x000fea0003800000 */
.L_x_11:
        /* <DEDUP_REMOVED lines=15> */
.L_x_783:


//--------------------- .text.Concatenate3        --------------------------
	.section	.text.Concatenate3,"ax",@progbits
	.align	128
        .global         Concatenate3
        .type           Concatenate3,@function
        .size           Concatenate3,(.L_x_784 - Concatenate3)
        .other          Concatenate3,@"STO_CUDA_ENTRY STV_DEFAULT"
Concatenate3:
.text.Concatenate3:
        /* <DEDUP_REMOVED lines=18> */
[----:B------:R-:W-:Y:S01]  /*0120*/  IMAD R9, R6, R5, RZ ;  /* 0x0000000506097224 */ /* 0x000fe200078e02ff */
[----:B------:R-:W-:-:S03]  /*0130*/  IABS R6, R0 ;  /* 0x0000000000067213 */ /* 0x000fc60000000000 */
[----:B------:R-:W-:Y:S01]  /*0140*/  IMAD.HI.U32 R3, R3, R9, R2 ;  /* 0x0000000903037227 */ /* 0x000fe200078e0002 */
[----:B------:R-:W-:-:S04]  /*0150*/  LOP3.LUT R2, R0, R7, RZ, 0x3c, !PT ;  /* 0x0000000700027212 */ /* 0x000fc800078e3cff */
[----:B------:R-:W-:Y:S01]  /*0160*/  ISETP.GE.AND P1, PT, R2, RZ, PT ;  /* 0x000000ff0200720c */ /* 0x000fe20003f26270 */
[----:B------:R-:W-:-:S05]  /*0170*/  IMAD.HI.U32 R3, R3, R6, RZ ;  /* 0x0000000603037227 */ /* 0x000fca00078e00ff */
[----:B------:R-:W-:-:S05]  /*0180*/  IADD3 R4, PT, PT, -R3, RZ, RZ ;  /* 0x000000ff03047210 */ /* 0x000fca0007ffe1ff */
[----:B------:R-:W-:-:S05]  /*0190*/  IMAD R4, R5, R4, R6 ;  /* 0x0000000405047224 */ /* 0x000fca00078e0206 */
[----:B------:R-:W-:-:S13]  /*01a0*/  ISETP.GT.U32.AND P2, PT, R5, R4, PT ;  /* 0x000000040500720c */ /* 0x000fda0003f44070 */
[----:B------:R-:W-:Y:S01]  /*01b0*/  @!P2 IMAD.IADD R4, R4, 0x1, -R5 ;  /* 0x000000010404a824 */ /* 0x000fe200078e0a05 */
[----:B------:R-:W-:Y:S02]  /*01c0*/  @!P2 IADD3 R3, PT, PT, R3, 0x1, RZ ;  /* 0x000000010303a810 */ /* 0x000fe40007ffe0ff */
[----:B------:R-:W-:Y:S02]  /*01d0*/  ISETP.NE.AND P2, PT, R7, RZ, PT ;  /* 0x000000ff0700720c */ /* 0x000fe40003f45270 */
[----:B------:R-:W-:-:S13]  /*01e0*/  ISETP.GE.U32.AND P0, PT, R4, R5, PT ;  /* 0x000000050400720c */ /* 0x000fda0003f06070 */
[----:B------:R-:W-:-:S05]  /*01f0*/  @P0 VIADD R3, R3, 0x1 ;  /* 0x0000000103030836 */ /* 0x000fca0000000000 */
[----:B------:R-:W-:-:S04]  /*0200*/  MOV R11, R3 ;  /* 0x00000003000b7202 */ /* 0x000fc80000000f00 */
[----:B------:R-:W-:Y:S02]  /*0210*/  @!P1 IADD3 R11, PT, PT, -R11, RZ, RZ ;  /* 0x000000ff0b0b9210 */ /* 0x000fe40007ffe1ff */
[----:B------:R-:W-:-:S05]  /*0220*/  @!P2 LOP3.LUT R11, RZ, R7, RZ, 0x33, !PT ;  /* 0x00000007ff0ba212 */ /* 0x000fca00078e33ff */
[----:B------:R-:W-:-:S04]  /*0230*/  IMAD.MOV R2, RZ, RZ, -R11 ;  /* 0x000000ffff027224 */ /* 0x000fc800078e0a0b */
[----:B------:R-:W-:-:S05]  /*0240*/  IMAD R6, R7, R2, R0 ;  /* 0x0000000207067224 */ /* 0x000fca00078e0200 */
[----:B-1----:R-:W-:-:S13]  /*0250*/  ISETP.GE.AND P0, PT, R6, UR5, PT ;  /* 0x0000000506007c0c */ /* 0x002fda000bf06270 */
[----:B--2---:R-:W-:Y:S05]  /*0260*/  @P0 BRA `(.L_x_12) ;  /* 0x0000000000200947 */ /* 0x004fea0003800000 */
[----:B------:R-:W0:Y:S01]  /*0270*/  LDC.64 R2, c[0x0][0x398] ;  /* 0x0000e600ff027b82 */ /* 0x000e220000000a00 */
[----:B------:R-:W-:-:S04]  /*0280*/  IMAD R5, R11, UR5, R6 ;  /* 0x000000050b057c24 */ /* 0x000fc8000f8e0206 */
[----:B0-----:R-:W-:-:S03]  /*0290*/  IMAD.WIDE R2, R5, 0x4, R2 ;  /* 0x0000000405027825 */ /* 0x001fc600078e0202 */
[----:B------:R-:W0:Y:S03]  /*02a0*/  LDC.64 R4, c[0x0][0x388] ;  /* 0x0000e200ff047b82 */ /* 0x000e260000000a00 */
[----:B------:R-:W2:Y:S01]  /*02b0*/  LDG.E.CONSTANT R3, desc[UR6][R2.64] ;  /* 0x0000000602037981 */ /* 0x000ea2000c1e9900 */
[----:B0-----:R-:W-:-:S05]  /*02c0*/  IMAD.WIDE R4, R0, 0x4, R4 ;  /* 0x0000000400047825 */ /* 0x001fca00078e0204 */
[----:B--2---:R-:W-:Y:S01]  /*02d0*/  STG.E desc[UR6][R4.64], R3 ;  /* 0x0000000304007986 */ /* 0x004fe2000c101906 */
[----:B------:R-:W-:Y:S05]  /*02e0*/  EXIT ;  /* 0x000000000000794d */ /* 0x000fea0003800000 */
.L_x_12:
[----:B------:R-:W0:Y:S02]  /*02f0*/  LDCU UR8, c[0x0][0x3b0] ;  /* 0x00007600ff0877ac */ /* 0x000e240008000800 */
[----:B0-----:R-:W-:-:S06]  /*0300*/  UIADD3 UR4, UPT, UPT, UR5, UR8, URZ ;  /* 0x0000000805047290 */ /* 0x001fcc000fffe0ff */
[----:B------:R-:W-:-:S13]  /*0310*/  ISETP.GE.AND P0, PT, R6, UR4, PT ;  /* 0x0000000406007c0c */ /* 0x000fda000bf06270 */
[----:B------:R-:W0:Y:S01]  /*0320*/  @!P0 LDC.64 R2, c[0x0][0x3a8] ;  /* 0x0000ea00ff028b82 */ /* 0x000e220000000a00 */
[----:B------:R-:W-:-:S05]  /*0330*/  @!P0 IADD3 R4, PT, PT, R6, -UR5, RZ ;  /* 0x8000000506048c10 */ /* 0x000fca000fffe0ff */
[----:B------:R-:W-:Y:S02]  /*0340*/  @!P0 IMAD R5, R11, UR8, R4 ;  /* 0x000000080b058c24 */ /* 0x000fe4000f8e0204 */
[----:B------:R-:W1:Y:S02]  /*0350*/  @P0 LDC R7, c[0x0][0x3c0] ;  /* 0x0000f000ff070b82 */ /* 0x000e640000000800 */
[----:B0-----:R-:W-:-:S06]  /*0360*/  @!P0 IMAD.WIDE R2, R5, 0x4, R2 ;  /* 0x0000000405028825 */ /* 0x001fcc00078e0202 */
[----:B------:R-:W0:Y:S01]  /*0370*/  @P0 LDC.64 R4, c[0x0][0x3b8] ;  /* 0x0000ee00ff040b82 */ /* 0x000e220000000a00 */
[----:B------:R-:W2:Y:S01]  /*0380*/  @!P0 LDG.E.CONSTANT R9, desc[UR6][R2.64] ;  /* 0x0000000602098981 */ /* 0x000ea2000c1e9900 */
[----:B------:R-:W-:-:S05]  /*0390*/  @P0 IADD3 R6, PT, PT, R6, -UR4, RZ ;  /* 0x8000000406060c10 */ /* 0x000fca000fffe0ff */
[----:B-1----:R-:W-:-:S04]  /*03a0*/  @P0 IMAD R7, R11, R7, R6 ;  /* 0x000000070b070224 */ /* 0x002fc800078e0206 */
[----:B0-----:R-:W-:Y:S02]  /*03b0*/  @P0 IMAD.WIDE R4, R7, 0x4, R4 ;  /* 0x0000000407040825 */ /* 0x001fe400078e0204 */
[----:B------:R-:W0:Y:S03]  /*03c0*/  LDC.64 R6, c[0x0][0x388] ;  /* 0x0000e200ff067b82 */ /* 0x000e260000000a00 */
[----:B------:R-:W2:Y:S01]  /*03d0*/  @P0 LDG.E.CONSTANT R9, desc[UR6][R4.64] ;  /* 0x0000000604090981 */ /* 0x000ea2000c1e9900 */
[----:B0-----:R-:W-:-:S05]  /*03e0*/  IMAD.WIDE R6, R0, 0x4, R6 ;  /* 0x0000000400067825 */ /* 0x001fca00078e0206 */
[----:B--2---:R-:W-:Y:S01]  /*03f0*/  STG.E desc[UR6][R6.64], R9 ;  /* 0x0000000906007986 */ /* 0x004fe2000c101906 */
[----:B------:R-:W-:Y:S05]  /*0400*/  EXIT ;  /* 0x000000000000794d */ /* 0x000fea0003800000 */
.L_x_13:
        /* <DEDUP_REMOVED lines=15> */
.L_x_784:


//--------------------- .text.Concatenate         --------------------------
	.section	.text.Concatenate,"ax",@progbits
	.align	128
        .global         Concatenate
        .type           Concatenate,@function
        .size           Concatenate,(.L_x_785 - Concatenate)
        .other          Concatenate,@"STO_CUDA_ENTRY STV_DEFAULT"
Concatenate:
.text.Concatenate:
        /* <DEDUP_REMOVED lines=20> */
[----:B------:R-:W-:Y:S01]  /*0140*/  IMAD.HI.U32 R3, R3, R9, R2 ;  /* 0x0000000903037227 */ /* 0x000fe200078e0002 */
[----:B------:R-:W-:-:S04]  /*0150*/  LOP3.LUT R2, R0, R7, RZ, 0x3c, !PT ;  /* 0x0000000700027212 */ /* 0x000fc800078e3cff */
[----:B------:R-:W-:Y:S01]  /*0160*/  ISETP.GE.AND P1, PT, R2, RZ, PT ;  /* 0x000000ff0200720c */ /* 0x000fe20003f26270 */
[----:B------:R-:W-:-:S04]  /*0170*/  IMAD.HI.U32 R3, R3, R6, RZ ;  /* 0x0000000603037227 */ /* 0x000fc800078e00ff */
[----:B------:R-:W-:-:S04]  /*0180*/  IMAD.MOV R4, RZ, RZ, -R3 ;  /* 0x000000ffff047224 */ /* 0x000fc800078e0a03 */
[----:B------:R-:W-:-:S05]  /*0190*/  IMAD R4, R5, R4, R6 ;  /* 0x0000000405047224 */ /* 0x000fca00078e0206 */
[----:B------:R-:W-:-:S13]  /*01a0*/  ISETP.GT.U32.AND P2, PT, R5, R4, PT ;  /* 0x000000040500720c */ /* 0x000fda0003f44070 */
[-C--:B------:R-:W-:Y:S01]  /*01b0*/  @!P2 IADD3 R4, PT, PT, R4, -R5.reuse, RZ ;  /* 0x800000050404a210 */ /* 0x080fe20007ffe0ff */
[----:B------:R-:W-:Y:S01]  /*01c0*/  @!P2 VIADD R3, R3, 0x1 ;  /* 0x000000010303a836 */ /* 0x000fe20000000000 */
[----:B------:R-:W-:Y:S02]  /*01d0*/  ISETP.NE.AND P2, PT, R7, RZ, PT ;  /* 0x000000ff0700720c */ /* 0x000fe40003f45270 */
[----:B------:R-:W-:-:S13]  /*01e0*/  ISETP.GE.U32.AND P0, PT, R4, R5, PT ;  /* 0x000000050400720c */ /* 0x000fda0003f06070 */
        /* <DEDUP_REMOVED lines=16> */
.L_x_14:
[----:B------:R-:W0:Y:S01]  /*02f0*/  LDC.64 R2, c[0x0][0x3a8] ;  /* 0x0000ea00ff027b82 */ /* 0x000e220000000a00 */
[----:B------:R-:W1:Y:S01]  /*0300*/  LDCU UR7, c[0x0][0x3b0] ;  /* 0x00007600ff0777ac */ /* 0x000e620008000800 */
[----:B------:R-:W-:-:S05]  /*0310*/  IADD3 R4, PT, PT, R4, -UR6, RZ ;  /* 0x8000000604047c10 */ /* 0x000fca000fffe0ff */
[----:B-1----:R-:W-:-:S04]  /*0320*/  IMAD R5, R5, UR7, R4 ;  /* 0x0000000705057c24 */ /* 0x002fc8000f8e0204 */
[----:B0-----:R-:W-:Y:S02]  /*0330*/  IMAD.WIDE R2, R5, 0x4, R2 ;  /* 0x0000000405027825 */ /* 0x001fe400078e0202 */
[----:B------:R-:W0:Y:S04]  /*0340*/  LDC.64 R4, c[0x0][0x388] ;  /* 0x0000e200ff047b82 */ /* 0x000e280000000a00 */
[----:B------:R-:W2:Y:S01]  /*0350*/  LDG.E.CONSTANT R3, desc[UR4][R2.64] ;  /* 0x0000000402037981 */ /* 0x000ea2000c1e9900 */
[----:B0-----:R-:W-:-:S05]  /*0360*/  IMAD.WIDE R4, R0, 0x4, R4 ;  /* 0x0000000400047825 */ /* 0x001fca00078e0204 */
[----:B--2---:R-:W-:Y:S01]  /*0370*/  STG.E desc[UR4][R4.64], R3 ;  /* 0x0000000304007986 */ /* 0x004fe2000c101904 */
[----:B------:R-:W-:Y:S05]  /*0380*/  EXIT ;  /* 0x000000000000794d */ /* 0x000fea0003800000 */
.L_x_15:
        /* <DEDUP_REMOVED lines=15> */
.L_x_785:


//--------------------- .text.LinearFunction      --------------------------
	.section	.text.LinearFunction,"ax",@progbits
	.align	128
        .global         LinearFunction
        .type           LinearFunction,@function
        .size           LinearFunction,(.L_x_786 - LinearFunction)
        .other          LinearFunction,@"STO_CUDA_ENTRY STV_DEFAULT"
LinearFunction:
.text.LinearFunction:
        /* <DEDUP_REMOVED lines=11> */
[----:B------:R-:W3:Y:S08]  /*00b0*/  LDC.64 R4, c[0x0][0x388] ;  /* 0x0000e200ff047b82 */ /* 0x000ef00000000a00 */
[----:B------:R-:W2:Y:S01]  /*00c0*/  LDC R9, c[0x0][0x3a0] ;  /* 0x0000e800ff097b82 */ /* 0x000ea20000000800 */
[----:B0-----:R-:W-:-:S06]  /*00d0*/  IMAD.WIDE R2, R7, 0x4, R2 ;  /* 0x0000000407027825 */ /* 0x001fcc00078e0202 */
[----:B-1----:R-:W2:Y:S01]  /*00e0*/  LDG.E R2, desc[UR4][R2.64] ;  /* 0x0000000402027981 */ /* 0x002ea2000c1e1900 */
[----:B---3--:R-:W-:-:S04]  /*00f0*/  IMAD.WIDE R4, R7, 0x4, R4 ;  /* 0x0000000407047825 */ /* 0x008fc800078e0204 */
[----:B--2---:R-:W-:-:S05]  /*0100*/  FFMA R7, R2, UR6, R9 ;  /* 0x0000000602077c23 */ /* 0x004fca0008000009 */
[----:B------:R-:W-:Y:S01]  /*0110*/  STG.E desc[UR4][R4.64], R7 ;  /* 0x0000000704007986 */ /* 0x000fe2000c101904 */
[----:B------:R-:W-:Y:S05]  /*0120*/  EXIT ;  /* 0x000000000000794d */ /* 0x000fea0003800000 */
.L_x_16:
        /* <DEDUP_REMOVED lines=13> */
.L_x_786:


//--------------------- .text.MaeGradient         --------------------------
	.section	.text.MaeGradient,"ax",@progbits
	.align	128
        .global         MaeGradient
        .type           MaeGradient,@function
        .size           MaeGradient,(.L_x_752 - MaeGradient)
        .other          MaeGradient,@"STO_CUDA_ENTRY STV_DEFAULT"
MaeGradient:
.text.MaeGradient:
        /* <DEDUP_REMOVED lines=8> */
[----:B------:R-:W0:Y:S02]  /*0080*/  LDC R3, c[0x0][0x384] ;  /* 0x0000e100ff037b82 */ /* 0x000e240000000800 */
[----:B0-----:R-:W-:-:S13]  /*0090*/  ISETP.GE.AND P0, PT, R3, 0x1, PT ;  /* 0x000000010300780c */ /* 0x001fda0003f06270 */
[----:B------:R-:W-:Y:S05]  /*00a0*/  @!P0 EXIT ;  /* 0x000000000000894d */ /* 0x000fea0003800000 */
[-C--:B------:R-:W-:Y:S01]  /*00b0*/  IMAD R22, R22, R3.reuse, RZ ;  /* 0x0000000316167224 */ /* 0x080fe200078e02ff */
[----:B------:R-:W0:Y:S01]  /*00c0*/  LDCU.64 UR12, c[0x0][0x358] ;  /* 0x00006b00ff0c77ac */ /* 0x000e220008000a00 */
[----:B------:R-:W-:Y:S02]  /*00d0*/  BSSY.RECONVERGENT B0, `(.L_x_17) ;  /* 0x0000028000007945 */ /* 0x000fe40003800200 */
[----:B------:R-:W-:Y:S01]  /*00e0*/  IMAD.IADD R2, R22, 0x1, R3 ;  /* 0x0000000116027824 */ /* 0x000fe200078e0203 */
[----:B------:R-:W-:Y:S01]  /*00f0*/  I2FP.F32.U32 R3, R3 ;  /* 0x0000000300037245 */ /* 0x000fe20000201000 */
[----:B------:R-:W-:-:S03]  /*0100*/  IMAD.MOV.U32 R13, RZ, RZ, R22 ;  /* 0x000000ffff0d7224 */ /* 0x000fc600078e0016 */
[----:B------:R-:W-:-:S05]  /*0110*/  VIADDMNMX R21, R22, 0x1, R2, !PT ;  /* 0x0000000116157846 */ /* 0x000fca0007800102 */
[----:B------:R-:W-:-:S05]  /*0120*/  IMAD.IADD R0, R21, 0x1, -R22 ;  /* 0x0000000115007824 */ /* 0x000fca00078e0a16 */
[----:B------:R-:W-:-:S13]  /*0130*/  LOP3.LUT P0, R0, R0, 0x3, RZ, 0xc0, !PT ;  /* 0x0000000300007812 */ /* 0x000fda000780c0ff */
[----:B0-----:R-:W-:Y:S05]  /*0140*/  @!P0 BRA `(.L_x_18) ;  /* 0x0000000000808947 */ /* 0x001fea0003800000 */
[----:B------:R-:W0:Y:S01]  /*0150*/  LDC.64 R10, c[0x0][0x388] ;  /* 0x0000e200ff0a7b82 */ /* 0x000e220000000a00 */
[----:B------:R-:W-:Y:S01]  /*0160*/  IADD3 R20, PT, PT, -R0, RZ, RZ ;  /* 0x000000ff00147210 */ /* 0x000fe20007ffe1ff */
[----:B------:R-:W-:-:S06]  /*0170*/  IMAD.MOV.U32 R13, RZ, RZ, R22 ;  /* 0x000000ffff0d7224 */ /* 0x000fcc00078e0016 */
[----:B------:R-:W1:Y:S08]  /*0180*/  LDC.64 R8, c[0x0][0x390] ;  /* 0x0000e400ff087b82 */ /* 0x000e700000000a00 */
[----:B------:R-:W2:Y:S02]  /*0190*/  LDC.64 R6, c[0x0][0x398] ;  /* 0x0000e600ff067b82 */ /* 0x000ea40000000a00 */
.L_x_21:
[----:B--2---:R-:W-:-:S04]  /*01a0*/  IMAD.WIDE R14, R13, 0x4, R6 ;  /* 0x000000040d0e7825 */ /* 0x004fc800078e0206 */
[----:B-1-3--:R-:W-:Y:S02]  /*01b0*/  IMAD.WIDE R4, R13, 0x4, R8 ;  /* 0x000000040d047825 */ /* 0x00afe400078e0208 */
[----:B------:R-:W2:Y:S04]  /*01c0*/  LDG.E.CONSTANT R14, desc[UR12][R14.64] ;  /* 0x0000000c0e0e7981 */ /* 0x000ea8000c1e9900 */
[----:B------:R-:W2:Y:S01]  /*01d0*/  LDG.E.CONSTANT R5, desc[UR12][R4.64] ;  /* 0x0000000c04057981 */ /* 0x000ea2000c1e9900 */
[----:B------:R-:W1:Y:S01]  /*01e0*/  MUFU.RCP R12, R3 ;  /* 0x00000003000c7308 */ /* 0x000e620000001000 */
[----:B------:R-:W-:Y:S01]  /*01f0*/  IMAD.MOV.U32 R16, RZ, RZ, 0x3f800000 ;  /* 0x3f800000ff107424 */ /* 0x000fe200078e00ff */
[----:B------:R-:W-:Y:S01]  /*0200*/  IADD3 R20, PT, PT, R20, 0x1, RZ ;  /* 0x0000000114147810 */ /* 0x000fe20007ffe0ff */
[----:B------:R-:W-:Y:S03]  /*0210*/  BSSY.RECONVERGENT B1, `(.L_x_19) ;  /* 0x0000010000017945 */ /* 0x000fe60003800200 */
[----:B------:R-:W-:Y:S01]  /*0220*/  ISETP.NE.AND P2, PT, R20, RZ, PT ;  /* 0x000000ff1400720c */ /* 0x000fe20003f45270 */
[----:B-1----:R-:W-:-:S04]  /*0230*/  FFMA R17, -R3, R12, 1 ;  /* 0x3f80000003117423 */ /* 0x002fc8000000010c */
[----:B------:R-:W-:Y:S01]  /*0240*/  FFMA R17, R12, R17, R12 ;  /* 0x000000110c117223 */ /* 0x000fe2000000000c */
[----:B--2---:R-:W-:-:S05]  /*0250*/  FADD R0, R14, -R5 ;  /* 0x800000050e007221 */ /* 0x004fca0000000000 */
[----:B------:R-:W-:-:S04]  /*0260*/  FSETP.GE.AND P0, PT, R0, RZ, PT ;  /* 0x000000ff0000720b */ /* 0x000fc80003f06000 */
[----:B------:R-:W-:-:S05]  /*0270*/  FSEL R0, R16, -1, P0 ;  /* 0xbf80000010007808 */ /* 0x000fca0000000000 */
[----:B------:R-:W-:-:S03]  /*0280*/  FFMA R12, R0, R17, RZ ;  /* 0x00000011000c7223 */ /* 0x000fc600000000ff */
[----:B------:R-:W1:Y:S01]  /*0290*/  FCHK P0, R0, R3 ;  /* 0x0000000300007302 */ /* 0x000e620000000000 */
[----:B------:R-:W-:-:S04]  /*02a0*/  FFMA R4, -R3, R12, R0 ;  /* 0x0000000c03047223 */ /* 0x000fc80000000100 */
[----:B------:R-:W-:Y:S01]  /*02b0*/  FFMA R17, R17, R4, R12 ;  /* 0x0000000411117223 */ /* 0x000fe2000000000c */
[----:B0-----:R-:W-:Y:S01]  /*02c0*/  IMAD.WIDE R4, R13, 0x4, R10 ;  /* 0x000000040d047825 */ /* 0x001fe200078e020a */
[----:B-1----:R-:W-:Y:S06]  /*02d0*/  @!P0 BRA `(.L_x_20) ;  /* 0x00000000000c8947 */ /* 0x002fec0003800000 */
[----:B------:R-:W-:-:S07]  /*02e0*/  MOV R12, 0x300 ;  /* 0x00000300000c7802 */ /* 0x000fce0000000f00 */
[----:B------:R-:W-:Y:S05]  /*02f0*/  CALL.REL.NOINC `($__internal_0_$__cuda_sm3x_div_rn_noftz_f32_slowpath) ;  /* 0x0000000400c87944 */ /* 0x000fea0003c00000 */
[----:B------:R-:W-:-:S07]  /*0300*/  IMAD.MOV.U32 R17, RZ, RZ, R0 ;  /* 0x000000ffff117224 */ /* 0x000fce00078e0000 */
.L_x_20:
[----:B------:R-:W-:Y:S05]  /*0310*/  BSYNC.RECONVERGENT B1 ;  /* 0x0000000000017941 */ /* 0x000fea0003800200 */
.L_x_19:
[----:B------:R3:W-:Y:S01]  /*0320*/  STG.E desc[UR12][R4.64], R17 ;  /* 0x0000001104007986 */ /* 0x0007e2000c10190c */
[----:B------:R-:W-:Y:S01]  /*0330*/  VIADD R13, R13, 0x1 ;  /* 0x000000010d0d7836 */ /* 0x000fe20000000000 */
[----:B------:R-:W-:Y:S06]  /*0340*/  @P2 BRA `(.L_x_21) ;  /* 0xfffffffc00942947 */ /* 0x000fec000383ffff */
.L_x_18:
[----:B------:R-:W-:Y:S05]  /*0350*/  BSYNC.RECONVERGENT B0 ;  /* 0x0000000000007941 */ /* 0x000fea0003800200 */
.L_x_17:
[----:B------:R-:W-:-:S04]  /*0360*/  IADD3 R21, PT, PT, R22, -R21, RZ ;  /* 0x8000001516157210 */ /* 0x000fc80007ffe0ff */
[----:B------:R-:W-:-:S13]  /*0370*/  ISETP.GT.U32.AND P0, PT, R21, -0x4, PT ;  /* 0xfffffffc1500780c */ /* 0x000fda0003f04070 */
[----:B------:R-:W-:Y:S05]  /*0380*/  @P0 EXIT ;  /* 0x000000000000094d */ /* 0x000fea0003800000 */
[----:B------:R-:W0:Y:S01]  /*0390*/  LDCU.128 UR4, c[0x0][0x390] ;  /* 0x00007200ff0477ac */ /* 0x000e220008000c00 */
[----:B------:R-:W1:Y:S01]  /*03a0*/  LDCU.64 UR10, c[0x0][0x388] ;  /* 0x00007100ff0a77ac */ /* 0x000e620008000a00 */
[----:B0-----:R-:W-:Y:S02]  /*03b0*/  UIADD3 UR8, UP0, UPT, UR6, 0x8, URZ ;  /* 0x0000000806087890 */ /* 0x001fe4000ff1e0ff */
[----:B------:R-:W-:Y:S02]  /*03c0*/  UIADD3 UR6, UP1, UPT, UR4, 0x8, URZ ;  /* 0x0000000804067890 */ /* 0x000fe4000ff3e0ff */
[----:B-1----:R-:W-:Y:S02]  /*03d0*/  UIADD3 UR4, UP2, UPT, UR10, 0x8, URZ ;  /* 0x000000080a047890 */ /* 0x002fe4000ff5e0ff */
[----:B------:R-:W-:Y:S02]  /*03e0*/  UIADD3.X UR9, UPT, UPT, URZ, UR7, URZ, UP0, !UPT ;  /* 0x00000007ff097290 */ /* 0x000fe400087fe4ff */
[----:B------:R-:W-:-:S02]  /*03f0*/  UIADD3.X UR7, UPT, UPT, URZ, UR5, URZ, UP1, !UPT ;  /* 0x00000005ff077290 */ /* 0x000fc40008ffe4ff */
[----:B------:R-:W-:-:S12]  /*0400*/  UIADD3.X UR5, UPT, UPT, URZ, UR11, URZ, UP2, !UPT ;  /* 0x0000000bff057290 */ /* 0x000fd800097fe4ff */
.L_x_30:
[----:B------:R-:W-:Y:S01]  /*0410*/  MOV R6, UR6 ;  /* 0x0000000600067c02 */ /* 0x000fe20008000f00 */
[----:B------:R-:W-:Y:S02]  /*0420*/  IMAD.U32 R8, RZ, RZ, UR8 ;  /* 0x00000008ff087e24 */ /* 0x000fe4000f8e00ff */
[----:B------:R-:W-:Y:S02]  /*0430*/  IMAD.U32 R9, RZ, RZ, UR9 ;  /* 0x00000009ff097e24 */ /* 0x000fe4000f8e00ff */
[----:B0-----:R-:W-:Y:S02]  /*0440*/  IMAD.U32 R7, RZ, RZ, UR7 ;  /* 0x00000007ff077e24 */ /* 0x001fe4000f8e00ff */
[----:B------:R-:W-:-:S04]  /*0450*/  IMAD.WIDE R8, R13, 0x4, R8 ;  /* 0x000000040d087825 */ /* 0x000fc800078e0208 */
[----:B------:R-:W-:Y:S01]  /*0460*/  IMAD.WIDE R6, R13, 0x4, R6 ;  /* 0x000000040d067825 */ /* 0x000fe200078e0206 */
[----:B------:R-:W2:Y:S04]  /*0470*/  LDG.E.CONSTANT R0, desc[UR12][R8.64+-0x8] ;  /* 0xfffff80c08007981 */ /* 0x000ea8000c1e9900 */
[----:B---3--:R-:W2:Y:S01]  /*0480*/  LDG.E.CONSTANT R5, desc[UR12][R6.64+-0x8] ;  /* 0xfffff80c06057981 */ /* 0x008ea2000c1e9900 */
[----:B------:R-:W0:Y:S01]  /*0490*/  MUFU.RCP R10, R3 ;  /* 0x00000003000a7308 */ /* 0x000e220000001000 */
[----:B------:R-:W-:Y:S01]  /*04a0*/  IMAD.MOV.U32 R12, RZ, RZ, 0x3f800000 ;  /* 0x3f800000ff0c7424 */ /* 0x000fe200078e00ff */
[----:B------:R-:W-:Y:S01]  /*04b0*/  BSSY.RECONVERGENT B0, `(.L_x_22) ;  /* 0x0000014000007945 */ /* 0x000fe20003800200 */
[----:B------:R-:W-:Y:S02]  /*04c0*/  IMAD.U32 R4, RZ, RZ, UR4 ;  /* 0x00000004ff047e24 */ /* 0x000fe4000f8e00ff */
[----:B0-----:R-:W-:Y:S01]  /*04d0*/  FFMA R11, -R3, R10, 1 ;  /* 0x3f800000030b7423 */ /* 0x001fe2000000010a */
[----:B--2---:R-:W-:Y:S01]  /*04e0*/  FADD R0, R0, -R5 ;  /* 0x8000000500007221 */ /* 0x004fe20000000000 */
[----:B------:R-:W-:-:S04]  /*04f0*/  MOV R5, UR5 ;  /* 0x0000000500057c02 */ /* 0x000fc80008000f00 */
[----:B------:R-:W-:Y:S01]  /*0500*/  FSETP.GE.AND P0, PT, R0, RZ, PT ;  /* 0x000000ff0000720b */ /* 0x000fe20003f06000 */
[----:B------:R-:W-:Y:S01]  /*0510*/  FFMA R0, R10, R11, R10 ;  /* 0x0000000b0a007223 */ /* 0x000fe2000000000a */
[C---:B------:R-:W-:Y:S02]  /*0520*/  IMAD.WIDE R4, R13.reuse, 0x4, R4 ;  /* 0x000000040d047825 */ /* 0x040fe400078e0204 */
[----:B------:R-:W-:Y:S02]  /*0530*/  FSEL R12, R12, -1, P0 ;  /* 0xbf8000000c0c7808 */ /* 0x000fe40000000000 */
[----:B------:R-:W-:-:S03]  /*0540*/  VIADD R13, R13, 0x4 ;  /* 0x000000040d0d7836 */ /* 0x000fc60000000000 */
[----:B------:R-:W-:Y:S02]  /*0550*/  FFMA R10, R0, R12, RZ ;  /* 0x0000000c000a7223 */ /* 0x000fe400000000ff */
[----:B------:R-:W-:Y:S01]  /*0560*/  ISETP.GE.AND P2, PT, R13, R2, PT ;  /* 0x000000020d00720c */ /* 0x000fe20003f46270 */
[----:B------:R-:W0:Y:S01]  /*0570*/  FCHK P0, R12, R3 ;  /* 0x000000030c007302 */ /* 0x000e220000000000 */
[----:B------:R-:W-:-:S04]  /*0580*/  FFMA R11, -R3, R10, R12 ;  /* 0x0000000a030b7223 */ /* 0x000fc8000000010c */
[----:B------:R-:W-:Y:S01]  /*0590*/  FFMA R11, R0, R11, R10 ;  /* 0x0000000b000b7223 */ /* 0x000fe2000000000a */
[----:B0-----:R-:W-:Y:S06]  /*05a0*/  @!P0 BRA `(.L_x_23) ;  /* 0x0000000000108947 */ /* 0x001fec0003800000 */
[----:B------:R-:W-:Y:S02]  /*05b0*/  MOV R0, R12 ;  /* 0x0000000c00007202 */ /* 0x000fe40000000f00 */
[----:B------:R-:W-:-:S07]  /*05c0*/  MOV R12, 0x5e0 ;  /* 0x000005e0000c7802 */ /* 0x000fce0000000f00 */
[----:B------:R-:W-:Y:S05]  /*05d0*/  CALL.REL.NOINC `($__internal_0_$__cuda_sm3x_div_rn_noftz_f32_slowpath) ;  /* 0x0000000400107944 */ /* 0x000fea0003c00000 */
[----:B------:R-:W-:-:S07]  /*05e0*/  IMAD.MOV.U32 R11, RZ, RZ, R0 ;  /* 0x000000ffff0b7224 */ /* 0x000fce00078e0000 */
.L_x_23:
[----:B------:R-:W-:Y:S05]  /*05f0*/  BSYNC.RECONVERGENT B0 ;  /* 0x0000000000007941 */ /* 0x000fea0003800200 */
.L_x_22:
[----:B------:R-:W2:Y:S04]  /*0600*/  LDG.E.CONSTANT R0, desc[UR12][R8.64+-0x4] ;  /* 0xfffffc0c08007981 */ /* 0x000ea8000c1e9900 */
[----:B------:R-:W2:Y:S01]  /*0610*/  LDG.E.CONSTANT R15, desc[UR12][R6.64+-0x4] ;  /* 0xfffffc0c060f7981 */ /* 0x000ea2000c1e9900 */
[----:B------:R-:W0:Y:S01]  /*0620*/  MUFU.RCP R10, R3 ;  /* 0x00000003000a7308 */ /* 0x000e220000001000 */
[----:B------:R-:W-:Y:S01]  /*0630*/  IMAD.MOV.U32 R12, RZ, RZ, 0x3f800000 ;  /* 0x3f800000ff0c7424 */ /* 0x000fe200078e00ff */
[----:B------:R-:W-:Y:S01]  /*0640*/  BSSY.RECONVERGENT B0, `(.L_x_24) ;  /* 0x0000010000007945 */ /* 0x000fe20003800200 */
[----:B------:R1:W-:Y:S01]  /*0650*/  STG.E desc[UR12][R4.64+-0x8], R11 ;  /* 0xfffff80b04007986 */ /* 0x0003e2000c10190c */
[----:B--2---:R-:W-:Y:S01]  /*0660*/  FADD R0, R0, -R15 ;  /* 0x8000000f00007221 */ /* 0x004fe20000000000 */
[----:B0-----:R-:W-:-:S04]  /*0670*/  FFMA R15, -R3, R10, 1 ;  /* 0x3f800000030f7423 */ /* 0x001fc8000000010a */
[----:B------:R-:W-:Y:S01]  /*0680*/  FSETP.GE.AND P0, PT, R0, RZ, PT ;  /* 0x000000ff0000720b */ /* 0x000fe20003f06000 */
[----:B------:R-:W-:-:S03]  /*0690*/  FFMA R0, R10, R15, R10 ;  /* 0x0000000f0a007223 */ /* 0x000fc6000000000a */
[----:B------:R-:W-:-:S05]  /*06a0*/  FSEL R12, R12, -1, P0 ;  /* 0xbf8000000c0c7808 */ /* 0x000fca0000000000 */
[----:B------:R-:W-:-:S03]  /*06b0*/  FFMA R10, R0, R12, RZ ;  /* 0x0000000c000a7223 */ /* 0x000fc600000000ff */
[----:B------:R-:W0:Y:S01]  /*06c0*/  FCHK P0, R12, R3 ;  /* 0x000000030c007302 */ /* 0x000e220000000000 */
[----:B------:R-:W-:-:S04]  /*06d0*/  FFMA R15, -R3, R10, R12 ;  /* 0x0000000a030f7223 */ /* 0x000fc8000000010c */
[----:B------:R-:W-:Y:S01]  /*06e0*/  FFMA R15, R0, R15, R10 ;  /* 0x0000000f000f7223 */ /* 0x000fe2000000000a */
[----:B01----:R-:W-:Y:S06]  /*06f0*/  @!P0 BRA `(.L_x_25) ;  /* 0x0000000000108947 */ /* 0x003fec0003800000 */
[----:B------:R-:W-:Y:S02]  /*0700*/  MOV R0, R12 ;  /* 0x0000000c00007202 */ /* 0x000fe40000000f00 */
[----:B------:R-:W-:-:S07]  /*0710*/  MOV R12, 0x730 ;  /* 0x00000730000c7802 */ /* 0x000fce0000000f00 */
[----:B------:R-:W-:Y:S05]  /*0720*/  CALL.REL.NOINC `($__internal_0_$__cuda_sm3x_div_rn_noftz_f32_slowpath) ;  /* 0x0000000000bc7944 */ /* 0x000fea0003c00000 */
[----:B------:R-:W-:-:S07]  /*0730*/  IMAD.MOV.U32 R15, RZ, RZ, R0 ;  /* 0x000000ffff0f7224 */ /* 0x000fce00078e0000 */
.L_x_25:
[----:B------:R-:W-:Y:S05]  /*0740*/  BSYNC.RECONVERGENT B0 ;  /* 0x0000000000007941 */ /* 0x000fea0003800200 */
.L_x_24:
        /* <DEDUP_REMOVED lines=20> */
.L_x_27:
[----:B------:R-:W-:Y:S05]  /*0890*/  BSYNC.RECONVERGENT B0 ;  /* 0x0000000000007941 */ /* 0x000fea0003800200 */
.L_x_26:
[----:B------:R-:W2:Y:S04]  /*08a0*/  LDG.E.CONSTANT R8, desc[UR12][R8.64+0x4] ;  /* 0x0000040c08087981 */ /* 0x000ea8000c1e9900 */
[----:B------:R-:W2:Y:S01]  /*08b0*/  LDG.E.CONSTANT R7, desc[UR12][R6.64+0x4] ;  /* 0x0000040c06077981 */ /* 0x000ea2000c1e9900 */
[----:B------:R-:W0:Y:S01]  /*08c0*/  MUFU.RCP R12, R3 ;  /* 0x00000003000c7308 */ /* 0x000e220000001000 */
[----:B------:R-:W-:Y:S01]  /*08d0*/  IMAD.MOV.U32 R10, RZ, RZ, 0x3f800000 ;  /* 0x3f800000ff0a7424 */ /* 0x000fe200078e00ff */
[----:B------:R-:W-:Y:S01]  /*08e0*/  BSSY.RECONVERGENT B0, `(.L_x_28) ;  /* 0x0000010000007945 */ /* 0x000fe20003800200 */
[----:B------:R1:W-:Y:S01]  /*08f0*/  STG.E desc[UR12][R4.64], R11 ;  /* 0x0000000b04007986 */ /* 0x0003e2000c10190c */
[----:B0-----:R-:W-:Y:S01]  /*0900*/  FFMA R15, -R3, R12, 1 ;  /* 0x3f800000030f7423 */ /* 0x001fe2000000010c */
[----:B--2---:R-:W-:-:S05]  /*0910*/  FADD R0, R8, -R7 ;  /* 0x8000000708007221 */ /* 0x004fca0000000000 */
        /* <DEDUP_REMOVED lines=12> */
.L_x_29:
[----:B------:R-:W-:Y:S05]  /*09e0*/  BSYNC.RECONVERGENT B0 ;  /* 0x0000000000007941 */ /* 0x000fea0003800200 */
.L_x_28:
[----:B------:R0:W-:Y:S01]  /*09f0*/  STG.E desc[UR12][R4.64+0x4], R7 ;  /* 0x0000040704007986 */ /* 0x0001e2000c10190c */
[----:B------:R-:W-:Y:S05]  /*0a00*/  @!P2 BRA `(.L_x_30) ;  /* 0xfffffff80080a947 */ /* 0x000fea000383ffff */
[----:B------:R-:W-:Y:S05]  /*0a10*/  EXIT ;  /* 0x000000000000794d */ /* 0x000fea0003800000 */
        .weak           $__internal_0_$__cuda_sm3x_div_rn_noftz_f32_slowpath
        .type           $__internal_0_$__cuda_sm3x_div_rn_noftz_f32_slowpath,@function
        .size           $__internal_0_$__cuda_sm3x_div_rn_noftz_f32_slowpath,(.L_x_752 - $__internal_0_$__cuda_sm3x_div_rn_noftz_f32_slowpath)
$__internal_0_$__cuda_sm3x_div_rn_noftz_f32_slowpath:
[--C-:B------:R-:W-:Y:S01]  /*0a20*/  SHF.R.U32.HI R14, RZ, 0x17, R3.reuse ;  /* 0x00000017ff0e7819 */ /* 0x100fe20000011603 */
[----:B------:R-:W-:Y:S01]  /*0a30*/  BSSY.RECONVERGENT B2, `(.L_x_31) ;  /* 0x0000064000027945 */ /* 0x000fe20003800200 */
[----:B------:R-:W-:Y:S01]  /*0a40*/  SHF.R.U32.HI R19, RZ, 0x17, R0 ;  /* 0x00000017ff137819 */ /* 0x000fe20000011600 */
[----:B------:R-:W-:Y:S01]  /*0a50*/  IMAD.MOV.U32 R17, RZ, RZ, R3 ;  /* 0x000000ffff117224 */ /* 0x000fe200078e0003 */
[----:B------:R-:W-:Y:S02]  /*0a60*/  LOP3.LUT R14, R14, 0xff, RZ, 0xc0, !PT ;  /* 0x000000ff0e0e7812 */ /* 0x000fe400078ec0ff */
[----:B------:R-:W-:-:S03]  /*0a70*/  LOP3.LUT R19, R19, 0xff, RZ, 0xc0, !PT ;  /* 0x000000ff13137812 */ /* 0x000fc600078ec0ff */
[----:B------:R-:W-:Y:S01]  /*0a80*/  VIADD R16, R14, 0xffffffff ;  /* 0xffffffff0e107836 */ /* 0x000fe20000000000 */
[----:B------:R-:W-:-:S04]  /*0a90*/  IADD3 R15, PT, PT, R19, -0x1, RZ ;  /* 0xffffffff130f7810 */ /* 0x000fc80007ffe0ff */
[----:B------:R-:W-:-:S04]  /*0aa0*/  ISETP.GT.U32.AND P0, PT, R16, 0xfd, PT ;  /* 0x000000fd1000780c */ /* 0x000fc80003f04070 */
[----:B------:R-:W-:-:S13]  /*0ab0*/  ISETP.GT.U32.OR P0, PT, R15, 0xfd, P0 ;  /* 0x000000fd0f00780c */ /* 0x000fda0000704470 */
[----:B------:R-:W-:Y:S01]  /*0ac0*/  @!P0 IMAD.MOV.U32 R15, RZ, RZ, RZ ;  /* 0x000000ffff0f8224 */ /* 0x000fe200078e00ff */
[----:B------:R-:W-:Y:S06]  /*0ad0*/  @!P0 BRA `(.L_x_32) ;  /* 0x0000000000608947 */ /* 0x000fec0003800000 */
[----:B------:R-:W-:Y:S02]  /*0ae0*/  FSETP.GTU.FTZ.AND P0, PT, |R0|, +INF , PT ;  /* 0x7f8000000000780b */ /* 0x000fe40003f1c200 */
[----:B------:R-:W-:-:S04]  /*0af0*/  FSETP.GTU.FTZ.AND P1, PT, |R3|, +INF , PT ;  /* 0x7f8000000300780b */ /* 0x000fc80003f3c200 */
[----:B------:R-:W-:-:S13]  /*0b00*/  PLOP3.LUT P0, PT, P0, P1, PT, 0xf8, 0x8f ;  /* 0x00000000008f781c */ /* 0x000fda0000703f70 */
[----:B------:R-:W-:Y:S05]  /*0b10*/  @P0 BRA `(.L_x_33) ;  /* 0x0000000400500947 */ /* 0x000fea0003800000 */
[----:B------:R-:W-:-:S13]  /*0b20*/  LOP3.LUT P0, RZ, R17, 0x7fffffff, R0, 0xc8, !PT ;  /* 0x7fffffff11ff7812 */ /* 0x000fda000780c800 */
[----:B------:R-:W-:Y:S05]  /*0b30*/  @!P0 BRA `(.L_x_34) ;  /* 0x0000000400408947 */ /* 0x000fea0003800000 */
[C---:B------:R-:W-:Y:S02]  /*0b40*/  FSETP.NEU.FTZ.AND P3, PT, |R0|.reuse, +INF , PT ;  /* 0x7f8000000000780b */ /* 0x040fe40003f7d200 */
[----:B------:R-:W-:Y:S02]  /*0b50*/  FSETP.NEU.FTZ.AND P1, PT, |R3|, +INF , PT ;  /* 0x7f8000000300780b */ /* 0x000fe40003f3d200 */
[----:B------:R-:W-:-:S11]  /*0b60*/  FSETP.NEU.FTZ.AND P0, PT, |R0|, +INF , PT ;  /* 0x7f8000000000780b */ /* 0x000fd60003f1d200 */
[----:B------:R-:W-:Y:S05]  /*0b70*/  @!P1 BRA !P3, `(.L_x_34) ;  /* 0x0000000400309947 */ /* 0x000fea0005800000 */
[----:B------:R-:W-:-:S04]  /*0b80*/  LOP3.LUT P3, RZ, R0, 0x7fffffff, RZ, 0xc0, !PT ;  /* 0x7fffffff00ff7812 */ /* 0x000fc8000786c0ff */
[----:B------:R-:W-:-:S13]  /*0b90*/  PLOP3.LUT P1, PT, P1, P3, PT, 0x2f, 0xf2 ;  /* 0x0000000000f2781c */ /* 0x000fda0000f26577 */
[----:B------:R-:W-:Y:S05]  /*0ba0*/  @P1 BRA `(.L_x_35) ;  /* 0x00000004001c1947 */ /* 0x000fea0003800000 */
[----:B------:R-:W-:-:S04]  /*0bb0*/  LOP3.LUT P1, RZ, R17, 0x7fffffff, RZ, 0xc0, !PT ;  /* 0x7fffffff11ff7812 */ /* 0x000fc8000782c0ff */
[----:B------:R-:W-:-:S13]  /*0bc0*/  PLOP3.LUT P0, PT, P0, P1, PT, 0x2f, 0xf2 ;  /* 0x0000000000f2781c */ /* 0x000fda0000702577 */
[----:B------:R-:W-:Y:S05]  /*0bd0*/  @P0 BRA `(.L_x_36) ;  /* 0x0000000400040947 */ /* 0x000fea0003800000 */
[----:B------:R-:W-:Y:S02]  /*0be0*/  IADD3 R15, PT, PT, R19, -0x1, RZ ;  /* 0xffffffff130f7810 */ /* 0x000fe40007ffe0ff */
[----:B------:R-:W-:Y:S02]  /*0bf0*/  ISETP.GE.AND P1, PT, R16, RZ, PT ;  /* 0x000000ff1000720c */ /* 0x000fe40003f26270 */
[----:B------:R-:W-:-:S11]  /*0c00*/  ISETP.GE.AND P0, PT, R15, RZ, PT ;  /* 0x000000ff0f00720c */ /* 0x000fd60003f06270 */
[----:B------:R-:W-:Y:S02]  /*0c10*/  @!P1 FFMA R17, R3, 1.84467440737095516160e+19, RZ ;  /* 0x5f80000003119823 */ /* 0x000fe400000000ff */
[----:B------:R-:W-:Y:S02]  /*0c20*/  @P0 IMAD.MOV.U32 R15, RZ, RZ, RZ ;  /* 0x000000ffff0f0224 */ /* 0x000fe400078e00ff */
[----:B------:R-:W-:Y:S01]  /*0c30*/  @!P0 FFMA R0, R0, 1.84467440737095516160e+19, RZ ;  /* 0x5f80000000008823 */ /* 0x000fe200000000ff */
[----:B------:R-:W-:-:S05]  /*0c40*/  @!P0 IMAD.MOV.U32 R15, RZ, RZ, -0x40 ;  /* 0xffffffc0ff0f8424 */ /* 0x000fca00078e00ff */
[----:B------:R-:W-:-:S07]  /*0c50*/  @!P1 IADD3 R15, PT, PT, R15, 0x40, RZ ;  /* 0x000000400f0f9810 */ /* 0x000fce0007ffe0ff */
.L_x_32:
[----:B------:R-:W-:Y:S01]  /*0c60*/  LEA R16, R14, 0xc0800000, 0x17 ;  /* 0xc08000000e107811 */ /* 0x000fe200078eb8ff */
[----:B------:R-:W-:Y:S01]  /*0c70*/  VIADD R19, R19, 0xffffff81 ;  /* 0xffffff8113137836 */ /* 0x000fe20000000000 */
[----:B------:R-:W-:Y:S03]  /*0c80*/  BSSY.RECONVERGENT B3, `(.L_x_37) ;  /* 0x0000035000037945 */ /* 0x000fe60003800200 */
[----:B------:R-:W-:Y:S02]  /*0c90*/  IMAD.IADD R24, R17, 0x1, -R16 ;  /* 0x0000000111187824 */ /* 0x000fe400078e0a10 */
[C---:B------:R-:W-:Y:S02]  /*0ca0*/  IMAD R0, R19.reuse, -0x800000, R0 ;  /* 0xff80000013007824 */ /* 0x040fe400078e0200 */
[----:B------:R0:W1:Y:S01]  /*0cb0*/  MUFU.RCP R16, R24 ;  /* 0x0000001800107308 */ /* 0x0000620000001000 */
[----:B------:R-:W-:Y:S01]  /*0cc0*/  FADD.FTZ R23, -R24, -RZ ;  /* 0x800000ff18177221 */ /* 0x000fe20000010100 */
[----:B0-----:R-:W-:-:S04]  /*0cd0*/  IADD3 R24, PT, PT, R19, 0x7f, -R14 ;  /* 0x0000007f13187810 */ /* 0x001fc80007ffe80e */
[----:B------:R-:W-:Y:S01]  /*0ce0*/  IADD3 R15, PT, PT, R24, R15, RZ ;  /* 0x0000000f180f7210 */ /* 0x000fe20007ffe0ff */
[----:B-1----:R-:W-:-:S04]  /*0cf0*/  FFMA R17, R16, R23, 1 ;  /* 0x3f80000010117423 */ /* 0x002fc80000000017 */
[----:B------:R-:W-:-:S04]  /*0d00*/  FFMA R16, R16, R17, R16 ;  /* 0x0000001110107223 */ /* 0x000fc80000000010 */
[----:B------:R-:W-:-:S04]  /*0d10*/  FFMA R17, R0, R16, RZ ;  /* 0x0000001000117223 */ /* 0x000fc800000000ff */
[----:B------:R-:W-:-:S04]  /*0d20*/  FFMA R18, R23, R17, R0 ;  /* 0x0000001117127223 */ /* 0x000fc80000000000 */
[----:B------:R-:W-:-:S04]  /*0d30*/  FFMA R17, R16, R18, R17 ;  /* 0x0000001210117223 */ /* 0x000fc80000000011 */
[----:B------:R-:W-:-:S04]  /*0d40*/  FFMA R18, R23, R17, R0 ;  /* 0x0000001117127223 */ /* 0x000fc80000000000 */
[----:B------:R-:W-:-:S05]  /*0d50*/  FFMA R0, R16, R18, R17 ;  /* 0x0000001210007223 */ /* 0x000fca0000000011 */
[----:B------:R-:W-:-:S04]  /*0d60*/  SHF.R.U32.HI R14, RZ, 0x17, R0 ;  /* 0x00000017ff0e7819 */ /* 0x000fc80000011600 */
[----:B------:R-:W-:-:S05]  /*0d70*/  LOP3.LUT R14, R14, 0xff, RZ, 0xc0, !PT ;  /* 0x000000ff0e0e7812 */ /* 0x000fca00078ec0ff */
[----:B------:R-:W-:-:S04]  /*0d80*/  IMAD.IADD R14, R14, 0x1, R15 ;  /* 0x000000010e0e7824 */ /* 0x000fc800078e020f */
[----:B------:R-:W-:-:S05]  /*0d90*/  VIADD R19, R14, 0xffffffff ;  /* 0xffffffff0e137836 */ /* 0x000fca0000000000 */
[----:B------:R-:W-:-:S13]  /*0da0*/  ISETP.GE.U32.AND P0, PT, R19, 0xfe, PT ;  /* 0x000000fe1300780c */ /* 0x000fda0003f06070 */
[----:B------:R-:W-:Y:S05]  /*0db0*/  @!P0 BRA `(.L_x_38) ;  /* 0x0000000000808947 */ /* 0x000fea0003800000 */
[----:B------:R-:W-:-:S13]  /*0dc0*/  ISETP.GT.AND P0, PT, R14, 0xfe, PT ;  /* 0x000000fe0e00780c */ /* 0x000fda0003f04270 */
[----:B------:R-:W-:Y:S05]  /*0dd0*/  @P0 BRA `(.L_x_39) ;  /* 0x00000000006c0947 */ /* 0x000fea0003800000 */
[----:B------:R-:W-:-:S13]  /*0de0*/  ISETP.GE.AND P0, PT, R14, 0x1, PT ;  /* 0x000000010e00780c */ /* 0x000fda0003f06270 */
[----:B------:R-:W-:Y:S05]  /*0df0*/  @P0 BRA `(.L_x_40) ;  /* 0x0000000000740947 */ /* 0x000fea0003800000 */
[----:B------:R-:W-:Y:S02]  /*0e00*/  ISETP.GE.AND P0, PT, R14, -0x18, PT ;  /* 0xffffffe80e00780c */ /* 0x000fe40003f06270 */
[----:B------:R-:W-:-:S11]  /*0e10*/  LOP3.LUT R0, R0, 0x80000000, RZ, 0xc0, !PT ;  /* 0x8000000000007812 */ /* 0x000fd600078ec0ff */
[----:B------:R-:W-:Y:S05]  /*0e20*/  @!P0 BRA `(.L_x_40) ;  /* 0x0000000000688947 */ /* 0x000fea0003800000 */
[CCC-:B------:R-:W-:Y:S01]  /*0e30*/  FFMA.RZ R19, R16.reuse, R18.reuse, R17.reuse ;  /* 0x0000001210137223 */ /* 0x1c0fe2000000c011 */
[CCC-:B------:R-:W-:Y:S01]  /*0e40*/  FFMA.RP R15, R16.reuse, R18.reuse, R17.reuse ;  /* 0x00000012100f7223 */ /* 0x1c0fe20000008011 */
[----:B------:R-:W-:Y:S01]  /*0e50*/  FFMA.RM R16, R16, R18, R17 ;  /* 0x0000001210107223 */ /* 0x000fe20000004011 */
[C---:B------:R-:W-:Y:S02]  /*0e60*/  IADD3 R18, PT, PT, R14.reuse, 0x20, RZ ;  /* 0x000000200e127810 */ /* 0x040fe40007ffe0ff */
[----:B------:R-:W-:Y:S02]  /*0e70*/  LOP3.LUT R19, R19, 0x7fffff, RZ, 0xc0, !PT ;  /* 0x007fffff13137812 */ /* 0x000fe400078ec0ff */
[C---:B------:R-:W-:Y:S02]  /*0e80*/  ISETP.NE.AND P3, PT, R14.reuse, RZ, PT ;  /* 0x000000ff0e00720c */ /* 0x040fe40003f65270 */
[----:B------:R-:W-:Y:S02]  /*0e90*/  LOP3.LUT R19, R19, 0x800000, RZ, 0xfc, !PT ;  /* 0x0080000013137812 */ /* 0x000fe400078efcff */
[----:B------:R-:W-:Y:S01]  /*0ea0*/  ISETP.NE.AND P1, PT, R14, RZ, PT ;  /* 0x000000ff0e00720c */ /* 0x000fe20003f25270 */
[----:B------:R-:W-:Y:S01]  /*0eb0*/  IMAD.MOV R14, RZ, RZ, -R14 ;  /* 0x000000ffff0e7224 */ /* 0x000fe200078e0a0e */
[----:B------:R-:W-:-:S02]  /*0ec0*/  SHF.L.U32 R18, R19, R18, RZ ;  /* 0x0000001213127219 */ /* 0x000fc400000006ff */
[----:B------:R-:W-:Y:S02]  /*0ed0*/  FSETP.NEU.FTZ.AND P0, PT, R15, R16, PT ;  /* 0x000000100f00720b */ /* 0x000fe40003f1d000 */
[----:B------:R-:W-:Y:S02]  /*0ee0*/  SEL R14, R14, RZ, P3 ;  /* 0x000000ff0e0e7207 */ /* 0x000fe40001800000 */
[----:B------:R-:W-:Y:S02]  /*0ef0*/  ISETP.NE.AND P1, PT, R18, RZ, P1 ;  /* 0x000000ff1200720c */ /* 0x000fe40000f25270 */
[----:B------:R-:W-:Y:S02]  /*0f00*/  SHF.R.U32.HI R14, RZ, R14, R19 ;  /* 0x0000000eff0e7219 */ /* 0x000fe40000011613 */
[----:B------:R-:W-:Y:S02]  /*0f10*/  PLOP3.LUT P0, PT, P0, P1, PT, 0xf8, 0x8f ;  /* 0x00000000008f781c */ /* 0x000fe40000703f70 */
[----:B------:R-:W-:-:S02]  /*0f20*/  SHF.R.U32.HI R16, RZ, 0x1, R14 ;  /* 0x00000001ff107819 */ /* 0x000fc4000001160e */
[----:B------:R-:W-:-:S04]  /*0f30*/  SEL R15, RZ, 0x1, !P0 ;  /* 0x00000001ff0f7807 */ /* 0x000fc80004000000 */
[----:B------:R-:W-:-:S04]  /*0f40*/  LOP3.LUT R15, R15, 0x1, R16, 0xf8, !PT ;  /* 0x000000010f0f7812 */ /* 0x000fc800078ef810 */
[----:B------:R-:W-:-:S05]  /*0f50*/  LOP3.LUT R15, R15, R14, RZ, 0xc0, !PT ;  /* 0x0000000e0f0f7212 */ /* 0x000fca00078ec0ff */
[----:B------:R-:W-:-:S05]  /*0f60*/  IMAD.IADD R15, R16, 0x1, R15 ;  /* 0x00000001100f7824 */ /* 0x000fca00078e020f */
[----:B------:R-:W-:Y:S01]  /*0f70*/  LOP3.LUT R0, R15, R0, RZ, 0xfc, !PT ;  /* 0x000000000f007212 */ /* 0x000fe200078efcff */
[----:B------:R-:W-:Y:S06]  /*0f80*/  BRA `(.L_x_40) ;  /* 0x0000000000107947 */ /* 0x000fec0003800000 */
.L_x_39:
[----:B------:R-:W-:-:S04]  /*0f90*/  LOP3.LUT R0, R0, 0x80000000, RZ, 0xc0, !PT ;  /* 0x8000000000007812 */ /* 0x000fc800078ec0ff */
[----:B------:R-:W-:Y:S01]  /*0fa0*/  LOP3.LUT R0, R0, 0x7f800000, RZ, 0xfc, !PT ;  /* 0x7f80000000007812 */ /* 0x000fe200078efcff */
[----:B------:R-:W-:Y:S06]  /*0fb0*/  BRA `(.L_x_40) ;  /* 0x0000000000047947 */ /* 0x000fec0003800000 */
.L_x_38:
[----:B------:R-:W-:-:S07]  /*0fc0*/  LEA R0, R15, R0, 0x17 ;  /* 0x000000000f007211 */ /* 0x000fce00078eb8ff */
.L_x_40:
[----:B------:R-:W-:Y:S05]  /*0fd0*/  BSYNC.RECONVERGENT B3 ;  /* 0x0000000000037941 */ /* 0x000fea0003800200 */
.L_x_37:
[----:B------:R-:W-:Y:S05]  /*0fe0*/  BRA `(.L_x_41) ;  /* 0x0000000000207947 */ /* 0x000fea0003800000 */
.L_x_36:
[----:B------:R-:W-:-:S04]  /*0ff0*/  LOP3.LUT R0, R17, 0x80000000, R0, 0x48, !PT ;  /* 0x8000000011007812 */ /* 0x000fc800078e4800 */
[----:B------:R-:W-:Y:S01]  /*1000*/  LOP3.LUT R0, R0, 0x7f800000, RZ, 0xfc, !PT ;  /* 0x7f80000000007812 */ /* 0x000fe200078efcff */
[----:B------:R-:W-:Y:S06]  /*1010*/  BRA `(.L_x_41) ;  /* 0x0000000000147947 */ /* 0x000fec0003800000 */
.L_x_35:
[----:B------:R-:W-:Y:S01]  /*1020*/  LOP3.LUT R0, R17, 0x80000000, R0, 0x48, !PT ;  /* 0x8000000011007812 */ /* 0x000fe200078e4800 */
[----:B------:R-:W-:Y:S06]  /*1030*/  BRA `(.L_x_41) ;  /* 0x00000000000c7947 */ /* 0x000fec0003800000 */
.L_x_34:
[----:B------:R-:W0:Y:S01]  /*1040*/  MUFU.RSQ R0, -QNAN ;  /* 0xffc0000000007908 */ /* 0x000e220000001400 */
[----:B------:R-:W-:Y:S05]  /*1050*/  BRA `(.L_x_41) ;  /* 0x0000000000047947 */ /* 0x000fea0003800000 */
.L_x_33:
[----:B------:R-:W-:-:S07]  /*1060*/  FADD.FTZ R0, R0, R3 ;  /* 0x0000000300007221 */ /* 0x000fce0000010000 */
.L_x_41:
[----:B------:R-:W-:Y:S05]  /*1070*/  BSYNC.RECONVERGENT B2 ;  /* 0x0000000000027941 */ /* 0x000fea0003800200 */
.L_x_31:
[----:B------:R-:W-:Y:S02]  /*1080*/  HFMA2 R15, -RZ, RZ, 0, 0 ;  /* 0x00000000ff0f7431 */ /* 0x000fe400000001ff */
[----:B------:R-:W-:-:S04]  /*1090*/  IMAD.MOV.U32 R14, RZ, RZ, R12 ;  /* 0x000000ffff0e7224 */ /* 0x000fc800078e000c */
[----:B0-----:R-:W-:Y:S05]  /*10a0*/  RET.REL.NODEC R14 `(MaeGradient) ;  /* 0xffffffec0ed47950 */ /* 0x001fea0003c3ffff */
.L_x_42:
        /* <DEDUP_REMOVED lines=13> */
.L_x_752:


//--------------------- .text.MaeLoss             --------------------------
	.section	.text.MaeLoss,"ax",@progbits
	.align	128
        .global         MaeLoss
        .type           MaeLoss,@function
        .size           MaeLoss,(.L_x_753 - MaeLoss)
        .other          MaeLoss,@"STO_CUDA_ENTRY STV_DEFAULT"
MaeLoss:
.text.MaeLoss:
        /* <DEDUP_REMOVED lines=8> */
[----:B------:R-:W0:Y:S01]  /*0080*/  LDCU UR6, c[0x0][0x384] ;  /* 0x00007080ff0677ac */ /* 0x000e220008000800 */
[----:B------:R-:W-:Y:S01]  /*0090*/  HFMA2 R13, -RZ, RZ, 0, 0 ;  /* 0x00000000ff0d7431 */ /* 0x000fe200000001ff */
[----:B------:R-:W1:Y:S01]  /*00a0*/  LDCU.64 UR4, c[0x0][0x358] ;  /* 0x00006b00ff0477ac */ /* 0x000e620008000a00 */
[----:B0-----:R-:W-:-:S09]  /*00b0*/  UISETP.GE.AND UP0, UPT, UR6, 0x1, UPT ;  /* 0x000000010600788c */ /* 0x001fd2000bf06270 */
[----:B-1----:R-:W-:Y:S05]  /*00c0*/  BRA.U !UP0, `(.L_x_43) ;  /* 0x0000000908cc7547 */ /* 0x002fea000b800000 */
[----:B------:R-:W-:Y:S01]  /*00d0*/  IMAD R11, R10, UR6, RZ ;  /* 0x000000060a0b7c24 */ /* 0x000fe2000f8e02ff */
[----:B------:R-:W-:Y:S01]  /*00e0*/  BSSY.RECONVERGENT B0, `(.L_x_44) ;  /* 0x0000059000007945 */ /* 0x000fe20003800200 */
[----:B------:R-:W-:-:S03]  /*00f0*/  IMAD.MOV.U32 R13, RZ, RZ, RZ ;  /* 0x000000ffff0d7224 */ /* 0x000fc600078e00ff */
[----:B------:R-:W-:-:S04]  /*0100*/  IADD3 R0, PT, PT, R11, 0x1, RZ ;  /* 0x000000010b007810 */ /* 0x000fc80007ffe0ff */
[----:B------:R-:W-:-:S04]  /*0110*/  VIADDMNMX R2, R11, UR6, R0, !PT ;  /* 0x000000060b027c46 */ /* 0x000fc8000f800100 */
[CC--:B------:R-:W-:Y:S02]  /*0120*/  IADD3 R0, PT, PT, -R11.reuse, R2.reuse, RZ ;  /* 0x000000020b007210 */ /* 0x0c0fe40007ffe1ff */
[----:B------:R-:W-:Y:S02]  /*0130*/  IADD3 R2, PT, PT, R11, -R2, RZ ;  /* 0x800000020b027210 */ /* 0x000fe40007ffe0ff */
[----:B------:R-:W-:Y:S02]  /*0140*/  LOP3.LUT R23, R0, 0xf, RZ, 0xc0, !PT ;  /* 0x0000000f00177812 */ /* 0x000fe400078ec0ff */
[----:B------:R-:W-:Y:S02]  /*0150*/  ISETP.GT.U32.AND P1, PT, R2, -0x10, PT ;  /* 0xfffffff00200780c */ /* 0x000fe40003f24070 */
[----:B------:R-:W-:-:S11]  /*0160*/  ISETP.NE.AND P0, PT, R23, RZ, PT ;  /* 0x000000ff1700720c */ /* 0x000fd60003f05270 */
[----:B------:R-:W-:Y:S05]  /*0170*/  @P1 BRA `(.L_x_45) ;  /* 0x00000004003c1947 */ /* 0x000fea0003800000 */
[----:B------:R-:W0:Y:S01]  /*0180*/  LDC.64 R2, c[0x0][0x390] ;  /* 0x0000e400ff027b82 */ /* 0x000e220000000a00 */
[----:B------:R-:W-:Y:S02]  /*0190*/  LOP3.LUT R12, R0, 0xfffffff0, RZ, 0xc0, !PT ;  /* 0xfffffff0000c7812 */ /* 0x000fe400078ec0ff */
[----:B------:R-:W-:Y:S02]  /*01a0*/  MOV R13, RZ ;  /* 0x000000ff000d7202 */ /* 0x000fe40000000f00 */
[----:B------:R-:W-:-:S03]  /*01b0*/  IADD3 R12, PT, PT, -R12, RZ, RZ ;  /* 0x000000ff0c0c7210 */ /* 0x000fc60007ffe1ff */
[----:B------:R-:W1:Y:S01]  /*01c0*/  LDC.64 R4, c[0x0][0x398] ;  /* 0x0000e600ff047b82 */ /* 0x000e620000000a00 */
[----:B0-----:R-:W-:-:S04]  /*01d0*/  IADD3 R2, P1, PT, R2, 0x20, RZ ;  /* 0x0000002002027810 */ /* 0x001fc80007f3e0ff */
[----:B------:R-:W-:Y:S02]  /*01e0*/  IADD3.X R3, PT, PT, RZ, R3, RZ, P1, !PT ;  /* 0x00000003ff037210 */ /* 0x000fe40000ffe4ff */
[----:B-1----:R-:W-:-:S04]  /*01f0*/  IADD3 R4, P2, PT, R4, 0x20, RZ ;  /* 0x0000002004047810 */ /* 0x002fc80007f5e0ff */
[----:B------:R-:W-:-:S09]  /*0200*/  IADD3.X R5, PT, PT, RZ, R5, RZ, P2, !PT ;  /* 0x00000005ff057210 */ /* 0x000fd200017fe4ff */
.L_x_46:
[----:B------:R-:W-:-:S04]  /*0210*/  IMAD.WIDE R8, R11, 0x4, R2 ;  /* 0x000000040b087825 */ /* 0x000fc800078e0202 */
[----:B------:R-:W-:Y:S01]  /*0220*/  IMAD.WIDE R6, R11, 0x4, R4 ;  /* 0x000000040b067825 */ /* 0x000fe200078e0204 */
[----:B------:R-:W2:Y:S04]  /*0230*/  LDG.E.CONSTANT R16, desc[UR4][R8.64+-0x20] ;  /* 0xffffe00408107981 */ /* 0x000ea8000c1e9900 */
[----:B------:R-:W2:Y:S04]  /*0240*/  LDG.E.CONSTANT R17, desc[UR4][R6.64+-0x20] ;  /* 0xffffe00406117981 */ /* 0x000ea8000c1e9900 */
[----:B------:R-:W3:Y:S04]  /*0250*/  LDG.E.CONSTANT R18, desc[UR4][R8.64+-0x1c] ;  /* 0xffffe40408127981 */ /* 0x000ee8000c1e9900 */
[----:B------:R-:W3:Y:S04]  /*0260*/  LDG.E.CONSTANT R27, desc[UR4][R6.64+-0x1c] ;  /* 0xffffe404061b7981 */ /* 0x000ee8000c1e9900 */
[----:B------:R-:W4:Y:S04]  /*0270*/  LDG.E.CONSTANT R14, desc[UR4][R8.64+-0x18] ;  /* 0xffffe804080e7981 */ /* 0x000f28000c1e9900 */
[----:B------:R-:W4:Y:S04]  /*0280*/  LDG.E.CONSTANT R15, desc[UR4][R6.64+-0x18] ;  /* 0xffffe804060f7981 */ /* 0x000f28000c1e9900 */
[----:B------:R-:W5:Y:S04]  /*0290*/  LDG.E.CONSTANT R21, desc[UR4][R8.64+-0x14] ;  /* 0xffffec0408157981 */ /* 0x000f68000c1e9900 */
[----:B------:R-:W5:Y:S04]  /*02a0*/  LDG.E.CONSTANT R22, desc[UR4][R6.64+-0x14] ;  /* 0xffffec0406167981 */ /* 0x000f68000c1e9900 */
[----:B------:R-:W5:Y:S04]  /*02b0*/  LDG.E.CONSTANT R24, desc[UR4][R8.64+-0x10] ;  /* 0xfffff00408187981 */ /* 0x000f68000c1e9900 */
[----:B------:R-:W5:Y:S04]  /*02c0*/  LDG.E.CONSTANT R25, desc[UR4][R6.64+-0x10] ;  /* 0xfffff00406197981 */ /* 0x000f68000c1e9900 */
[----:B------:R-:W5:Y:S04]  /*02d0*/  LDG.E.CONSTANT R19, desc[UR4][R8.64+-0xc] ;  /* 0xfffff40408137981 */ /* 0x000f68000c1e9900 */
[----:B------:R-:W5:Y:S01]  /*02e0*/  LDG.E.CONSTANT R20, desc[UR4][R6.64+-0xc] ;  /* 0xfffff40406147981 */ /* 0x000f62000c1e9900 */
[----:B--2---:R-:W-:-:S03]  /*02f0*/  FADD R16, R16, -R17 ;  /* 0x8000001110107221 */ /* 0x004fc60000000000 */
[----:B------:R-:W2:Y:S01]  /*0300*/  LDG.E.CONSTANT R17, desc[UR4][R8.64+-0x8] ;  /* 0xfffff80408117981 */ /* 0x000ea2000c1e9900 */
[----:B------:R-:W-:-:S03]  /*0310*/  FADD R16, |R16|, R13 ;  /* 0x0000000d10107221 */ /* 0x000fc60000000200 */
[----:B------:R-:W2:Y:S01]  /*0320*/  LDG.E.CONSTANT R13, desc[UR4][R8.64+-0x4] ;  /* 0xfffffc04080d7981 */ /* 0x000ea2000c1e9900 */
[----:B---3--:R-:W-:-:S03]  /*0330*/  FADD R27, R18, -R27 ;  /* 0x8000001b121b7221 */ /* 0x008fc60000000000 */
[----:B------:R-:W2:Y:S01]  /*0340*/  LDG.E.CONSTANT R18, desc[UR4][R6.64+-0x8] ;  /* 0xfffff80406127981 */ /* 0x000ea2000c1e9900 */
[----:B------:R-:W-:-:S03]  /*0350*/  FADD R16, R16, |R27| ;  /* 0x4000001b10107221 */ /* 0x000fc60000000000 */
[----:B------:R-:W3:Y:S01]  /*0360*/  LDG.E.CONSTANT R27, desc[UR4][R6.64+0x1c] ;  /* 0x00001c04061b7981 */ /* 0x000ee2000c1e9900 */
[----:B----4-:R-:W-:-:S03]  /*0370*/  FADD R15, R14, -R15 ;  /* 0x8000000f0e0f7221 */ /* 0x010fc60000000000 */
[----:B------:R-:W4:Y:S01]  /*0380*/  LDG.E.CONSTANT R14, desc[UR4][R6.64+-0x4] ;  /* 0xfffffc04060e7981 */ /* 0x000f22000c1e9900 */
[----:B------:R-:W-:-:S03]  /*0390*/  FADD R26, R16, |R15| ;  /* 0x4000000f101a7221 */ /* 0x000fc60000000000 */
[----:B------:R-:W3:Y:S04]  /*03a0*/  LDG.E.CONSTANT R15, desc[UR4][R8.64] ;  /* 0x00000004080f7981 */ /* 0x000ee8000c1e9900 */
[----:B------:R-:W3:Y:S01]  /*03b0*/  LDG.E.CONSTANT R16, desc[UR4][R6.64] ;  /* 0x0000000406107981 */ /* 0x000ee2000c1e9900 */
[----:B-----5:R-:W-:-:S03]  /*03c0*/  FADD R21, R21, -R22 ;  /* 0x8000001615157221 */ /* 0x020fc60000000000 */
[----:B------:R-:W5:Y:S01]  /*03d0*/  LDG.E.CONSTANT R22, desc[UR4][R8.64+0x4] ;  /* 0x0000040408167981 */ /* 0x000f62000c1e9900 */
[----:B------:R-:W-:Y:S01]  /*03e0*/  FADD R26, R26, |R21| ;  /* 0x400000151a1a7221 */ /* 0x000fe20000000000 */
[----:B------:R-:W-:Y:S02]  /*03f0*/  FADD R25, R24, -R25 ;  /* 0x8000001918197221 */ /* 0x000fe40000000000 */
[----:B------:R-:W5:Y:S02]  /*0400*/  LDG.E.CONSTANT R21, desc[UR4][R6.64+0x4] ;  /* 0x0000040406157981 */ /* 0x000f64000c1e9900 */
[----:B------:R-:W-:Y:S02]  /*0410*/  FADD R25, R26, |R25| ;  /* 0x400000191a197221 */ /* 0x000fe40000000000 */
[----:B------:R-:W5:Y:S01]  /*0420*/  LDG.E.CONSTANT R26, desc[UR4][R8.64+0x1c] ;  /* 0x00001c04081a7981 */ /* 0x000f62000c1e9900 */
[----:B------:R-:W-:-:S03]  /*0430*/  FADD R24, R19, -R20 ;  /* 0x8000001413187221 */ /* 0x000fc60000000000 */
[----:B------:R-:W5:Y:S01]  /*0440*/  LDG.E.CONSTANT R20, desc[UR4][R8.64+0x8] ;  /* 0x0000080408147981 */ /* 0x000f62000c1e9900 */
[----:B------:R-:W-:-:S03]  /*0450*/  FADD R24, R25, |R24| ;  /* 0x4000001819187221 */ /* 0x000fc60000000000 */
[----:B------:R-:W5:Y:S01]  /*0460*/  LDG.E.CONSTANT R19, desc[UR4][R6.64+0x8] ;  /* 0x0000080406137981 */ /* 0x000f62000c1e9900 */
[----:B--2---:R-:W-:-:S03]  /*0470*/  FADD R25, R17, -R18 ;  /* 0x8000001211197221 */ /* 0x004fc60000000000 */
[----:B------:R-:W2:Y:S01]  /*0480*/  LDG.E.CONSTANT R18, desc[UR4][R8.64+0xc] ;  /* 0x00000c0408127981 */ /* 0x000ea2000c1e9900 */
[----:B------:R-:W-:-:S03]  /*0490*/  FADD R24, R24, |R25| ;  /* 0x4000001918187221 */ /* 0x000fc60000000000 */
[----:B------:R-:W2:Y:S01]  /*04a0*/  LDG.E.CONSTANT R17, desc[UR4][R6.64+0xc] ;  /* 0x00000c0406117981 */ /* 0x000ea2000c1e9900 */
[----:B----4-:R-:W-:-:S03]  /*04b0*/  FADD R25, R13, -R14 ;  /* 0x8000000e0d197221 */ /* 0x010fc60000000000 */
[----:B------:R-:W4:Y:S01]  /*04c0*/  LDG.E.CONSTANT R13, desc[UR4][R8.64+0x10] ;  /* 0x00001004080d7981 */ /* 0x000f22000c1e9900 */
[----:B------:R-:W-:-:S03]  /*04d0*/  FADD R24, R24, |R25| ;  /* 0x4000001918187221 */ /* 0x000fc60000000000 */
[----:B------:R-:W4:Y:S01]  /*04e0*/  LDG.E.CONSTANT R14, desc[UR4][R6.64+0x10] ;  /* 0x00001004060e7981 */ /* 0x000f22000c1e9900 */
[----:B---3--:R-:W-:-:S03]  /*04f0*/  FADD R25, R15, -R16 ;  /* 0x800000100f197221 */ /* 0x008fc60000000000 */
[----:B------:R-:W3:Y:S04]  /*0500*/  LDG.E.CONSTANT R16, desc[UR4][R8.64+0x14] ;  /* 0x0000140408107981 */ /* 0x000ee8000c1e9900 */
[----:B------:R-:W3:Y:S01]  /*0510*/  LDG.E.CONSTANT R15, desc[UR4][R6.64+0x14] ;  /* 0x00001404060f7981 */ /* 0x000ee2000c1e9900 */
[----:B------:R-:W-:-:S03]  /*0520*/  FADD R28, R24, |R25| ;  /* 0x40000019181c7221 */ /* 0x000fc60000000000 */
[----:B------:R-:W3:Y:S04]  /*0530*/  LDG.E.CONSTANT R24, desc[UR4][R8.64+0x18] ;  /* 0x0000180408187981 */ /* 0x000ee8000c1e9900 */
[----:B------:R-:W3:Y:S01]  /*0540*/  LDG.E.CONSTANT R25, desc[UR4][R6.64+0x18] ;  /* 0x0000180406197981 */ /* 0x000ee2000c1e9900 */
[----:B-----5:R-:W-:-:S04]  /*0550*/  FADD R21, R22, -R21 ;  /* 0x8000001516157221 */ /* 0x020fc80000000000 */
[----:B------:R-:W-:Y:S01]  /*0560*/  FADD R21, R28, |R21| ;  /* 0x400000151c157221 */ /* 0x000fe20000000000 */
[----:B------:R-:W-:Y:S01]  /*0570*/  FADD R20, R20, -R19 ;  /* 0x8000001314147221 */ /* 0x000fe20000000000 */
[----:B------:R-:W-:-:S03]  /*0580*/  VIADD R12, R12, 0x10 ;  /* 0x000000100c0c7836 */ /* 0x000fc60000000000 */
[----:B------:R-:W-:Y:S02]  /*0590*/  FADD R20, R21, |R20| ;  /* 0x4000001415147221 */ /* 0x000fe40000000000 */
[----:B------:R-:W-:Y:S01]  /*05a0*/  ISETP.NE.AND P1, PT, R12, RZ, PT ;  /* 0x000000ff0c00720c */ /* 0x000fe20003f25270 */
[----:B------:R-:W-:Y:S01]  /*05b0*/  FADD R27, R26, -R27 ;  /* 0x8000001b1a1b7221 */ /* 0x000fe20000000000 */
[----:B------:R-:W-:Y:S01]  /*05c0*/  IADD3 R11, PT, PT, R11, 0x10, RZ ;  /* 0x000000100b0b7810 */ /* 0x000fe20007ffe0ff */
[----:B--2---:R-:W-:-:S04]  /*05d0*/  FADD R17, R18, -R17 ;  /* 0x8000001112117221 */ /* 0x004fc80000000000 */
[----:B------:R-:W-:Y:S01]  /*05e0*/  FADD R17, R20, |R17| ;  /* 0x4000001114117221 */ /* 0x000fe20000000000 */
[----:B----4-:R-:W-:-:S04]  /*05f0*/  FADD R14, R13, -R14 ;  /* 0x8000000e0d0e7221 */ /* 0x010fc80000000000 */
[----:B------:R-:W-:Y:S01]  /*0600*/  FADD R14, R17, |R14| ;  /* 0x4000000e110e7221 */ /* 0x000fe20000000000 */
[----:B---3--:R-:W-:-:S04]  /*0610*/  FADD R15, R16, -R15 ;  /* 0x8000000f100f7221 */ /* 0x008fc80000000000 */
[----:B------:R-:W-:Y:S01]  /*0620*/  FADD R14, R14, |R15| ;  /* 0x4000000f0e0e7221 */ /* 0x000fe20000000000 */
[----:B------:R-:W-:-:S04]  /*0630*/  FADD R25, R24, -R25 ;  /* 0x8000001918197221 */ /* 0x000fc80000000000 */
[----:B------:R-:W-:-:S04]  /*0640*/  FADD R14, R14, |R25| ;  /* 0x400000190e0e7221 */ /* 0x000fc80000000000 */
[----:B------:R-:W-:Y:S01]  /*0650*/  FADD R13, R14, |R27| ;  /* 0x4000001b0e0d7221 */ /* 0x000fe20000000000 */
[----:B------:R-:W-:Y:S06]  /*0660*/  @P1 BRA `(.L_x_46) ;  /* 0xfffffff800e81947 */ /* 0x000fec000383ffff */
.L_x_45:
[----:B------:R-:W-:Y:S05]  /*0670*/  BSYNC.RECONVERGENT B0 ;  /* 0x0000000000007941 */ /* 0x000fea0003800200 */
.L_x_44:
[----:B------:R-:W-:Y:S04]  /*0680*/  BSSY.RECONVERGENT B0, `(.L_x_43) ;  /* 0x0000057000007945 */ /* 0x000fe80003800200 */
[----:B------:R-:W-:Y:S05]  /*0690*/  @!P0 BRA `(.L_x_47) ;  /* 0x0000000400548947 */ /* 0x000fea0003800000 */
[----:B------:R-:W-:Y:S01]  /*06a0*/  ISETP.GE.U32.AND P0, PT, R23, 0x8, PT ;  /* 0x000000081700780c */ /* 0x000fe20003f06070 */
[----:B------:R-:W-:Y:S01]  /*06b0*/  BSSY.RECONVERGENT B1, `(.L_x_48) ;  /* 0x0000029000017945 */ /* 0x000fe20003800200 */
[----:B------:R-:W-:-:S04]  /*06c0*/  LOP3.LUT R20, R0, 0x7, RZ, 0xc0, !PT ;  /* 0x0000000700147812 */ /* 0x000fc800078ec0ff */
[----:B------:R-:W-:-:S07]  /*06d0*/  ISETP.NE.AND P1, PT, R20, RZ, PT ;  /* 0x000000ff1400720c */ /* 0x000fce0003f25270 */
[----:B------:R-:W-:Y:S06]  /*06e0*/  @!P0 BRA `(.L_x_49) ;  /* 0x0000000000948947 */ /* 0x000fec0003800000 */
[----:B------:R-:W0:Y:S08]  /*06f0*/  LDC.64 R4, c[0x0][0x390] ;  /* 0x0000e400ff047b82 */ /* 0x000e300000000a00 */
[----:B------:R-:W1:Y:S01]  /*0700*/  LDC.64 R2, c[0x0][0x398] ;  /* 0x0000e600ff027b82 */ /* 0x000e620000000a00 */
[----:B0-----:R-:W-:-:S05]  /*0710*/  IMAD.WIDE R4, R11, 0x4, R4 ;  /* 0x000000040b047825 */ /* 0x001fca00078e0204 */
[----:B------:R-:W2:Y:S01]  /*0720*/  LDG.E.CONSTANT R18, desc[UR4][R4.64] ;  /* 0x0000000404127981 */ /* 0x000ea2000c1e9900 */
[----:B-1----:R-:W-:-:S03]  /*0730*/  IMAD.WIDE R2, R11, 0x4, R2 ;  /* 0x000000040b027825 */ /* 0x002fc600078e0202 */
[----:B------:R-:W3:Y:S04]  /*0740*/  LDG.E.CONSTANT R22, desc[UR4][R4.64+0x4] ;  /* 0x0000040404167981 */ /* 0x000ee8000c1e9900 */
[----:B------:R-:W2:Y:S04]  /*0750*/  LDG.E.CONSTANT R21, desc[UR4][R2.64] ;  /* 0x0000000402157981 */ /* 0x000ea8000c1e9900 */
        /* <DEDUP_REMOVED lines=12> */
[----:B------:R-:W5:Y:S01]  /*0820*/  LDG.E.CONSTANT R19, desc[UR4][R2.64+0x1c] ;  /* 0x00001c0402137981 */ /* 0x000f62000c1e9900 */
[----:B------:R-:W-:Y:S01]  /*0830*/  IADD3 R11, PT, PT, R11, 0x8, RZ ;  /* 0x000000080b0b7810 */ /* 0x000fe20007ffe0ff */
[----:B--2---:R-:W-:-:S04]  /*0840*/  FADD R18, R18, -R21 ;  /* 0x8000001512127221 */ /* 0x004fc80000000000 */
[----:B------:R-:W-:Y:S01]  /*0850*/  FADD R18, R13, |R18| ;  /* 0x400000120d127221 */ /* 0x000fe20000000000 */
[----:B---3--:R-:W-:-:S04]  /*0860*/  FADD R23, R22, -R23 ;  /* 0x8000001716177221 */ /* 0x008fc80000000000 */
[----:B------:R-:W-:Y:S01]  /*0870*/  FADD R18, R18, |R23| ;  /* 0x4000001712127221 */ /* 0x000fe20000000000 */
[----:B----4-:R-:W-:-:S04]  /*0880*/  FADD R25, R24, -R25 ;  /* 0x8000001918197221 */ /* 0x010fc80000000000 */
[----:B------:R-:W-:Y:S01]  /*0890*/  FADD R18, R18, |R25| ;  /* 0x4000001912127221 */ /* 0x000fe20000000000 */
[----:B-----5:R-:W-:-:S04]  /*08a0*/  FADD R17, R17, -R14 ;  /* 0x8000000e11117221 */ /* 0x020fc80000000000 */
[----:B------:R-:W-:Y:S01]  /*08b0*/  FADD R17, R18, |R17| ;  /* 0x4000001112117221 */ /* 0x000fe20000000000 */
[----:B------:R-:W-:-:S04]  /*08c0*/  FADD R12, R15, -R12 ;  /* 0x8000000c0f0c7221 */ /* 0x000fc80000000000 */
[----:B------:R-:W-:Y:S01]  /*08d0*/  FADD R12, R17, |R12| ;  /* 0x4000000c110c7221 */ /* 0x000fe20000000000 */
[----:B------:R-:W-:-:S04]  /*08e0*/  FADD R9, R9, -R8 ;  /* 0x8000000809097221 */ /* 0x000fc80000000000 */
[----:B------:R-:W-:Y:S01]  /*08f0*/  FADD R9, R12, |R9| ;  /* 0x400000090c097221 */ /* 0x000fe20000000000 */
[----:B------:R-:W-:-:S04]  /*0900*/  FADD R6, R7, -R6 ;  /* 0x8000000607067221 */ /* 0x000fc80000000000 */
[----:B------:R-:W-:Y:S01]  /*0910*/  FADD R6, R9, |R6| ;  /* 0x4000000609067221 */ /* 0x000fe20000000000 */
[----:B------:R-:W-:-:S04]  /*0920*/  FADD R19, R16, -R19 ;  /* 0x8000001310137221 */ /* 0x000fc80000000000 */
[----:B------:R-:W-:-:S07]  /*0930*/  FADD R13, R6, |R19| ;  /* 0x40000013060d7221 */ /* 0x000fce0000000000 */
.L_x_49:
[----:B------:R-:W-:Y:S05]  /*0940*/  BSYNC.RECONVERGENT B1 ;  /* 0x0000000000017941 */ /* 0x000fea0003800200 */
.L_x_48:
        /* <DEDUP_REMOVED lines=26> */
[----:B------:R-:W-:-:S07]  /*0af0*/  FADD R13, R6, |R17| ;  /* 0x40000011060d7221 */ /* 0x000fce0000000000 */
.L_x_51:
[----:B------:R-:W-:Y:S05]  /*0b00*/  BSYNC.RECONVERGENT B1 ;  /* 0x0000000000017941 */ /* 0x000fea0003800200 */
.L_x_50:
[----:B------:R-:W-:Y:S05]  /*0b10*/  @!P1 BRA `(.L_x_47) ;  /* 0x0000000000349947 */ /* 0x000fea0003800000 */
[----:B------:R-:W0:Y:S01]  /*0b20*/  LDC.64 R8, c[0x0][0x390] ;  /* 0x0000e400ff087b82 */ /* 0x000e220000000a00 */
[----:B------:R-:W-:-:S07]  /*0b30*/  IADD3 R0, PT, PT, -R0, RZ, RZ ;  /* 0x000000ff00007210 */ /* 0x000fce0007ffe1ff */
[----:B------:R-:W1:Y:S02]  /*0b40*/  LDC.64 R6, c[0x0][0x398] ;  /* 0x0000e600ff067b82 */ /* 0x000e640000000a00 */
.L_x_52:
[----:B-1----:R-:W-:-:S04]  /*0b50*/  IMAD.WIDE R2, R11, 0x4, R6 ;  /* 0x000000040b027825 */ /* 0x002fc800078e0206 */
[C---:B0-----:R-:W-:Y:S02]  /*0b60*/  IMAD.WIDE R4, R11.reuse, 0x4, R8 ;  /* 0x000000040b047825 */ /* 0x041fe400078e0208 */
[----:B------:R-:W2:Y:S04]  /*0b70*/  LDG.E.CONSTANT R3, desc[UR4][R2.64] ;  /* 0x0000000402037981 */ /* 0x000ea8000c1e9900 */
[----:B------:R-:W2:Y:S01]  /*0b80*/  LDG.E.CONSTANT R4, desc[UR4][R4.64] ;  /* 0x0000000404047981 */ /* 0x000ea2000c1e9900 */
[----:B------:R-:W-:Y:S01]  /*0b90*/  VIADD R0, R0, 0x1 ;  /* 0x0000000100007836 */ /* 0x000fe20000000000 */
[----:B------:R-:W-:-:S04]  /*0ba0*/  IADD3 R11, PT, PT, R11, 0x1, RZ ;  /* 0x000000010b0b7810 */ /* 0x000fc80007ffe0ff */
[----:B------:R-:W-:Y:S01]  /*0bb0*/  ISETP.NE.AND P0, PT, R0, RZ, PT ;  /* 0x000000ff0000720c */ /* 0x000fe20003f05270 */
[----:B--2---:R-:W-:-:S04]  /*0bc0*/  FADD R12, R4, -R3 ;  /* 0x80000003040c7221 */ /* 0x004fc80000000000 */
[----:B------:R-:W-:-:S08]  /*0bd0*/  FADD R13, |R12|, R13 ;  /* 0x0000000d0c0d7221 */ /* 0x000fd00000000200 */
[----:B------:R-:W-:Y:S05]  /*0be0*/  @P0 BRA `(.L_x_52) ;  /* 0xfffffffc00d80947 */ /* 0x000fea000383ffff */
.L_x_47:
[----:B------:R-:W-:Y:S05]  /*0bf0*/  BSYNC.RECONVERGENT B0 ;  /* 0x0000000000007941 */ /* 0x000fea0003800200 */
.L_x_43:
[----:B------:R-:W-:Y:S01]  /*0c00*/  I2FP.F32.S32 R4, UR6 ;  /* 0x0000000600047c45 */ /* 0x000fe20008201400 */
[----:B------:R-:W-:Y:S03]  /*0c10*/  BSSY.RECONVERGENT B0, `(.L_x_53) ;  /* 0x000000d000007945 */ /* 0x000fe60003800200 */
[----:B------:R-:W0:Y:S08]  /*0c20*/  MUFU.RCP R3, R4 ;  /* 0x0000000400037308 */ /* 0x000e300000001000 */
[----:B------:R-:W1:Y:S01]  /*0c30*/  FCHK P0, R13, R4 ;  /* 0x000000040d007302 */ /* 0x000e620000000000 */
[----:B0-----:R-:W-:-:S04]  /*0c40*/  FFMA R0, -R4, R3, 1 ;  /* 0x3f80000004007423 */ /* 0x001fc80000000103 */
[----:B------:R-:W-:-:S04]  /*0c50*/  FFMA R0, R3, R0, R3 ;  /* 0x0000000003007223 */ /* 0x000fc80000000003 */
[----:B------:R-:W-:-:S04]  /*0c60*/  FFMA R3, R0, R13, RZ ;  /* 0x0000000d00037223 */ /* 0x000fc800000000ff */
[----:B------:R-:W-:-:S04]  /*0c70*/  FFMA R2, -R4, R3, R13 ;  /* 0x0000000304027223 */ /* 0x000fc8000000010d */
[----:B------:R-:W-:Y:S01]  /*0c80*/  FFMA R5, R0, R2, R3 ;  /* 0x0000000200057223 */ /* 0x000fe20000000003 */
[----:B-1----:R-:W-:Y:S06]  /*0c90*/  @!P0 BRA `(.L_x_54) ;  /* 0x0000000000108947 */ /* 0x002fec0003800000 */
[----:B------:R-:W-:Y:S02]  /*0ca0*/  MOV R3, R13 ;  /* 0x0000000d00037202 */ /* 0x000fe40000000f00 */
[----:B------:R-:W-:-:S07]  /*0cb0*/  MOV R2, 0xcd0 ;  /* 0x00000cd000027802 */ /* 0x000fce0000000f00 */
[----:B------:R-:W-:Y:S05]  /*0cc0*/  CALL.REL.NOINC `($__internal_1_$__cuda_sm3x_div_rn_noftz_f32_slowpath) ;  /* 0x0000000000187944 */ /* 0x000fea0003c00000 */
[----:B------:R-:W-:-:S07]  /*0cd0*/  MOV R5, R0 ;  /* 0x0000000000057202 */ /* 0x000fce0000000f00 */
.L_x_54:
[----:B------:R-:W-:Y:S05]  /*0ce0*/  BSYNC.RECONVERGENT B0 ;  /* 0x0000000000007941 */ /* 0x000fea0003800200 */
.L_x_53:
[----:B------:R-:W0:Y:S02]  /*0cf0*/  LDC.64 R2, c[0x0][0x388] ;  /* 0x0000e200ff027b82 */ /* 0x000e240000000a00 */
[----:B0-----:R-:W-:-:S05]  /*0d00*/  IMAD.WIDE R10, R10, 0x4, R2 ;  /* 0x000000040a0a7825 */ /* 0x001fca00078e0202 */
[----:B------:R-:W-:Y:S01]  /*0d10*/  STG.E desc[UR4][R10.64], R5 ;  /* 0x000000050a007986 */ /* 0x000fe2000c101904 */
[----:B------:R-:W-:Y:S05]  /*0d20*/  EXIT ;  /* 0x000000000000794d */ /* 0x000fea0003800000 */
        .weak           $__internal_1_$__cuda_sm3x_div_rn_noftz_f32_slowpath
        .type           $__internal_1_$__cuda_sm3x_div_rn_noftz_f32_slowpath,@function
        .size           $__internal_1_$__cuda_sm3x_div_rn_noftz_f32_slowpath,(.L_x_753 - $__internal_1_$__cuda_sm3x_div_rn_noftz_f32_slowpath)
$__internal_1_$__cuda_sm3x_div_rn_noftz_f32_slowpath:
[----:B------:R-:W-:Y:S01]  /*0d30*/  SHF.R.U32.HI R5, RZ, 0x17, R4 ;  /* 0x00000017ff057819 */ /* 0x000fe20000011604 */
[----:B------:R-:W-:Y:S01]  /*0d40*/  BSSY.RECONVERGENT B1, `(.L_x_55) ;  /* 0x0000063000017945 */ /* 0x000fe20003800200 */
[----:B------:R-:W-:Y:S02]  /*0d50*/  SHF.R.U32.HI R0, RZ, 0x17, R3 ;  /* 0x00000017ff007819 */ /* 0x000fe40000011603 */
[----:B------:R-:W-:Y:S02]  /*0d60*/  LOP3.LUT R5, R5, 0xff, RZ, 0xc0, !PT ;  /* 0x000000ff05057812 */ /* 0x000fe400078ec0ff */
[----:B------:R-:W-:Y:S02]  /*0d70*/  LOP3.LUT R11, R0, 0xff, RZ, 0xc0, !PT ;  /* 0x000000ff000b7812 */ /* 0x000fe400078ec0ff */
[----:B------:R-:W-:-:S03]  /*0d80*/  IADD3 R7, PT, PT, R5, -0x1, RZ ;  /* 0xffffffff05077810 */ /* 0x000fc60007ffe0ff */
[----:B------:R-:W-:Y:S01]  /*0d90*/  VIADD R8, R11, 0xffffffff ;  /* 0xffffffff0b087836 */ /* 0x000fe20000000000 */
[----:B------:R-:W-:-:S04]  /*0da0*/  ISETP.GT.U32.AND P0, PT, R7, 0xfd, PT ;  /* 0x000000fd0700780c */ /* 0x000fc80003f04070 */
[----:B------:R-:W-:-:S13]  /*0db0*/  ISETP.GT.U32.OR P0, PT, R8, 0xfd, P0 ;  /* 0x000000fd0800780c */ /* 0x000fda0000704470 */
[----:B------:R-:W-:Y:S01]  /*0dc0*/  @!P0 MOV R6, RZ ;  /* 0x000000ff00068202 */ /* 0x000fe20000000f00 */
[----:B------:R-:W-:Y:S06]  /*0dd0*/  @!P0 BRA `(.L_x_56) ;  /* 0x0000000000608947 */ /* 0x000fec0003800000 */
[----:B------:R-:W-:Y:S02]  /*0de0*/  FSETP.GTU.FTZ.AND P0, PT, |R3|, +INF , PT ;  /* 0x7f8000000300780b */ /* 0x000fe40003f1c200 */
[----:B------:R-:W-:Y:S02]  /*0df0*/  FSETP.GTU.FTZ.AND P1, PT, |R4|, +INF , PT ;  /* 0x7f8000000400780b */ /* 0x000fe40003f3c200 */
[----:B------:R-:W-:Y:S02]  /*0e00*/  MOV R0, R4 ;  /* 0x0000000400007202 */ /* 0x000fe40000000f00 */
        /* <DEDUP_REMOVED lines=14> */
[----:B------:R-:W-:Y:S02]  /*0ef0*/  ISETP.GE.AND P0, PT, R8, RZ, PT ;  /* 0x000000ff0800720c */ /* 0x000fe40003f06270 */
[----:B------:R-:W-:-:S11]  /*0f00*/  ISETP.GE.AND P1, PT, R7, RZ, PT ;  /* 0x000000ff0700720c */ /* 0x000fd60003f26270 */
[----:B------:R-:W-:Y:S01]  /*0f10*/  @P0 MOV R6, RZ ;  /* 0x000000ff00060202 */ /* 0x000fe20000000f00 */
[----:B------:R-:W-:Y:S01]  /*0f20*/  @!P0 FFMA R3, R3, 1.84467440737095516160e+19, RZ ;  /* 0x5f80000003038823 */ /* 0x000fe200000000ff */
[----:B------:R-:W-:Y:S01]  /*0f30*/  @!P0 MOV R6, 0xffffffc0 ;  /* 0xffffffc000068802 */ /* 0x000fe20000000f00 */
[----:B------:R-:W-:-:S04]  /*0f40*/  @!P1 FFMA R4, R0, 1.84467440737095516160e+19, RZ ;  /* 0x5f80000000049823 */ /* 0x000fc800000000ff */
[----:B------:R-:W-:-:S07]  /*0f50*/  @!P1 VIADD R6, R6, 0x40 ;  /* 0x0000004006069836 */ /* 0x000fce0000000000 */
.L_x_56:
[----:B------:R-:W-:Y:S01]  /*0f60*/  LEA R7, R5, 0xc0800000, 0x17 ;  /* 0xc080000005077811 */ /* 0x000fe200078eb8ff */
[----:B------:R-:W-:Y:S03]  /*0f70*/  BSSY.RECONVERGENT B2, `(.L_x_61) ;  /* 0x0000036000027945 */ /* 0x000fe60003800200 */
[----:B------:R-:W-:Y:S02]  /*0f80*/  IADD3 R7, PT, PT, -R7, R4, RZ ;  /* 0x0000000407077210 */ /* 0x000fe40007ffe1ff */
[----:B------:R-:W-:Y:S02]  /*0f90*/  IADD3 R4, PT, PT, R11, -0x7f, RZ ;  /* 0xffffff810b047810 */ /* 0x000fe40007ffe0ff */
[----:B------:R-:W0:Y:S01]  /*0fa0*/  MUFU.RCP R8, R7 ;  /* 0x0000000700087308 */ /* 0x000e220000001000 */
[----:B------:R-:W-:Y:S01]  /*0fb0*/  FADD.FTZ R9, -R7, -RZ ;  /* 0x800000ff07097221 */ /* 0x000fe20000010100 */
[C---:B------:R-:W-:Y:S01]  /*0fc0*/  IADD3 R5, PT, PT, R4.reuse, 0x7f, -R5 ;  /* 0x0000007f04057810 */ /* 0x040fe20007ffe805 */
[----:B------:R-:W-:-:S03]  /*0fd0*/  IMAD R0, R4, -0x800000, R3 ;  /* 0xff80000004007824 */ /* 0x000fc600078e0203 */
[----:B------:R-:W-:Y:S01]  /*0fe0*/  IADD3 R5, PT, PT, R5, R6, RZ ;  /* 0x0000000605057210 */ /* 0x000fe20007ffe0ff */
[----:B0-----:R-:W-:-:S04]  /*0ff0*/  FFMA R11, R8, R9, 1 ;  /* 0x3f800000080b7423 */ /* 0x001fc80000000009 */
[----:B------:R-:W-:-:S04]  /*1000*/  FFMA R12, R8, R11, R8 ;  /* 0x0000000b080c7223 */ /* 0x000fc80000000008 */
[----:B------:R-:W-:-:S04]  /*1010*/  FFMA R3, R0, R12, RZ ;  /* 0x0000000c00037223 */ /* 0x000fc800000000ff */
[----:B------:R-:W-:-:S04]  /*1020*/  FFMA R8, R9, R3, R0 ;  /* 0x0000000309087223 */ /* 0x000fc80000000000 */
[----:B------:R-:W-:-:S04]  /*1030*/  FFMA R11, R12, R8, R3 ;  /* 0x000000080c0b7223 */ /* 0x000fc80000000003 */
[----:B------:R-:W-:-:S04]  /*1040*/  FFMA R8, R9, R11, R0 ;  /* 0x0000000b09087223 */ /* 0x000fc80000000000 */
[----:B------:R-:W-:-:S05]  /*1050*/  FFMA R0, R12, R8, R11 ;  /* 0x000000080c007223 */ /* 0x000fca000000000b */
[----:B------:R-:W-:-:S04]  /*1060*/  SHF.R.U32.HI R3, RZ, 0x17, R0 ;  /* 0x00000017ff037819 */ /* 0x000fc80000011600 */
[----:B------:R-:W-:-:S04]  /*1070*/  LOP3.LUT R3, R3, 0xff, RZ, 0xc0, !PT ;  /* 0x000000ff03037812 */ /* 0x000fc800078ec0ff */
[----:B------:R-:W-:-:S05]  /*1080*/  IADD3 R7, PT, PT, R3, R5, RZ ;  /* 0x0000000503077210 */ /* 0x000fca0007ffe0ff */
        /* <DEDUP_REMOVED lines=11> */
[C---:B------:R-:W-:Y:S01]  /*1140*/  IADD3 R6, PT, PT, R7.reuse, 0x20, RZ ;  /* 0x0000002007067810 */ /* 0x040fe20007ffe0ff */
[CCC-:B------:R-:W-:Y:S01]  /*1150*/  FFMA.RM R4, R12.reuse, R8.reuse, R11.reuse ;  /* 0x000000080c047223 */ /* 0x1c0fe2000000400b */
[----:B------:R-:W-:Y:S02]  /*1160*/  ISETP.NE.AND P2, PT, R7, RZ, PT ;  /* 0x000000ff0700720c */ /* 0x000fe40003f45270 */
[----:B------:R-:W-:Y:S01]  /*1170*/  LOP3.LUT R5, R3, 0x7fffff, RZ, 0xc0, !PT ;  /* 0x007fffff03057812 */ /* 0x000fe200078ec0ff */
[----:B------:R-:W-:Y:S01]  /*1180*/  FFMA.RP R3, R12, R8, R11 ;  /* 0x000000080c037223 */ /* 0x000fe2000000800b */
[----:B------:R-:W-:Y:S02]  /*1190*/  ISETP.NE.AND P1, PT, R7, RZ, PT ;  /* 0x000000ff0700720c */ /* 0x000fe40003f25270 */
[----:B------:R-:W-:Y:S02]  /*11a0*/  LOP3.LUT R5, R5, 0x800000, RZ, 0xfc, !PT ;  /* 0x0080000005057812 */ /* 0x000fe400078efcff */
[----:B------:R-:W-:-:S02]  /*11b0*/  IADD3 R7, PT, PT, -R7, RZ, RZ ;  /* 0x000000ff07077210 */ /* 0x000fc40007ffe1ff */
[----:B------:R-:W-:Y:S02]  /*11c0*/  SHF.L.U32 R6, R5, R6, RZ ;  /* 0x0000000605067219 */ /* 0x000fe400000006ff */
[----:B------:R-:W-:Y:S02]  /*11d0*/  FSETP.NEU.FTZ.AND P0, PT, R3, R4, PT ;  /* 0x000000040300720b */ /* 0x000fe40003f1d000 */
[----:B------:R-:W-:Y:S02]  /*11e0*/  SEL R4, R7, RZ, P2 ;  /* 0x000000ff07047207 */ /* 0x000fe40001000000 */
[----:B------:R-:W-:Y:S02]  /*11f0*/  ISETP.NE.AND P1, PT, R6, RZ, P1 ;  /* 0x000000ff0600720c */ /* 0x000fe40000f25270 */
[----:B------:R-:W-:Y:S02]  /*1200*/  SHF.R.U32.HI R4, RZ, R4, R5 ;  /* 0x00000004ff047219 */ /* 0x000fe40000011605 */
[----:B------:R-:W-:-:S02]  /*1210*/  PLOP3.LUT P0, PT, P0, P1, PT, 0xf8, 0x8f ;  /* 0x00000000008f781c */ /* 0x000fc40000703f70 */
[----:B------:R-:W-:Y:S02]  /*1220*/  SHF.R.U32.HI R6, RZ, 0x1, R4 ;  /* 0x00000001ff067819 */ /* 0x000fe40000011604 */
[----:B------:R-:W-:-:S04]  /*1230*/  SEL R3, RZ, 0x1, !P0 ;  /* 0x00000001ff037807 */ /* 0x000fc80004000000 */
[----:B------:R-:W-:-:S04]  /*1240*/  LOP3.LUT R3, R3, 0x1, R6, 0xf8, !PT ;  /* 0x0000000103037812 */ /* 0x000fc800078ef806 */
[----:B------:R-:W-:-:S04]  /*1250*/  LOP3.LUT R3, R3, R4, RZ, 0xc0, !PT ;  /* 0x0000000403037212 */ /* 0x000fc800078ec0ff */
[----:B------:R-:W-:-:S04]  /*1260*/  IADD3 R3, PT, PT, R6, R3, RZ ;  /* 0x0000000306037210 */ /* 0x000fc80007ffe0ff */
[----:B------:R-:W-:Y:S01]  /*1270*/  LOP3.LUT R0, R3, R0, RZ, 0xfc, !PT ;  /* 0x0000000003007212 */ /* 0x000fe200078efcff */
[----:B------:R-:W-:Y:S06]  /*1280*/  BRA `(.L_x_64) ;  /* 0x0000000000107947 */ /* 0x000fec0003800000 */
.L_x_63:
[----:B------:R-:W-:-:S04]  /*1290*/  LOP3.LUT R0, R0, 0x80000000, RZ, 0xc0, !PT ;  /* 0x8000000000007812 */ /* 0x000fc800078ec0ff */
[----:B------:R-:W-:Y:S01]  /*12a0*/  LOP3.LUT R0, R0, 0x7f800000, RZ, 0xfc, !PT ;  /* 0x7f80000000007812 */ /* 0x000fe200078efcff */
[----:B------:R-:W-:Y:S06]  /*12b0*/  BRA `(.L_x_64) ;  /* 0x0000000000047947 */ /* 0x000fec0003800000 */
.L_x_62:
[----:B------:R-:W-:-:S07]  /*12c0*/  LEA R0, R5, R0, 0x17 ;  /* 0x0000000005007211 */ /* 0x000fce00078eb8ff */
.L_x_64:
[----:B------:R-:W-:Y:S05]  /*12d0*/  BSYNC.RECONVERGENT B2 ;  /* 0x0000000000027941 */ /* 0x000fea0003800200 */
.L_x_61:
[----:B------:R-:W-:Y:S05]  /*12e0*/  BRA `(.L_x_65) ;  /* 0x0000000000207947 */ /* 0x000fea0003800000 */
.L_x_60:
[----:B------:R-:W-:-:S04]  /*12f0*/  LOP3.LUT R0, R4, 0x80000000, R3, 0x48, !PT ;  /* 0x8000000004007812 */ /* 0x000fc800078e4803 */
[----:B------:R-:W-:Y:S01]  /*1300*/  LOP3.LUT R0, R0, 0x7f800000, RZ, 0xfc, !PT ;  /* 0x7f80000000007812 */ /* 0x000fe200078efcff */
[----:B------:R-:W-:Y:S06]  /*1310*/  BRA `(.L_x_65) ;  /* 0x0000000000147947 */ /* 0x000fec0003800000 */
.L_x_59:
[----:B------:R-:W-:Y:S01]  /*1320*/  LOP3.LUT R0, R4, 0x80000000, R3, 0x48, !PT ;  /* 0x8000000004007812 */ /* 0x000fe200078e4803 */
[----:B------:R-:W-:Y:S06]  /*1330*/  BRA `(.L_x_65) ;  /* 0x00000000000c7947 */ /* 0x000fec0003800000 */
.L_x_58:
[----:B------:R-:W0:Y:S01]  /*1340*/  MUFU.RSQ R0, -QNAN ;  /* 0xffc0000000007908 */ /* 0x000e220000001400 */
[----:B------:R-:W-:Y:S05]  /*1350*/  BRA `(.L_x_65) ;  /* 0x0000000000047947 */ /* 0x000fea0003800000 */
.L_x_57:
[----:B------:R-:W-:-:S07]  /*1360*/  FADD.FTZ R0, R3, R0 ;  /* 0x0000000003007221 */ /* 0x000fce0000010000 */
.L_x_65:
[----:B------:R-:W-:Y:S05]  /*1370*/  BSYNC.RECONVERGENT B1 ;  /* 0x0000000000017941 */ /* 0x000fea0003800200 */
.L_x_55:
[----:B------:R-:W-:-:S04]  /*1380*/  HFMA2 R3, -RZ, RZ, 0, 0 ;  /* 0x00000000ff037431 */ /* 0x000fc800000001ff */
[----:B0-----:R-:W-:Y:S05]  /*1390*/  RET.REL.NODEC R2 `(MaeLoss) ;  /* 0xffffffec02187950 */ /* 0x001fea0003c3ffff */
.L_x_66:
        /* <DEDUP_REMOVED lines=14> */
.L_x_753:


//--------------------- .text.MseOfLogGradient    --------------------------
	.section	.text.MseOfLogGradient,"ax",@progbits
	.align	128
        .global         MseOfLogGradient
        .type           MseOfLogGradient,@function
        .size           MseOfLogGradient,(.L_x_754 - MseOfLogGradient)
        .other          MseOfLogGradient,@"STO_CUDA_ENTRY STV_DEFAULT"
MseOfLogGradient:
.text.MseOfLogGradient:
        /* <DEDUP_REMOVED lines=13> */
[----:B------:R-:W-:Y:S03]  /*00d0*/  BSSY.RECONVERGENT B0, `(.L_x_67) ;  /* 0x0000058000007945 */ /* 0x000fe60003800200 */
[CC--:B------:R-:W-:Y:S02]  /*00e0*/  IADD3 R8, PT, PT, R9.reuse, R2.reuse, RZ ;  /* 0x0000000209087210 */ /* 0x0c0fe40007ffe0ff */
[----:B------:R-:W-:Y:S02]  /*00f0*/  IADD3 R5, PT, PT, R9, 0x1, RZ ;  /* 0x0000000109057810 */ /* 0x000fe40007ffe0ff */
[----:B------:R-:W-:Y:S02]  /*0100*/  I2FP.F32.U32 R2, R2 ;  /* 0x0000000200027245 */ /* 0x000fe40000201000 */
[----:B------:R-:W-:-:S04]  /*0110*/  VIMNMX R0, PT, PT, R8, R5, !PT ;  /* 0x0000000508007248 */ /* 0x000fc80007fe0100 */
[----:B------:R-:W-:-:S04]  /*0120*/  IADD3 R0, PT, PT, -R9, R0, RZ ;  /* 0x0000000009007210 */ /* 0x000fc80007ffe1ff */
[----:B------:R-:W-:-:S04]  /*0130*/  LOP3.LUT R0, R0, 0x1, RZ, 0xc0, !PT ;  /* 0x0000000100007812 */ /* 0x000fc800078ec0ff */
[----:B------:R-:W-:-:S13]  /*0140*/  ISETP.NE.U32.AND P0, PT, R0, 0x1, PT ;  /* 0x000000010000780c */ /* 0x000fda0003f05070 */
[----:B0-----:R-:W-:Y:S05]  /*0150*/  @P0 BRA `(.L_x_68) ;  /* 0x00000004003c0947 */ /* 0x001fea0003800000 */
[----:B------:R-:W0:Y:S01]  /*0160*/  LDC.64 R12, c[0x0][0x390] ;  /* 0x0000e400ff0c7b82 */ /* 0x000e220000000a00 */
[----:B------:R-:W1:Y:S07]  /*0170*/  LDCU UR4, c[0x0][0x3a0] ;  /* 0x00007400ff0477ac */ /* 0x000e6e0008000800 */
[----:B------:R-:W2:Y:S01]  /*0180*/  LDC.64 R10, c[0x0][0x398] ;  /* 0x0000e600ff0a7b82 */ /* 0x000ea20000000a00 */
[----:B0-----:R-:W-:-:S05]  /*0190*/  IMAD.WIDE R12, R9, 0x4, R12 ;  /* 0x00000004090c7825 */ /* 0x001fca00078e020c */
[----:B------:R-:W3:Y:S01]  /*01a0*/  LDG.E.CONSTANT R0, desc[UR10][R12.64] ;  /* 0x0000000a0c007981 */ /* 0x000ee2000c1e9900 */
[----:B--2---:R-:W-:-:S05]  /*01b0*/  IMAD.WIDE R10, R9, 0x4, R10 ;  /* 0x00000004090a7825 */ /* 0x004fca00078e020a */
[----:B------:R0:W1:Y:S01]  /*01c0*/  LDG.E.CONSTANT R7, desc[UR10][R10.64] ;  /* 0x0000000a0a077981 */ /* 0x000062000c1e9900 */
[----:B------:R-:W-:Y:S01]  /*01d0*/  BSSY.RECONVERGENT B1, `(.L_x_69) ;  /* 0x0000043000017945 */ /* 0x000fe20003800200 */
[----:B0-----:R-:W-:Y:S01]  /*01e0*/  HFMA2 R11, -RZ, RZ, 1.5048828125, 33.21875 ;  /* 0x3e055027ff0b7431 */ /* 0x001fe200000001ff */
[----:B---3--:R-:W-:-:S04]  /*01f0*/  FSETP.GEU.AND P1, PT, R0, 1.175494350822287508e-38, PT ;  /* 0x008000000000780b */ /* 0x008fc80003f2e000 */
[----:B------:R-:W-:Y:S02]  /*0200*/  FSEL R12, RZ, -23, P1 ;  /* 0xc1b80000ff0c7808 */ /* 0x000fe40000800000 */
[----:B-1----:R-:W-:-:S04]  /*0210*/  FMNMX R7, R7, UR4, !PT ;  /* 0x0000000407077c09 */ /* 0x002fc8000f800000 */
[C---:B------:R-:W-:Y:S01]  /*0220*/  FSETP.GEU.AND P0, PT, R7.reuse, 1.175494350822287508e-38, PT ;  /* 0x008000000700780b */ /* 0x040fe20003f0e000 */
[----:B------:R-:W-:Y:S02]  /*0230*/  FMUL R4, R7, 8388608 ;  /* 0x4b00000007047820 */ /* 0x000fe40000400000 */
[----:B------:R-:W-:-:S03]  /*0240*/  @!P1 FMUL R0, R0, 8388608 ;  /* 0x4b00000000009820 */ /* 0x000fc60000400000 */
[----:B------:R-:W-:Y:S02]  /*0250*/  FSEL R3, R4, R7, !P0 ;  /* 0x0000000704037208 */ /* 0x000fe40004000000 */
[C---:B------:R-:W-:Y:S02]  /*0260*/  IADD3 R6, PT, PT, R0.reuse, -0x3f2aaaab, RZ ;  /* 0xc0d5555500067810 */ /* 0x040fe40007ffe0ff */
[----:B------:R-:W-:Y:S01]  /*0270*/  ISETP.GT.U32.AND P1, PT, R0, 0x7f7fffff, PT ;  /* 0x7f7fffff0000780c */ /* 0x000fe20003f24070 */
[----:B------:R-:W-:Y:S01]  /*0280*/  VIADD R4, R3, 0xc0d55555 ;  /* 0xc0d5555503047836 */ /* 0x000fe20000000000 */
[----:B------:R-:W-:-:S04]  /*0290*/  LOP3.LUT R13, R6, 0xff800000, RZ, 0xc0, !PT ;  /* 0xff800000060d7812 */ /* 0x000fc800078ec0ff */
[----:B------:R-:W-:Y:S02]  /*02a0*/  LOP3.LUT R10, R4, 0xff800000, RZ, 0xc0, !PT ;  /* 0xff800000040a7812 */ /* 0x000fe400078ec0ff */
[-C--:B------:R-:W-:Y:S02]  /*02b0*/  IADD3 R4, PT, PT, R0, -R13.reuse, RZ ;  /* 0x8000000d00047210 */ /* 0x080fe40007ffe0ff */
[-C--:B------:R-:W-:Y:S02]  /*02c0*/  IADD3 R6, PT, PT, R3, -R10.reuse, RZ ;  /* 0x8000000a03067210 */ /* 0x080fe40007ffe0ff */
[----:B------:R-:W-:Y:S01]  /*02d0*/  I2FP.F32.S32 R13, R13 ;  /* 0x0000000d000d7245 */ /* 0x000fe20000201400 */
[----:B------:R-:W-:Y:S01]  /*02e0*/  FADD R4, R4, -1 ;  /* 0xbf80000004047421 */ /* 0x000fe20000000000 */
[----:B------:R-:W-:Y:S01]  /*02f0*/  I2FP.F32.S32 R10, R10 ;  /* 0x0000000a000a7245 */ /* 0x000fe20000201400 */
[----:B------:R-:W-:Y:S02]  /*0300*/  FADD R6, R6, -1 ;  /* 0xbf80000006067421 */ /* 0x000fe40000000000 */
[-C--:B------:R-:W-:Y:S01]  /*0310*/  FFMA R15, R4, -R11.reuse, 0.14084610342979431152 ;  /* 0x3e1039f6040f7423 */ /* 0x080fe2000000080b */
[----:B------:R-:W-:Y:S01]  /*0320*/  FFMA R12, R13, 1.1920928955078125e-07, R12 ;  /* 0x340000000d0c7823 */ /* 0x000fe2000000000c */
[----:B------:R-:W-:-:S02]  /*0330*/  FFMA R11, R6, -R11, 0.14084610342979431152 ;  /* 0x3e1039f6060b7423 */ /* 0x000fc4000000080b */
[----:B------:R-:W-:Y:S02]  /*0340*/  FFMA R15, R4, R15, -0.12148627638816833496 ;  /* 0xbdf8cdcc040f7423 */ /* 0x000fe4000000000f */
[----:B------:R-:W-:Y:S02]  /*0350*/  FFMA R11, R6, R11, -0.12148627638816833496 ;  /* 0xbdf8cdcc060b7423 */ /* 0x000fe4000000000b */
[----:B------:R-:W-:Y:S02]  /*0360*/  FFMA R15, R4, R15, 0.13980610668659210205 ;  /* 0x3e0f2955040f7423 */ /* 0x000fe4000000000f */
[----:B------:R-:W-:Y:S02]  /*0370*/  FFMA R11, R6, R11, 0.13980610668659210205 ;  /* 0x3e0f2955060b7423 */ /* 0x000fe4000000000b */
[----:B------:R-:W-:Y:S02]  /*0380*/  FFMA R15, R4, R15, -0.16684235632419586182 ;  /* 0xbe2ad8b9040f7423 */ /* 0x000fe4000000000f */
[----:B------:R-:W-:-:S02]  /*0390*/  FFMA R11, R6, R11, -0.16684235632419586182 ;  /* 0xbe2ad8b9060b7423 */ /* 0x000fc4000000000b */
[----:B------:R-:W-:Y:S02]  /*03a0*/  FFMA R15, R4, R15, 0.20012299716472625732 ;  /* 0x3e4ced0b040f7423 */ /* 0x000fe4000000000f */
[----:B------:R-:W-:Y:S02]  /*03b0*/  FFMA R11, R6, R11, 0.20012299716472625732 ;  /* 0x3e4ced0b060b7423 */ /* 0x000fe4000000000b */
[----:B------:R-:W-:Y:S02]  /*03c0*/  FFMA R15, R4, R15, -0.24999669194221496582 ;  /* 0xbe7fff22040f7423 */ /* 0x000fe4000000000f */
[----:B------:R-:W-:Y:S02]  /*03d0*/  FFMA R11, R6, R11, -0.24999669194221496582 ;  /* 0xbe7fff22060b7423 */ /* 0x000fe4000000000b */
[----:B------:R-:W-:Y:S02]  /*03e0*/  FFMA R15, R4, R15, 0.33333182334899902344 ;  /* 0x3eaaaa78040f7423 */ /* 0x000fe4000000000f */
[----:B------:R-:W-:Y:S01]  /*03f0*/  FFMA R13, R6, R11, 0.33333182334899902344 ;  /* 0x3eaaaa78060d7423 */ /* 0x000fe2000000000b */
[----:B------:R-:W-:Y:S01]  /*0400*/  FSEL R11, RZ, -23, P0 ;  /* 0xc1b80000ff0b7808 */ /* 0x000fe20000000000 */
[----:B------:R-:W-:Y:S01]  /*0410*/  FFMA R15, R4, R15, -0.5 ;  /* 0xbf000000040f7423 */ /* 0x000fe2000000000f */
[----:B------:R-:W-:Y:S01]  /*0420*/  ISETP.GT.U32.AND P0, PT, R3, 0x7f7fffff, PT ;  /* 0x7f7fffff0300780c */ /* 0x000fe20003f04070 */
[----:B------:R-:W-:-:S02]  /*0430*/  FFMA R13, R6, R13, -0.5 ;  /* 0xbf000000060d7423 */ /* 0x000fc4000000000d */
[----:B------:R-:W-:Y:S01]  /*0440*/  FMUL R15, R4, R15 ;  /* 0x0000000f040f7220 */ /* 0x000fe20000400000 */
[----:B------:R-:W-:Y:S01]  /*0450*/  FFMA R10, R10, 1.1920928955078125e-07, R11 ;  /* 0x340000000a0a7823 */ /* 0x000fe2000000000b */
[----:B------:R-:W-:Y:S01]  /*0460*/  FMUL R13, R6, R13 ;  /* 0x0000000d060d7220 */ /* 0x000fe20000400000 */
[----:B------:R-:W-:Y:S01]  /*0470*/  FMUL R11, R2, R7 ;  /* 0x00000007020b7220 */ /* 0x000fe20000400000 */
[----:B------:R-:W-:Y:S02]  /*0480*/  FFMA R15, R4, R15, R4 ;  /* 0x0000000f040f7223 */ /* 0x000fe40000000004 */
[----:B------:R-:W-:Y:S01]  /*0490*/  FFMA R13, R6, R13, R6 ;  /* 0x0000000d060d7223 */ /* 0x000fe20000000006 */
[----:B------:R-:W-:Y:S02]  /*04a0*/  IMAD.MOV.U32 R6, RZ, RZ, 0x7f800000 ;  /* 0x7f800000ff067424 */ /* 0x000fe400078e00ff */
[----:B------:R-:W-:Y:S01]  /*04b0*/  FFMA R12, R12, 0.69314718246459960938, R15 ;  /* 0x3f3172180c0c7823 */ /* 0x000fe2000000000f */
[----:B------:R-:W0:Y:S01]  /*04c0*/  MUFU.RCP R4, R11 ;  /* 0x0000000b00047308 */ /* 0x000e220000001000 */
[----:B------:R-:W-:Y:S01]  /*04d0*/  FFMA R10, R10, 0.69314718246459960938, R13 ;  /* 0x3f3172180a0a7823 */ /* 0x000fe2000000000d */
[CC--:B------:R-:W-:Y:S01]  /*04e0*/  @P1 FFMA R12, R0.reuse, R6.reuse, +INF ;  /* 0x7f800000000c1423 */ /* 0x0c0fe20000000006 */
[----:B------:R-:W-:Y:S01]  /*04f0*/  @P0 FFMA R10, R3, R6, +INF ;  /* 0x7f800000030a0423 */ /* 0x000fe20000000006 */
[----:B------:R-:W-:-:S02]  /*0500*/  FSETP.NEU.AND P1, PT, R0, RZ, PT ;  /* 0x000000ff0000720b */ /* 0x000fc40003f2d000 */
[----:B------:R-:W-:Y:S02]  /*0510*/  FSETP.NEU.AND P0, PT, R3, RZ, PT ;  /* 0x000000ff0300720b */ /* 0x000fe40003f0d000 */
[----:B------:R-:W-:Y:S02]  /*0520*/  FSEL R3, R12, -INF , P1 ;  /* 0xff8000000c037808 */ /* 0x000fe40000800000 */
[----:B------:R-:W-:-:S05]  /*0530*/  FSEL R10, R10, -INF , P0 ;  /* 0xff8000000a0a7808 */ /* 0x000fca0000000000 */
[----:B------:R-:W-:Y:S01]  /*0540*/  FADD R3, R10, -R3 ;  /* 0x800000030a037221 */ /* 0x000fe20000000000 */
[----:B0-----:R-:W-:-:S03]  /*0550*/  FFMA R7, -R11, R4, 1 ;  /* 0x3f8000000b077423 */ /* 0x001fc60000000104 */
[----:B------:R-:W-:Y:S01]  /*0560*/  FADD R0, R3, R3 ;  /* 0x0000000303007221 */ /* 0x000fe20000000000 */
[----:B------:R-:W-:-:S03]  /*0570*/  FFMA R7, R4, R7, R4 ;  /* 0x0000000704077223 */ /* 0x000fc60000000004 */
[----:B------:R-:W0:Y:S01]  /*0580*/  FCHK P0, R0, R11 ;  /* 0x0000000b00007302 */ /* 0x000e220000000000 */
[----:B------:R-:W-:-:S04]  /*0590*/  FFMA R4, R0, R7, RZ ;  /* 0x0000000700047223 */ /* 0x000fc800000000ff */
[----:B------:R-:W-:-:S04]  /*05a0*/  FFMA R3, -R11, R4, R0 ;  /* 0x000000040b037223 */ /* 0x000fc80000000100 */
[----:B------:R-:W-:Y:S01]  /*05b0*/  FFMA R3, R7, R3, R4 ;  /* 0x0000000307037223 */ /* 0x000fe20000000004 */
[----:B0-----:R-:W-:Y:S06]  /*05c0*/  @!P0 BRA `(.L_x_70) ;  /* 0x00000000000c8947 */ /* 0x001fec0003800000 */
[----:B------:R-:W-:Y:S02]  /*05d0*/  MOV R3, R11 ;  /* 0x0000000b00037202 */ /* 0x000fe40000000f00 */
[----:B------:R-:W-:-:S07]  /*05e0*/  MOV R12, 0x600 ;  /* 0x00000600000c7802 */ /* 0x000fce0000000f00 */
[----:B------:R-:W-:Y:S05]  /*05f0*/  CALL.REL.NOINC `($__internal_2_$__cuda_sm3x_div_rn_noftz_f32_slowpath) ;  /* 0x0000000800b47944 */ /* 0x000fea0003c00000 */
.L_x_70:
[----:B------:R-:W-:Y:S05]  /*0600*/  BSYNC.RECONVERGENT B1 ;  /* 0x0000000000017941 */ /* 0x000fea0003800200 */
.L_x_69:
[----:B------:R-:W0:Y:S02]  /*0610*/  LDC.64 R6, c[0x0][0x388] ;  /* 0x0000e200ff067b82 */ /* 0x000e240000000a00 */
[----:B0-----:R-:W-:Y:S01]  /*0620*/  IMAD.WIDE R6, R9, 0x4, R6 ;  /* 0x0000000409067825 */ /* 0x001fe200078e0206 */
[----:B------:R-:W-:-:S04]  /*0630*/  MOV R9, R5 ;  /* 0x0000000500097202 */ /* 0x000fc80000000f00 */
[----:B------:R0:W-:Y:S03]  /*0640*/  STG.E desc[UR10][R6.64], R3 ;  /* 0x0000000306007986 */ /* 0x0001e6000c10190a */
.L_x_68:
[----:B------:R-:W-:Y:S05]  /*0650*/  BSYNC.RECONVERGENT B0 ;  /* 0x0000000000007941 */ /* 0x000fea0003800200 */
.L_x_67:
[----:B------:R-:W-:-:S13]  /*0660*/  ISETP.GE.AND P0, PT, R5, R8, PT ;  /* 0x000000080500720c */ /* 0x000fda0003f06270 */
[----:B------:R-:W-:Y:S05]  /*0670*/  @P0 EXIT ;  /* 0x000000000000094d */ /* 0x000fea0003800000 */
[----:B------:R-:W1:Y:S01]  /*0680*/  LDCU.128 UR12, c[0x0][0x390] ;  /* 0x00007200ff0c77ac */ /* 0x000e620008000c00 */
[----:B------:R-:W2:Y:S01]  /*0690*/  LDCU.64 UR8, c[0x0][0x388] ;  /* 0x00007100ff0877ac */ /* 0x000ea20008000a00 */
[----:B------:R-:W3:Y:S01]  /*06a0*/  LDCU UR16, c[0x0][0x3a0] ;  /* 0x00007400ff1077ac */ /* 0x000ee20008000800 */
[----:B-1----:R-:W-:Y:S02]  /*06b0*/  UIADD3 UR6, UP1, UPT, UR12, 0x4, URZ ;  /* 0x000000040c067890 */ /* 0x002fe4000ff3e0ff */
[----:B------:R-:W-:Y:S02]  /*06c0*/  UIADD3 UR4, UP2, UPT, UR14, 0x4, URZ ;  /* 0x000000040e047890 */ /* 0x000fe4000ff5e0ff */
[----:B--2---:R-:W-:Y:S02]  /*06d0*/  UIADD3 UR8, UP0, UPT, UR8, 0x4, URZ ;  /* 0x0000000408087890 */ /* 0x004fe4000ff1e0ff */
[----:B------:R-:W-:Y:S02]  /*06e0*/  UIADD3.X UR7, UPT, UPT, URZ, UR13, URZ, UP1, !UPT ;  /* 0x0000000dff077290 */ /* 0x000fe40008ffe4ff */
[----:B------:R-:W-:-:S02]  /*06f0*/  UIADD3.X UR5, UPT, UPT, URZ, UR15, URZ, UP2, !UPT ;  /* 0x0000000fff057290 */ /* 0x000fc400097fe4ff */
[----:B---3--:R-:W-:-:S12]  /*0700*/  UIADD3.X UR9, UPT, UPT, URZ, UR9, URZ, UP0, !UPT ;  /* 0x00000009ff097290 */ /* 0x008fd800087fe4ff */
.L_x_75:
[----:B------:R-:W-:Y:S01]  /*0710*/  MOV R4, UR6 ;  /* 0x0000000600047c02 */ /* 0x000fe20008000f00 */
[----:B------:R-:W-:Y:S01]  /*0720*/  IMAD.U32 R5, RZ, RZ, UR7 ;  /* 0x00000007ff057e24 */ /* 0x000fe2000f8e00ff */
[----:B0-----:R-:W-:Y:S02]  /*0730*/  MOV R6, UR4 ;  /* 0x0000000400067c02 */ /* 0x001fe40008000f00 */
[----:B------:R-:W-:Y:S01]  /*0740*/  MOV R7, UR5 ;  /* 0x0000000500077c02 */ /* 0x000fe20008000f00 */
[----:B------:R-:W-:-:S04]  /*0750*/  IMAD.WIDE R4, R9, 0x4, R4 ;  /* 0x0000000409047825 */ /* 0x000fc800078e0204 */
[----:B------:R-:W-:Y:S01]  /*0760*/  IMAD.WIDE R6, R9, 0x4, R6 ;  /* 0x0000000409067825 */ /* 0x000fe200078e0206 */
[----:B------:R-:W2:Y:S04]  /*0770*/  LDG.E.CONSTANT R0, desc[UR10][R4.64+-0x4] ;  /* 0xfffffc0a04007981 */ /* 0x000ea8000c1e9900 */
[----:B------:R-:W3:Y:S01]  /*0780*/  LDG.E.CONSTANT R11, desc[UR10][R6.64+-0x4] ;  /* 0xfffffc0a060b7981 */ /* 0x000ee2000c1e9900 */
[----:B------:R-:W-:Y:S01]  /*0790*/  HFMA2 R15, -RZ, RZ, 1.5048828125, 33.21875 ;  /* 0x3e055027ff0f7431 */ /* 0x000fe200000001ff */
[----:B------:R-:W-:Y:S01]  /*07a0*/  BSSY.RECONVERGENT B0, `(.L_x_71) ;  /* 0x0000045000007945 */ /* 0x000fe20003800200 */
[----:B--2---:R-:W-:Y:S02]  /*07b0*/  FSETP.GEU.AND P1, PT, R0, 1.175494350822287508e-38, PT ;  /* 0x008000000000780b */ /* 0x004fe40003f2e000 */
[----:B---3--:R-:W-:-:S02]  /*07c0*/  FMNMX R11, R11, UR16, !PT ;  /* 0x000000100b0b7c09 */ /* 0x008fc4000f800000 */
[----:B------:R-:W-:Y:S02]  /*07d0*/  FSEL R16, RZ, -23, P1 ;  /* 0xc1b80000ff107808 */ /* 0x000fe40000800000 */
[C---:B------:R-:W-:Y:S01]  /*07e0*/  FSETP.GEU.AND P0, PT, R11.reuse, 1.175494350822287508e-38, PT ;  /* 0x008000000b00780b */ /* 0x040fe20003f0e000 */
[----:B------:R-:W-:-:S06]  /*07f0*/  FMUL R10, R11, 8388608 ;  /* 0x4b0000000b0a7820 */ /* 0x000fcc0000400000 */
[----:B------:R-:W-:Y:S01]  /*0800*/  @!P1 FMUL R0, R0, 8388608 ;  /* 0x4b00000000009820 */ /* 0x000fe20000400000 */
[----:B------:R-:W-:-:S04]  /*0810*/  FSEL R3, R10, R11, !P0 ;  /* 0x0000000b0a037208 */ /* 0x000fc80004000000 */
[C---:B------:R-:W-:Y:S01]  /*0820*/  IADD3 R13, PT, PT, R0.reuse, -0x3f2aaaab, RZ ;  /* 0xc0d55555000d7810 */ /* 0x040fe20007ffe0ff */
[----:B------:R-:W-:Y:S01]  /*0830*/  VIADD R14, R3, 0xc0d55555 ;  /* 0xc0d55555030e7836 */ /* 0x000fe20000000000 */
[----:B------:R-:W-:Y:S02]  /*0840*/  ISETP.GT.U32.AND P1, PT, R0, 0x7f7fffff, PT ;  /* 0x7f7fffff0000780c */ /* 0x000fe40003f24070 */
[----:B------:R-:W-:Y:S02]  /*0850*/  LOP3.LUT R13, R13, 0xff800000, RZ, 0xc0, !PT ;  /* 0xff8000000d0d7812 */ /* 0x000fe400078ec0ff */
[----:B------:R-:W-:Y:S02]  /*0860*/  LOP3.LUT R14, R14, 0xff800000, RZ, 0xc0, !PT ;  /* 0xff8000000e0e7812 */ /* 0x000fe400078ec0ff */
[----:B------:R-:W-:Y:S02]  /*0870*/  IADD3 R12, PT, PT, R0, -R13, RZ ;  /* 0x8000000d000c7210 */ /* 0x000fe40007ffe0ff */
[----:B------:R-:W-:-:S02]  /*0880*/  IADD3 R10, PT, PT, R3, -R14, RZ ;  /* 0x8000000e030a7210 */ /* 0x000fc40007ffe0ff */
[----:B------:R-:W-:Y:S01]  /*0890*/  I2FP.F32.S32 R13, R13 ;  /* 0x0000000d000d7245 */ /* 0x000fe20000201400 */
[----:B------:R-:W-:Y:S01]  /*08a0*/  FADD R12, R12, -1 ;  /* 0xbf8000000c0c7421 */ /* 0x000fe20000000000 */
[----:B------:R-:W-:Y:S01]  /*08b0*/  I2FP.F32.S32 R14, R14 ;  /* 0x0000000e000e7245 */ /* 0x000fe20000201400 */
[----:B------:R-:W-:Y:S02]  /*08c0*/  FADD R10, R10, -1 ;  /* 0xbf8000000a0a7421 */ /* 0x000fe40000000000 */
[-C--:B------:R-:W-:Y:S01]  /*08d0*/  FFMA R17, R12, -R15.reuse, 0.14084610342979431152 ;  /* 0x3e1039f60c117423 */ /* 0x080fe2000000080f */
[----:B------:R-:W-:Y:S01]  /*08e0*/  FFMA R16, R13, 1.1920928955078125e-07, R16 ;  /* 0x340000000d107823 */ /* 0x000fe20000000010 */
[----:B------:R-:W-:Y:S01]  /*08f0*/  FFMA R15, R10, -R15, 0.14084610342979431152 ;  /* 0x3e1039f60a0f7423 */ /* 0x000fe2000000080f */
[----:B------:R-:W-:Y:S01]  /*0900*/  FSEL R13, RZ, -23, P0 ;  /* 0xc1b80000ff0d7808 */ /* 0x000fe20000000000 */
[----:B------:R-:W-:Y:S01]  /*0910*/  FFMA R17, R12, R17, -0.12148627638816833496 ;  /* 0xbdf8cdcc0c117423 */ /* 0x000fe20000000011 */
[----:B------:R-:W-:Y:S01]  /*0920*/  ISETP.GT.U32.AND P0, PT, R3, 0x7f7fffff, PT ;  /* 0x7f7fffff0300780c */ /* 0x000fe20003f04070 */
[----:B------:R-:W-:-:S02]  /*0930*/  FFMA R15, R10, R15, -0.12148627638816833496 ;  /* 0xbdf8cdcc0a0f7423 */ /* 0x000fc4000000000f */
[----:B------:R-:W-:Y:S01]  /*0940*/  FFMA R17, R12, R17, 0.13980610668659210205 ;  /* 0x3e0f29550c117423 */ /* 0x000fe20000000011 */
[----:B------:R-:W-:Y:S01]  /*0950*/  FFMA R14, R14, 1.1920928955078125e-07, R13 ;  /* 0x340000000e0e7823 */ /* 0x000fe2000000000d */
[----:B------:R-:W-:Y:S01]  /*0960*/  FFMA R15, R10, R15, 0.13980610668659210205 ;  /* 0x3e0f29550a0f7423 */ /* 0x000fe2000000000f */
[----:B------:R-:W-:Y:S01]  /*0970*/  FMUL R13, R2, R11 ;  /* 0x0000000b020d7220 */ /* 0x000fe20000400000 */
[----:B------:R-:W-:Y:S01]  /*0980*/  FFMA R17, R12, R17, -0.16684235632419586182 ;  /* 0xbe2ad8b90c117423 */ /* 0x000fe20000000011 */
[----:B------:R-:W-:Y:S02]  /*0990*/  IMAD.MOV.U32 R11, RZ, RZ, 0x7f800000 ;  /* 0x7f800000ff0b7424 */ /* 0x000fe400078e00ff */
[----:B------:R-:W-:Y:S01]  /*09a0*/  FFMA R15, R10, R15, -0.16684235632419586182 ;  /* 0xbe2ad8b90a0f7423 */ /* 0x000fe2000000000f */
[----:B------:R-:W-:-:S03]  /*09b0*/  FFMA R17, R12, R17, 0.20012299716472625732 ;  /* 0x3e4ced0b0c117423 */ /* 0x000fc60000000011 */
[----:B------:R-:W-:Y:S01]  /*09c0*/  FFMA R15, R10, R15, 0.20012299716472625732 ;  /* 0x3e4ced0b0a0f7423 */ /* 0x000fe2000000000f */
[----:B------:R-:W-:-:S03]  /*09d0*/  FFMA R17, R12, R17, -0.24999669194221496582 ;  /* 0xbe7fff220c117423 */ /* 0x000fc60000000011 */
[----:B------:R-:W-:Y:S01]  /*09e0*/  FFMA R15, R10, R15, -0.24999669194221496582 ;  /* 0xbe7fff220a0f7423 */ /* 0x000fe2000000000f */
[----:B------:R-:W-:-:S03]  /*09f0*/  FFMA R17, R12, R17, 0.33333182334899902344 ;  /* 0x3eaaaa780c117423 */ /* 0x000fc60000000011 */
[----:B------:R-:W-:Y:S01]  /*0a00*/  FFMA R15, R10, R15, 0.33333182334899902344 ;  /* 0x3eaaaa780a0f7423 */ /* 0x000fe2000000000f */
[----:B------:R-:W-:-:S03]  /*0a10*/  FFMA R17, R12, R17, -0.5 ;  /* 0xbf0000000c117423 */ /* 0x000fc60000000011 */
[----:B------:R-:W-:Y:S01]  /*0a20*/  FFMA R15, R10, R15, -0.5 ;  /* 0xbf0000000a0f7423 */ /* 0x000fe2000000000f */
[----:B------:R-:W-:-:S03]  /*0a30*/  FMUL R17, R12, R17 ;  /* 0x000000110c117220 */ /* 0x000fc60000400000 */
[----:B------:R-:W-:Y:S01]  /*0a40*/  FMUL R15, R10, R15 ;  /* 0x0000000f0a0f7220 */ /* 0x000fe20000400000 */
[----:B------:R-:W-:-:S03]  /*0a50*/  FFMA R17, R12, R17, R12 ;  /* 0x000000110c117223 */ /* 0x000fc6000000000c */
[----:B------:R-:W-:Y:S01]  /*0a60*/  FFMA R15, R10, R15, R10 ;  /* 0x0000000f0a0f7223 */ /* 0x000fe2000000000a */
[----:B------:R-:W-:Y:S01]  /*0a70*/  FFMA R16, R16, 0.69314718246459960938, R17 ;  /* 0x3f31721810107823 */ /* 0x000fe20000000011 */
[-C--:B------:R-:W-:Y:S02]  /*0a80*/  @P1 FFMA R16, R0, R11.reuse, +INF ;  /* 0x7f80000000101423 */ /* 0x080fe4000000000b */
[----:B------:R-:W-:Y:S01]  /*0a90*/  FFMA R14, R14, 0.69314718246459960938, R15 ;  /* 0x3f3172180e0e7823 */ /* 0x000fe2000000000f */
[C---:B------:R-:W-:Y:S01]  /*0aa0*/  @P0 FFMA R14, R3.reuse, R11, +INF ;  /* 0x7f800000030e0423 */ /* 0x040fe2000000000b */
[----:B------:R-:W-:Y:S01]  /*0ab0*/  FSETP.NEU.AND P1, PT, R0, RZ, PT ;  /* 0x000000ff0000720b */ /* 0x000fe20003f2d000 */
[----:B------:R-:W0:Y:S01]  /*0ac0*/  MUFU.RCP R10, R13 ;  /* 0x0000000d000a7308 */ /* 0x000e220000001000 */
[----:B------:R-:W-:Y:S02]  /*0ad0*/  FSETP.NEU.AND P0, PT, R3, RZ, PT ;  /* 0x000000ff0300720b */ /* 0x000fe40003f0d000 */
[----:B------:R-:W-:-:S02]  /*0ae0*/  FSEL R3, R16, -INF , P1 ;  /* 0xff80000010037808 */ /* 0x000fc40000800000 */
[----:B------:R-:W-:-:S05]  /*0af0*/  FSEL R14, R14, -INF , P0 ;  /* 0xff8000000e0e7808 */ /* 0x000fca0000000000 */
[----:B------:R-:W-:-:S04]  /*0b00*/  FADD R3, R14, -R3 ;  /* 0x800000030e037221 */ /* 0x000fc80000000000 */
[----:B------:R-:W-:Y:S01]  /*0b10*/  FADD R0, R3, R3 ;  /* 0x0000000303007221 */ /* 0x000fe20000000000 */
[----:B0-----:R-:W-:-:S03]  /*0b20*/  FFMA R11, -R13, R10, 1 ;  /* 0x3f8000000d0b7423 */ /* 0x001fc6000000010a */
[----:B------:R-:W0:Y:S01]  /*0b30*/  FCHK P0, R0, R13 ;  /* 0x0000000d00007302 */ /* 0x000e220000000000 */
[----:B------:R-:W-:Y:S01]  /*0b40*/  FFMA R3, R10, R11, R10 ;  /* 0x0000000b0a037223 */ /* 0x000fe2000000000a */
[----:B------:R-:W-:Y:S02]  /*0b50*/  MOV R10, UR8 ;  /* 0x00000008000a7c02 */ /* 0x000fe40008000f00 */
[----:B------:R-:W-:Y:S01]  /*0b60*/  MOV R11, UR9 ;  /* 0x00000009000b7c02 */ /* 0x000fe20008000f00 */
[----:B------:R-:W-:-:S04]  /*0b70*/  FFMA R12, R0, R3, RZ ;  /* 0x00000003000c7223 */ /* 0x000fc800000000ff */
[----:B------:R-:W-:Y:S01]  /*0b80*/  FFMA R14, -R13, R12, R0 ;  /* 0x0000000c0d0e7223 */ /* 0x000fe20000000100 */
[----:B------:R-:W-:-:S04]  /*0b90*/  IMAD.WIDE R10, R9, 0x4, R10 ;  /* 0x00000004090a7825 */ /* 0x000fc800078e020a */
[----:B------:R-:W-:Y:S01]  /*0ba0*/  FFMA R3, R3, R14, R12 ;  /* 0x0000000e03037223 */ /* 0x000fe2000000000c */
[----:B0-----:R-:W-:Y:S06]  /*0bb0*/  @!P0 BRA `(.L_x_72) ;  /* 0x00000000000c8947 */ /* 0x001fec0003800000 */
[----:B------:R-:W-:Y:S02]  /*0bc0*/  MOV R3, R13 ;  /* 0x0000000d00037202 */ /* 0x000fe40000000f00 */
[----:B------:R-:W-:-:S07]  /*0bd0*/  MOV R12, 0xbf0 ;  /* 0x00000bf0000c7802 */ /* 0x000fce0000000f00 */
[----:B------:R-:W-:Y:S05]  /*0be0*/  CALL.REL.NOINC `($__internal_2_$__cuda_sm3x_div_rn_noftz_f32_slowpath) ;  /* 0x0000000400387944 */ /* 0x000fea0003c00000 */
.L_x_72:
[----:B------:R-:W-:Y:S05]  /*0bf0*/  BSYNC.RECONVERGENT B0 ;  /* 0x0000000000007941 */ /* 0x000fea0003800200 */
.L_x_71:
[----:B------:R-:W2:Y:S04]  /*0c00*/  LDG.E.CONSTANT R0, desc[UR10][R4.64] ;  /* 0x0000000a04007981 */ /* 0x000ea8000c1e9900 */
[----:B------:R0:W3:Y:S01]  /*0c10*/  LDG.E.CONSTANT R13, desc[UR10][R6.64] ;  /* 0x0000000a060d7981 */ /* 0x0000e2000c1e9900 */
[----:B------:R-:W-:Y:S03]  /*0c20*/  BSSY.RECONVERGENT B0, `(.L_x_73) ;  /* 0x0000045000007945 */ /* 0x000fe60003800200 */
[----:B------:R1:W-:Y:S01]  /*0c30*/  STG.E desc[UR10][R10.64+-0x4], R3 ;  /* 0xfffffc030a007986 */ /* 0x0003e2000c10190a */
[----:B0-----:R-:W-:Y:S02]  /*0c40*/  MOV R6, 0x3e055027 ;  /* 0x3e05502700067802 */ /* 0x001fe40000000f00 */
[----:B--2---:R-:W-:-:S02]  /*0c50*/  FSETP.GEU.AND P1, PT, R0, 1.175494350822287508e-38, PT ;  /* 0x008000000000780b */ /* 0x004fc40003f2e000 */
[----:B---3--:R-:W-:-:S04]  /*0c60*/  FMNMX R13, R13, UR16, !PT ;  /* 0x000000100d0d7c09 */ /* 0x008fc8000f800000 */
[C---:B------:R-:W-:Y:S01]  /*0c70*/  FSETP.GEU.AND P0, PT, R13.reuse, 1.175494350822287508e-38, PT ;  /* 0x008000000d00780b */ /* 0x040fe20003f0e000 */
[----:B------:R-:W-:-:S06]  /*0c80*/  FMUL R12, R13, 8388608 ;  /* 0x4b0000000d0c7820 */ /* 0x000fcc0000400000 */
[----:B------:R-:W-:Y:S01]  /*0c90*/  @!P1 FMUL R0, R0, 8388608 ;  /* 0x4b00000000009820 */ /* 0x000fe20000400000 */
[-C--:B------:R-:W-:Y:S01]  /*0ca0*/  FSEL R12, R12, R13.reuse, !P0 ;  /* 0x0000000d0c0c7208 */ /* 0x080fe20004000000 */
[----:B------:R-:W-:-:S03]  /*0cb0*/  FMUL R13, R2, R13 ;  /* 0x0000000d020d7220 */ /* 0x000fc60000400000 */
[----:B------:R-:W-:Y:S01]  /*0cc0*/  IADD3 R14, PT, PT, R0, -0x3f2aaaab, RZ ;  /* 0xc0d55555000e7810 */ /* 0x000fe20007ffe0ff */
[----:B------:R-:W-:-:S03]  /*0cd0*/  VIADD R15, R12, 0xc0d55555 ;  /* 0xc0d555550c0f7836 */ /* 0x000fc60000000000 */
[----:B------:R-:W-:Y:S02]  /*0ce0*/  LOP3.LUT R17, R14, 0xff800000, RZ, 0xc0, !PT ;  /* 0xff8000000e117812 */ /* 0x000fe400078ec0ff */
[----:B------:R-:W-:Y:S02]  /*0cf0*/  LOP3.LUT R15, R15, 0xff800000, RZ, 0xc0, !PT ;  /* 0xff8000000f0f7812 */ /* 0x000fe400078ec0ff */
[----:B------:R-:W-:Y:S02]  /*0d00*/  IADD3 R4, PT, PT, R0, -R17, RZ ;  /* 0x8000001100047210 */ /* 0x000fe40007ffe0ff */
[----:B------:R-:W-:Y:S02]  /*0d10*/  IADD3 R5, PT, PT, R12, -R15, RZ ;  /* 0x8000000f0c057210 */ /* 0x000fe40007ffe0ff */
[----:B------:R-:W-:Y:S01]  /*0d20*/  I2FP.F32.S32 R14, R17 ;  /* 0x00000011000e7245 */ /* 0x000fe20000201400 */
[----:B------:R-:W-:Y:S01]  /*0d30*/  FADD R4, R4, -1 ;  /* 0xbf80000004047421 */ /* 0x000fe20000000000 */
[----:B------:R-:W-:Y:S01]  /*0d40*/  I2FP.F32.S32 R15, R15 ;  /* 0x0000000f000f7245 */ /* 0x000fe20000201400 */
[----:B------:R-:W-:-:S02]  /*0d50*/  FADD R5, R5, -1 ;  /* 0xbf80000005057421 */ /* 0x000fc40000000000 */
[CC--:B------:R-:W-:Y:S02]  /*0d60*/  FFMA R7, R4.reuse, -R6.reuse, 0.14084610342979431152 ;  /* 0x3e1039f604077423 */ /* 0x0c0fe40000000806 */
[C---:B------:R-:W-:Y:S02]  /*0d70*/  FFMA R6, R5.reuse, -R6, 0.14084610342979431152 ;  /* 0x3e1039f605067423 */ /* 0x040fe40000000806 */
[C---:B------:R-:W-:Y:S02]  /*0d80*/  FFMA R7, R4.reuse, R7, -0.12148627638816833496 ;  /* 0xbdf8cdcc04077423 */ /* 0x040fe40000000007 */
[C---:B------:R-:W-:Y:S02]  /*0d90*/  FFMA R6, R5.reuse, R6, -0.12148627638816833496 ;  /* 0xbdf8cdcc05067423 */ /* 0x040fe40000000006 */
[----:B------:R-:W-:Y:S02]  /*0da0*/  FFMA R7, R4, R7, 0.13980610668659210205 ;  /* 0x3e0f295504077423 */ /* 0x000fe40000000007 */
[----:B------:R-:W-:-:S02]  /*0db0*/  FFMA R6, R5, R6, 0.13980610668659210205 ;  /* 0x3e0f295505067423 */ /* 0x000fc40000000006 */
[C---:B------:R-:W-:Y:S02]  /*0dc0*/  FFMA R7, R4.reuse, R7, -0.16684235632419586182 ;  /* 0xbe2ad8b904077423 */ /* 0x040fe40000000007 */
[C---:B------:R-:W-:Y:S02]  /*0dd0*/  FFMA R6, R5.reuse, R6, -0.16684235632419586182 ;  /* 0xbe2ad8b905067423 */ /* 0x040fe40000000006 */
[----:B------:R-:W-:Y:S01]  /*0de0*/  FFMA R19, R4, R7, 0.20012299716472625732 ;  /* 0x3e4ced0b04137423 */ /* 0x000fe20000000007 */
[----:B------:R-:W-:Y:S01]  /*0df0*/  FSEL R7, RZ, -23, P1 ;  /* 0xc1b80000ff077808 */ /* 0x000fe20000800000 */
[C---:B------:R-:W-:Y:S01]  /*0e00*/  FFMA R6, R5.reuse, R6, 0.20012299716472625732 ;  /* 0x3e4ced0b05067423 */ /* 0x040fe20000000006 */
[----:B------:R-:W-:Y:S01]  /*0e10*/  ISETP.GT.U32.AND P1, PT, R0, 0x7f7fffff, PT ;  /* 0x7f7fffff0000780c */ /* 0x000fe20003f24070 */
[----:B------:R-:W-:Y:S02]  /*0e20*/  FFMA R19, R4, R19, -0.24999669194221496582 ;  /* 0xbe7fff2204137423 */ /* 0x000fe40000000013 */
[----:B------:R-:W-:Y:S01]  /*0e30*/  FFMA R6, R5, R6, -0.24999669194221496582 ;  /* 0xbe7fff2205067423 */ /* 0x000fe20000000006 */
[----:B------:R-:W-:Y:S01]  /*0e40*/  FFMA R7, R14, 1.1920928955078125e-07, R7 ;  /* 0x340000000e077823 */ /* 0x000fe20000000007 */
[----:B------:R-:W-:-:S02]  /*0e50*/  FFMA R19, R4, R19, 0.33333182334899902344 ;  /* 0x3eaaaa7804137423 */ /* 0x000fc40000000013 */
[C---:B------:R-:W-:Y:S01]  /*0e60*/  FFMA R14, R5.reuse, R6, 0.33333182334899902344 ;  /* 0x3eaaaa78050e7423 */ /* 0x040fe20000000006 */
[----:B------:R-:W-:Y:S01]  /*0e70*/  FSEL R6, RZ, -23, P0 ;  /* 0xc1b80000ff067808 */ /* 0x000fe20000000000 */
[----:B------:R-:W-:Y:S01]  /*0e80*/  FFMA R19, R4, R19, -0.5 ;  /* 0xbf00000004137423 */ /* 0x000fe20000000013 */
[----:B------:R-:W-:Y:S01]  /*0e90*/  ISETP.GT.U32.AND P0, PT, R12, 0x7f7fffff, PT ;  /* 0x7f7fffff0c00780c */ /* 0x000fe20003f04070 */
[----:B------:R-:W-:Y:S02]  /*0ea0*/  FFMA R14, R5, R14, -0.5 ;  /* 0xbf000000050e7423 */ /* 0x000fe4000000000e */
[C---:B------:R-:W-:Y:S01]  /*0eb0*/  FMUL R19, R4.reuse, R19 ;  /* 0x0000001304137220 */ /* 0x040fe20000400000 */
[----:B------:R-:W-:Y:S01]  /*0ec0*/  FFMA R6, R15, 1.1920928955078125e-07, R6 ;  /* 0x340000000f067823 */ /* 0x000fe20000000006 */
[----:B------:R-:W-:Y:S01]  /*0ed0*/  FMUL R14, R5, R14 ;  /* 0x0000000e050e7220 */ /* 0x000fe20000400000 */
[----:B------:R-:W-:Y:S01]  /*0ee0*/  MOV R15, 0x7f800000 ;  /* 0x7f800000000f7802 */ /* 0x000fe20000000f00 */
[----:B------:R-:W-:-:S02]  /*0ef0*/  FFMA R4, R4, R19, R4 ;  /* 0x0000001304047223 */ /* 0x000fc40000000004 */
[----:B------:R-:W-:Y:S02]  /*0f00*/  FFMA R5, R5, R14, R5 ;  /* 0x0000000e05057223 */ /* 0x000fe40000000005 */
[----:B------:R-:W-:Y:S01]  /*0f10*/  FFMA R4, R7, 0.69314718246459960938, R4 ;  /* 0x3f31721807047823 */ /* 0x000fe20000000004 */
[-C--:B------:R-:W-:Y:S01]  /*0f20*/  @P1 FFMA R4, R0, R15.reuse, +INF ;  /* 0x7f80000000041423 */ /* 0x080fe2000000000f */
[----:B------:R-:W-:Y:S01]  /*0f30*/  FFMA R5, R6, 0.69314718246459960938, R5 ;  /* 0x3f31721806057823 */ /* 0x000fe20000000005 */
[----:B------:R-:W-:Y:S01]  /*0f40*/  @P0 FFMA R5, R12, R15, +INF ;  /* 0x7f8000000c050423 */ /* 0x000fe2000000000f */
        /* <DEDUP_REMOVED lines=9> */
[----:B------:R-:W-:-:S04]  /*0fe0*/  FFMA R7, R7, R6, R7 ;  /* 0x0000000607077223 */ /* 0x000fc80000000007 */
[----:B------:R-:W-:-:S04]  /*0ff0*/  FFMA R4, R0, R7, RZ ;  /* 0x0000000700047223 */ /* 0x000fc800000000ff */
[----:B------:R-:W-:-:S04]  /*1000*/  FFMA R5, -R13, R4, R0 ;  /* 0x000000040d057223 */ /* 0x000fc80000000100 */
[----:B------:R-:W-:Y:S01]  /*1010*/  FFMA R5, R7, R5, R4 ;  /* 0x0000000507057223 */ /* 0x000fe20000000004 */
[----:B01----:R-:W-:Y:S06]  /*1020*/  @!P0 BRA `(.L_x_74) ;  /* 0x0000000000108947 */ /* 0x003fec0003800000 */
[----:B------:R-:W-:Y:S01]  /*1030*/  IMAD.MOV.U32 R3, RZ, RZ, R13 ;  /* 0x000000ffff037224 */ /* 0x000fe200078e000d */
[----:B------:R-:W-:-:S07]  /*1040*/  MOV R12, 0x1060 ;  /* 0x00001060000c7802 */ /* 0x000fce0000000f00 */
[----:B------:R-:W-:Y:S05]  /*1050*/  CALL.REL.NOINC `($__internal_2_$__cuda_sm3x_div_rn_noftz_f32_slowpath) ;  /* 0x00000000001c7944 */ /* 0x000fea0003c00000 */
[----:B------:R-:W-:-:S07]  /*1060*/  MOV R5, R3 ;  /* 0x0000000300057202 */ /* 0x000fce0000000f00 */
.L_x_74:
[----:B------:R-:W-:Y:S05]  /*1070*/  BSYNC.RECONVERGENT B0 ;  /* 0x0000000000007941 */ /* 0x000fea0003800200 */
.L_x_73:
[----:B------:R1:W-:Y:S01]  /*1080*/  STG.E desc[UR10][R10.64], R5 ;  /* 0x000000050a007986 */ /* 0x0003e2000c10190a */
[----:B------:R-:W-:-:S04]  /*1090*/  IADD3 R9, PT, PT, R9, 0x2, RZ ;  /* 0x0000000209097810 */ /* 0x000fc80007ffe0ff */
[----:B------:R-:W-:-:S13]  /*10a0*/  ISETP.GE.AND P0, PT, R9, R8, PT ;  /* 0x000000080900720c */ /* 0x000fda0003f06270 */
[----:B-1----:R-:W-:Y:S05]  /*10b0*/  @!P0 BRA `(.L_x_75) ;  /* 0xfffffff400948947 */ /* 0x002fea000383ffff */
[----:B------:R-:W-:Y:S05]  /*10c0*/  EXIT ;  /* 0x000000000000794d */ /* 0x000fea0003800000 */
        .weak           $__internal_2_$__cuda_sm3x_div_rn_noftz_f32_slowpath
        .type           $__internal_2_$__cuda_sm3x_div_rn_noftz_f32_slowpath,@function
        .size           $__internal_2_$__cuda_sm3x_div_rn_noftz_f32_slowpath,(.L_x_754 - $__internal_2_$__cuda_sm3x_div_rn_noftz_f32_slowpath)
$__internal_2_$__cuda_sm3x_div_rn_noftz_f32_slowpath:
[----:B------:R-:W-:Y:S01]  /*10d0*/  SHF.R.U32.HI R14, RZ, 0x17, R3 ;  /* 0x00000017ff0e7819 */ /* 0x000fe20000011603 */
[----:B------:R-:W-:Y:S01]  /*10e0*/  BSSY.RECONVERGENT B2, `(.L_x_76) ;  /* 0x0000062000027945 */ /* 0x000fe20003800200 */
[----:B------:R-:W-:Y:S02]  /*10f0*/  SHF.R.U32.HI R13, RZ, 0x17, R0 ;  /* 0x00000017ff0d7819 */ /* 0x000fe40000011600 */
[----:B------:R-:W-:Y:S02]  /*1100*/  LOP3.LUT R14, R14, 0xff, RZ, 0xc0, !PT ;  /* 0x000000ff0e0e7812 */ /* 0x000fe400078ec0ff */
[----:B------:R-:W-:Y:S02]  /*1110*/  LOP3.LUT R15, R13, 0xff, RZ, 0xc0, !PT ;  /* 0x000000ff0d0f7812 */ /* 0x000fe400078ec0ff */
[----:B------:R-:W-:Y:S02]  /*1120*/  IADD3 R17, PT, PT, R14, -0x1, RZ ;  /* 0xffffffff0e117810 */ /* 0x000fe40007ffe0ff */
[----:B------:R-:W-:-:S02]  /*1130*/  IADD3 R16, PT, PT, R15, -0x1, RZ ;  /* 0xffffffff0f107810 */ /* 0x000fc40007ffe0ff */
        /* <DEDUP_REMOVED lines=25> */
[----:B------:R-:W-:-:S03]  /*12d0*/  @!P1 FFMA R3, R3, 1.84467440737095516160e+19, RZ ;  /* 0x5f80000003039823 */ /* 0x000fc600000000ff */
[----:B------:R-:W-:-:S07]  /*12e0*/  @!P1 IADD3 R13, PT, PT, R13, 0x40, RZ ;  /* 0x000000400d0d9810 */ /* 0x000fce0007ffe0ff */
.L_x_77:
[----:B------:R-:W-:Y:S01]  /*12f0*/  LEA R16, R14, 0xc0800000, 0x17 ;  /* 0xc08000000e107811 */ /* 0x000fe200078eb8ff */
[----:B------:R-:W-:Y:S01]  /*1300*/  VIADD R15, R15, 0xffffff81 ;  /* 0xffffff810f0f7836 */ /* 0x000fe20000000000 */
[----:B------:R-:W-:Y:S02]  /*1310*/  BSSY.RECONVERGENT B3, `(.L_x_82) ;  /* 0x0000035000037945 */ /* 0x000fe40003800200 */
[----:B------:R-:W-:Y:S01]  /*1320*/  IADD3 R16, PT, PT, -R16, R3, RZ ;  /* 0x0000000310107210 */ /* 0x000fe20007ffe1ff */
[----:B------:R-:W-:-:S03]  /*1330*/  IMAD R0, R15, -0x800000, R0 ;  /* 0xff8000000f007824 */ /* 0x000fc600078e0200 */
        /* <DEDUP_REMOVED lines=13> */
[----:B------:R-:W-:-:S04]  /*1410*/  IADD3 R19, PT, PT, R14, R13, RZ ;  /* 0x0000000d0e137210 */ /* 0x000fc80007ffe0ff */
[----:B------:R-:W-:-:S04]  /*1420*/  IADD3 R14, PT, PT, R19, -0x1, RZ ;  /* 0xffffffff130e7810 */ /* 0x000fc80007ffe0ff */
        /* <DEDUP_REMOVED lines=9> */
[-CC-:B------:R-:W-:Y:S01]  /*14c0*/  FFMA.RZ R13, R3, R17.reuse, R18.reuse ;  /* 0x00000011030d7223 */ /* 0x180fe2000000c012 */
[----:B------:R-:W-:Y:S01]  /*14d0*/  IADD3 R16, PT, PT, R19, 0x20, RZ ;  /* 0x0000002013107810 */ /* 0x000fe20007ffe0ff */
[-CC-:B------:R-:W-:Y:S01]  /*14e0*/  FFMA.RM R14, R3, R17.reuse, R18.reuse ;  /* 0x00000011030e7223 */ /* 0x180fe20000004012 */
[----:B------:R-:W-:Y:S02]  /*14f0*/  ISETP.NE.AND P2, PT, R19, RZ, PT ;  /* 0x000000ff1300720c */ /* 0x000fe40003f45270 */
[----:B------:R-:W-:Y:S01]  /*1500*/  LOP3.LUT R15, R13, 0x7fffff, RZ, 0xc0, !PT ;  /* 0x007fffff0d0f7812 */ /* 0x000fe200078ec0ff */
[----:B------:R-:W-:Y:S01]  /*1510*/  FFMA.RP R13, R3, R17, R18 ;  /* 0x00000011030d7223 */ /* 0x000fe20000008012 */
[----:B------:R-:W-:Y:S01]  /*1520*/  IMAD.MOV R3, RZ, RZ, -R19 ;  /* 0x000000ffff037224 */ /* 0x000fe200078e0a13 */
[----:B------:R-:W-:Y:S02]  /*1530*/  ISETP.NE.AND P1, PT, R19, RZ, PT ;  /* 0x000000ff1300720c */ /* 0x000fe40003f25270 */
[----:B------:R-:W-:-:S02]  /*1540*/  LOP3.LUT R15, R15, 0x800000, RZ, 0xfc, !PT ;  /* 0x008000000f0f7812 */ /* 0x000fc400078efcff */
[----:B------:R-:W-:Y:S02]  /*1550*/  FSETP.NEU.FTZ.AND P0, PT, R13, R14, PT ;  /* 0x0000000e0d00720b */ /* 0x000fe40003f1d000 */
[----:B------:R-:W-:Y:S02]  /*1560*/  SHF.L.U32 R16, R15, R16, RZ ;  /* 0x000000100f107219 */ /* 0x000fe400000006ff */
        /* <DEDUP_REMOVED lines=11> */
.L_x_84:
[----:B------:R-:W-:-:S04]  /*1620*/  LOP3.LUT R0, R0, 0x80000000, RZ, 0xc0, !PT ;  /* 0x8000000000007812 */ /* 0x000fc800078ec0ff */
[----:B------:R-:W-:Y:S01]  /*1630*/  LOP3.LUT R0, R0, 0x7f800000, RZ, 0xfc, !PT ;  /* 0x7f80000000007812 */ /* 0x000fe200078efcff */
[----:B------:R-:W-:Y:S06]  /*1640*/  BRA `(.L_x_85) ;  /* 0x0000000000047947 */ /* 0x000fec0003800000 */
.L_x_83:
[----:B------:R-:W-:-:S07]  /*1650*/  LEA R0, R13, R0, 0x17 ;  /* 0x000000000d007211 */ /* 0x000fce00078eb8ff */
.L_x_85:
[----:B------:R-:W-:Y:S05]  /*1660*/  BSYNC.RECONVERGENT B3 ;  /* 0x0000000000037941 */ /* 0x000fea0003800200 */
.L_x_82:
[----:B------:R-:W-:Y:S05]  /*1670*/  BRA `(.L_x_86) ;  /* 0x0000000000207947 */ /* 0x000fea0003800000 */
.L_x_81:
[----:B------:R-:W-:-:S04]  /*1680*/  LOP3.LUT R0, R3, 0x80000000, R0, 0x48, !PT ;  /* 0x8000000003007812 */ /* 0x000fc800078e4800 */
[----:B------:R-:W-:Y:S01]  /*1690*/  LOP3.LUT R0, R0, 0x7f800000, RZ, 0xfc, !PT ;  /* 0x7f80000000007812 */ /* 0x000fe200078efcff */
[----:B------:R-:W-:Y:S06]  /*16a0*/  BRA `(.L_x_86) ;  /* 0x0000000000147947 */ /* 0x000fec0003800000 */
.L_x_80:
[----:B------:R-:W-:Y:S01]  /*16b0*/  LOP3.LUT R0, R3, 0x80000000, R0, 0x48, !PT ;  /* 0x8000000003007812 */ /* 0x000fe200078e4800 */
[----:B------:R-:W-:Y:S06]  /*16c0*/  BRA `(.L_x_86) ;  /* 0x00000000000c7947 */ /* 0x000fec0003800000 */
.L_x_79:
[----:B------:R-:W0:Y:S01]  /*16d0*/  MUFU.RSQ R0, -QNAN ;  /* 0xffc0000000007908 */ /* 0x000e220000001400 */
[----:B------:R-:W-:Y:S05]  /*16e0*/  BRA `(.L_x_86) ;  /* 0x0000000000047947 */ /* 0x000fea0003800000 */
.L_x_78:
[----:B------:R-:W-:-:S07]  /*16f0*/  FADD.FTZ R0, R0, R3 ;  /* 0x0000000300007221 */ /* 0x000fce0000010000 */
.L_x_86:
[----:B------:R-:W-:Y:S05]  /*1700*/  BSYNC.RECONVERGENT B2 ;  /* 0x0000000000027941 */ /* 0x000fea0003800200 */
.L_x_76:
[----:B------:R-:W-:Y:S01]  /*1710*/  HFMA2 R13, -RZ, RZ, 0, 0 ;  /* 0x00000000ff0d7431 */ /* 0x000fe200000001ff */
[----:B0-----:R-:W-:-:S03]  /*1720*/  MOV R3, R0 ;  /* 0x0000000000037202 */ /* 0x001fc60000000f00 */
[----:B------:R-:W-:Y:S05]  /*1730*/  RET.REL.NODEC R12 `(MseOfLogGradient) ;  /* 0xffffffe80c307950 */ /* 0x000fea0003c3ffff */
.L_x_87:
        /* <DEDUP_REMOVED lines=12> */
.L_x_754:


//--------------------- .text.MseOfLogLoss        --------------------------
	.section	.text.MseOfLogLoss,"ax",@progbits
	.align	128
        .global         MseOfLogLoss
        .type           MseOfLogLoss,@function
        .size           MseOfLogLoss,(.L_x_755 - MseOfLogLoss)
        .other          MseOfLogLoss,@"STO_CUDA_ENTRY STV_DEFAULT"
MseOfLogLoss:
.text.MseOfLogLoss:
        /* <DEDUP_REMOVED lines=14> */
[----:B------:R-:W0:Y:S01]  /*00e0*/  LDCU UR8, c[0x0][0x3a0] ;  /* 0x00007400ff0877ac */ /* 0x000e220008000800 */
[----:B------:R-:W-:Y:S01]  /*00f0*/  BSSY.RECONVERGENT B0, `(.L_x_89) ;  /* 0x0000047000007945 */ /* 0x000fe20003800200 */
[----:B------:R-:W-:Y:S01]  /*0100*/  MOV R9, RZ ;  /* 0x000000ff00097202 */ /* 0x000fe20000000f00 */
[C---:B------:R-:W-:Y:S01]  /*0110*/  VIADD R2, R11.reuse, 0x1 ;  /* 0x000000010b027836 */ /* 0x040fe20000000000 */
[----:B------:R-:W-:-:S04]  /*0120*/  IADD3 R7, PT, PT, R11, UR6, RZ ;  /* 0x000000060b077c10 */ /* 0x000fc8000fffe0ff */
[----:B------:R-:W-:Y:S02]  /*0130*/  VIMNMX R0, PT, PT, R7, R2, !PT ;  /* 0x0000000207007248 */ /* 0x000fe40007fe0100 */
[----:B------:R-:W-:Y:S02]  /*0140*/  ISETP.GE.AND P0, PT, R2, R7, PT ;  /* 0x000000070200720c */ /* 0x000fe40003f06270 */
[----:B------:R-:W-:-:S04]  /*0150*/  IADD3 R0, PT, PT, -R11, R0, RZ ;  /* 0x000000000b007210 */ /* 0x000fc80007ffe1ff */
[----:B------:R-:W-:-:S04]  /*0160*/  LOP3.LUT R0, R0, 0x1, RZ, 0xc0, !PT ;  /* 0x0000000100007812 */ /* 0x000fc800078ec0ff */
[----:B------:R-:W-:-:S13]  /*0170*/  ISETP.NE.U32.AND P1, PT, R0, 0x1, PT ;  /* 0x000000010000780c */ /* 0x000fda0003f25070 */
[----:B0-----:R-:W-:Y:S05]  /*0180*/  @P1 BRA `(.L_x_90) ;  /* 0x0000000000f41947 */ /* 0x001fea0003800000 */
[----:B------:R-:W0:Y:S01]  /*0190*/  LDC.64 R4, c[0x0][0x398] ;  /* 0x0000e600ff047b82 */ /* 0x000e220000000a00 */
[----:B------:R-:W1:Y:S07]  /*01a0*/  LDCU UR7, c[0x0][0x3a0] ;  /* 0x00007400ff0777ac */ /* 0x000e6e0008000800 */
[----:B------:R-:W2:Y:S01]  /*01b0*/  LDC.64 R8, c[0x0][0x390] ;  /* 0x0000e400ff087b82 */ /* 0x000ea20000000a00 */
[----:B0-----:R-:W-:-:S06]  /*01c0*/  IMAD.WIDE R4, R11, 0x4, R4 ;  /* 0x000000040b047825 */ /* 0x001fcc00078e0204 */
[----:B------:R-:W1:Y:S01]  /*01d0*/  LDG.E.CONSTANT R4, desc[UR4][R4.64] ;  /* 0x0000000404047981 */ /* 0x000e62000c1e9900 */
[----:B--2---:R-:W-:-:S05]  /*01e0*/  IMAD.WIDE R10, R11, 0x4, R8 ;  /* 0x000000040b0a7825 */ /* 0x004fca00078e0208 */
[----:B------:R-:W2:Y:S01]  /*01f0*/  LDG.E.CONSTANT R0, desc[UR4][R10.64] ;  /* 0x000000040a007981 */ /* 0x000ea2000c1e9900 */
[----:B-1----:R-:W-:-:S04]  /*0200*/  FMNMX R3, R4, UR7, !PT ;  /* 0x0000000704037c09 */ /* 0x002fc8000f800000 */
[----:B------:R-:W-:Y:S02]  /*0210*/  FSETP.GEU.AND P1, PT, R3, 1.175494350822287508e-38, PT ;  /* 0x008000000300780b */ /* 0x000fe40003f2e000 */
[----:B--2---:R-:W-:-:S11]  /*0220*/  FSETP.GEU.AND P2, PT, R0, 1.175494350822287508e-38, PT ;  /* 0x008000000000780b */ /* 0x004fd60003f4e000 */
[----:B------:R-:W-:Y:S02]  /*0230*/  @!P1 FMUL R3, R3, 8388608 ;  /* 0x4b00000003039820 */ /* 0x000fe40000400000 */
[----:B------:R-:W-:-:S03]  /*0240*/  @!P2 FMUL R0, R0, 8388608 ;  /* 0x4b0000000000a820 */ /* 0x000fc60000400000 */
[----:B------:R-:W-:Y:S01]  /*0250*/  IADD3 R8, PT, PT, R3, -0x3f2aaaab, RZ ;  /* 0xc0d5555503087810 */ /* 0x000fe20007ffe0ff */
[----:B------:R-:W-:-:S03]  /*0260*/  VIADD R9, R0, 0xc0d55555 ;  /* 0xc0d5555500097836 */ /* 0x000fc60000000000 */
[----:B------:R-:W-:Y:S02]  /*0270*/  LOP3.LUT R12, R8, 0xff800000, RZ, 0xc0, !PT ;  /* 0xff800000080c7812 */ /* 0x000fe400078ec0ff */
[----:B------:R-:W-:-:S03]  /*0280*/  LOP3.LUT R9, R9, 0xff800000, RZ, 0xc0, !PT ;  /* 0xff80000009097812 */ /* 0x000fc600078ec0ff */
[----:B------:R-:W-:Y:S01]  /*0290*/  IMAD.IADD R5, R3, 0x1, -R12 ;  /* 0x0000000103057824 */ /* 0x000fe200078e0a0c */
[----:B------:R-:W-:Y:S02]  /*02a0*/  IADD3 R4, PT, PT, R0, -R9, RZ ;  /* 0x8000000900047210 */ /* 0x000fe40007ffe0ff */
[----:B------:R-:W-:Y:S01]  /*02b0*/  MOV R8, 0x3e055027 ;  /* 0x3e05502700087802 */ /* 0x000fe20000000f00 */
[----:B------:R-:W-:Y:S02]  /*02c0*/  FADD R5, R5, -1 ;  /* 0xbf80000005057421 */ /* 0x000fe40000000000 */
[----:B------:R-:W-:-:S04]  /*02d0*/  FADD R4, R4, -1 ;  /* 0xbf80000004047421 */ /* 0x000fc80000000000 */
[-C--:B------:R-:W-:Y:S01]  /*02e0*/  FFMA R11, R4, -R8.reuse, 0.14084610342979431152 ;  /* 0x3e1039f6040b7423 */ /* 0x080fe20000000808 */
[----:B------:R-:W-:-:S03]  /*02f0*/  FFMA R8, R5, -R8, 0.14084610342979431152 ;  /* 0x3e1039f605087423 */ /* 0x000fc60000000808 */
[----:B------:R-:W-:Y:S01]  /*0300*/  FFMA R11, R4, R11, -0.12148627638816833496 ;  /* 0xbdf8cdcc040b7423 */ /* 0x000fe2000000000b */
[----:B------:R-:W-:-:S03]  /*0310*/  FFMA R8, R5, R8, -0.12148627638816833496 ;  /* 0xbdf8cdcc05087423 */ /* 0x000fc60000000008 */
[----:B------:R-:W-:Y:S01]  /*0320*/  FFMA R11, R4, R11, 0.13980610668659210205 ;  /* 0x3e0f2955040b7423 */ /* 0x000fe2000000000b */
[----:B------:R-:W-:-:S03]  /*0330*/  FFMA R8, R5, R8, 0.13980610668659210205 ;  /* 0x3e0f295505087423 */ /* 0x000fc60000000008 */
[----:B------:R-:W-:Y:S01]  /*0340*/  FFMA R11, R4, R11, -0.16684235632419586182 ;  /* 0xbe2ad8b9040b7423 */ /* 0x000fe2000000000b */
[----:B------:R-:W-:-:S03]  /*0350*/  FFMA R8, R5, R8, -0.16684235632419586182 ;  /* 0xbe2ad8b905087423 */ /* 0x000fc60000000008 */
[----:B------:R-:W-:Y:S01]  /*0360*/  FFMA R11, R4, R11, 0.20012299716472625732 ;  /* 0x3e4ced0b040b7423 */ /* 0x000fe2000000000b */
[----:B------:R-:W-:-:S03]  /*0370*/  FFMA R8, R5, R8, 0.20012299716472625732 ;  /* 0x3e4ced0b05087423 */ /* 0x000fc60000000008 */
[----:B------:R-:W-:Y:S01]  /*0380*/  FFMA R11, R4, R11, -0.24999669194221496582 ;  /* 0xbe7fff22040b7423 */ /* 0x000fe2000000000b */
[----:B------:R-:W-:-:S03]  /*0390*/  FFMA R10, R5, R8, -0.24999669194221496582 ;  /* 0xbe7fff22050a7423 */ /* 0x000fc60000000008 */
[C---:B------:R-:W-:Y:S01]  /*03a0*/  FFMA R15, R4.reuse, R11, 0.33333182334899902344 ;  /* 0x3eaaaa78040f7423 */ /* 0x040fe2000000000b */
[C---:B------:R-:W-:Y:S01]  /*03b0*/  FFMA R10, R5.reuse, R10, 0.33333182334899902344 ;  /* 0x3eaaaa78050a7423 */ /* 0x040fe2000000000a */
[----:B------:R-:W-:Y:S02]  /*03c0*/  FSEL R13, RZ, -23, P2 ;  /* 0xc1b80000ff0d7808 */ /* 0x000fe40001000000 */
[----:B------:R-:W-:Y:S01]  /*03d0*/  FSEL R8, RZ, -23, P1 ;  /* 0xc1b80000ff087808 */ /* 0x000fe20000800000 */
[----:B------:R-:W-:Y:S01]  /*03e0*/  FFMA R15, R4, R15, -0.5 ;  /* 0xbf000000040f7423 */ /* 0x000fe2000000000f */
[----:B------:R-:W-:Y:S01]  /*03f0*/  ISETP.GT.U32.AND P2, PT, R0, 0x7f7fffff, PT ;  /* 0x7f7fffff0000780c */ /* 0x000fe20003f44070 */
[----:B------:R-:W-:Y:S01]  /*0400*/  FFMA R10, R5, R10, -0.5 ;  /* 0xbf000000050a7423 */ /* 0x000fe2000000000a */
[----:B------:R-:W-:Y:S01]  /*0410*/  ISETP.GT.U32.AND P1, PT, R3, 0x7f7fffff, PT ;  /* 0x7f7fffff0300780c */ /* 0x000fe20003f24070 */
[C---:B------:R-:W-:Y:S01]  /*0420*/  FMUL R15, R4.reuse, R15 ;  /* 0x0000000f040f7220 */ /* 0x040fe20000400000 */
[----:B------:R-:W-:Y:S01]  /*0430*/  I2FP.F32.S32 R11, R12 ;  /* 0x0000000c000b7245 */ /* 0x000fe20000201400 */
[----:B------:R-:W-:Y:S01]  /*0440*/  FMUL R10, R5, R10 ;  /* 0x0000000a050a7220 */ /* 0x000fe20000400000 */
[----:B------:R-:W-:Y:S01]  /*0450*/  I2FP.F32.S32 R12, R9 ;  /* 0x00000009000c7245 */ /* 0x000fe20000201400 */
[----:B------:R-:W-:Y:S01]  /*0460*/  FFMA R15, R4, R15, R4 ;  /* 0x0000000f040f7223 */ /* 0x000fe20000000004 */
[----:B------:R-:W-:Y:S01]  /*0470*/  MOV R4, 0x7f800000 ;  /* 0x7f80000000047802 */ /* 0x000fe20000000f00 */
[----:B------:R-:W-:Y:S01]  /*0480*/  FFMA R8, R11, 1.1920928955078125e-07, R8 ;  /* 0x340000000b087823 */ /* 0x000fe20000000008 */
[----:B------:R-:W-:Y:S01]  /*0490*/  FFMA R5, R5, R10, R5 ;  /* 0x0000000a05057223 */ /* 0x000fe20000000005 */
[----:B------:R-:W-:Y:S01]  /*04a0*/  FFMA R12, R12, 1.1920928955078125e-07, R13 ;  /* 0x340000000c0c7823 */ /* 0x000fe2000000000d */
[----:B------:R-:W-:-:S02]  /*04b0*/  FSETP.NEU.AND P3, PT, R0, RZ, PT ;  /* 0x000000ff0000720b */ /* 0x000fc40003f6d000 */
[----:B------:R-:W-:Y:S01]  /*04c0*/  FFMA R5, R8, 0.69314718246459960938, R5 ;  /* 0x3f31721808057823 */ /* 0x000fe20000000005 */
[----:B------:R-:W-:Y:S01]  /*04d0*/  FFMA R12, R12, 0.69314718246459960938, R15 ;  /* 0x3f3172180c0c7823 */ /* 0x000fe2000000000f */
[-C--:B------:R-:W-:Y:S01]  /*04e0*/  @P2 FFMA R12, R0, R4.reuse, +INF ;  /* 0x7f800000000c2423 */ /* 0x080fe20000000004 */
[C---:B------:R-:W-:Y:S01]  /*04f0*/  @P1 FFMA R5, R3.reuse, R4, +INF ;  /* 0x7f80000003051423 */ /* 0x040fe20000000004 */
[----:B------:R-:W-:-:S03]  /*0500*/  FSETP.NEU.AND P1, PT, R3, RZ, PT ;  /* 0x000000ff0300720b */ /* 0x000fc60003f2d000 */
[----:B------:R-:W-:Y:S02]  /*0510*/  FSEL R3, R12, -INF , P3 ;  /* 0xff8000000c037808 */ /* 0x000fe40001800000 */
[----:B------:R-:W-:Y:S01]  /*0520*/  FSEL R0, R5, -INF , P1 ;  /* 0xff80000005007808 */ /* 0x000fe20000800000 */
[----:B------:R-:W-:-:S04]  /*0530*/  IMAD.MOV.U32 R11, RZ, RZ, R2 ;  /* 0x000000ffff0b7224 */ /* 0x000fc800078e0002 */
[----:B------:R-:W-:-:S04]  /*0540*/  FADD R0, R0, -R3 ;  /* 0x8000000300007221 */ /* 0x000fc80000000000 */
[----:B------:R-:W-:-:S07]  /*0550*/  FFMA R9, R0, R0, RZ ;  /* 0x0000000000097223 */ /* 0x000fce00000000ff */
.L_x_90:
[----:B------:R-:W-:Y:S05]  /*0560*/  BSYNC.RECONVERGENT B0 ;  /* 0x0000000000007941 */ /* 0x000fea0003800200 */
.L_x_89:
[----:B------:R-:W-:Y:S04]  /*0570*/  BSSY.RECONVERGENT B0, `(.L_x_88) ;  /* 0x0000079000007945 */ /* 0x000fe80003800200 */
[----:B------:R-:W-:Y:S05]  /*0580*/  @P0 BRA `(.L_x_91) ;  /* 0x0000000400dc0947 */ /* 0x000fea0003800000 */
[----:B------:R-:W0:Y:S08]  /*0590*/  LDC.64 R4, c[0x0][0x390] ;  /* 0x0000e400ff047b82 */ /* 0x000e300000000a00 */
[----:B------:R-:W1:Y:S01]  /*05a0*/  LDC.64 R2, c[0x0][0x398] ;  /* 0x0000e600ff027b82 */ /* 0x000e620000000a00 */
[----:B0-----:R-:W-:-:S04]  /*05b0*/  IADD3 R4, P0, PT, R4, 0x4, RZ ;  /* 0x0000000404047810 */ /* 0x001fc80007f1e0ff */
[----:B------:R-:W-:Y:S02]  /*05c0*/  IADD3.X R5, PT, PT, RZ, R5, RZ, P0, !PT ;  /* 0x00000005ff057210 */ /* 0x000fe400007fe4ff */
[----:B-1----:R-:W-:-:S04]  /*05d0*/  IADD3 R2, P1, PT, R2, 0x4, RZ ;  /* 0x0000000402027810 */ /* 0x002fc80007f3e0ff */
[----:B------:R-:W-:-:S09]  /*05e0*/  IADD3.X R3, PT, PT, RZ, R3, RZ, P1, !PT ;  /* 0x00000003ff037210 */ /* 0x000fd20000ffe4ff */
.L_x_92:
[----:B------:R-:W-:-:S05]  /*05f0*/  IMAD.WIDE R14, R11, 0x4, R4 ;  /* 0x000000040b0e7825 */ /* 0x000fca00078e0204 */
[----:B------:R-:W2:Y:S04]  /*0600*/  LDG.E.CONSTANT R16, desc[UR4][R14.64+-0x4] ;  /* 0xfffffc040e107981 */ /* 0x000ea8000c1e9900 */
[----:B------:R-:W3:Y:S01]  /*0610*/  LDG.E.CONSTANT R0, desc[UR4][R14.64] ;  /* 0x000000040e007981 */ /* 0x000ee2000c1e9900 */
[----:B------:R-:W-:-:S05]  /*0620*/  IMAD.WIDE R18, R11, 0x4, R2 ;  /* 0x000000040b127825 */ /* 0x000fca00078e0202 */
[----:B------:R-:W4:Y:S04]  /*0630*/  LDG.E.CONSTANT R8, desc[UR4][R18.64+-0x4] ;  /* 0xfffffc0412087981 */ /* 0x000f28000c1e9900 */
[----:B------:R0:W5:Y:S01]  /*0640*/  LDG.E.CONSTANT R20, desc[UR4][R18.64] ;  /* 0x0000000412147981 */ /* 0x000162000c1e9900 */
[----:B------:R-:W-:Y:S02]  /*0650*/  HFMA2 R23, -RZ, RZ, 1.5048828125, 33.21875 ;  /* 0x3e055027ff177431 */ /* 0x000fe400000001ff */
[----:B------:R-:W-:Y:S01]  /*0660*/  VIADD R11, R11, 0x2 ;  /* 0x000000020b0b7836 */ /* 0x000fe20000000000 */
[----:B--2---:R-:W-:Y:S02]  /*0670*/  FSETP.GEU.AND P0, PT, R16, 1.175494350822287508e-38, PT ;  /* 0x008000001000780b */ /* 0x004fe40003f0e000 */
[----:B---3--:R-:W-:-:S02]  /*0680*/  FSETP.GEU.AND P1, PT, R0, 1.175494350822287508e-38, PT ;  /* 0x008000000000780b */ /* 0x008fc40003f2e000 */
[----:B----4-:R-:W-:-:S09]  /*0690*/  FMNMX R8, R8, UR8, !PT ;  /* 0x0000000808087c09 */ /* 0x010fd2000f800000 */
[----:B------:R-:W-:Y:S01]  /*06a0*/  @!P0 FMUL R16, R16, 8388608 ;  /* 0x4b00000010108820 */ /* 0x000fe20000400000 */
[----:B------:R-:W-:-:S03]  /*06b0*/  FSETP.GEU.AND P3, PT, R8, 1.175494350822287508e-38, PT ;  /* 0x008000000800780b */ /* 0x000fc60003f6e000 */
[----:B------:R-:W-:Y:S02]  /*06c0*/  VIADD R10, R16, 0xc0d55555 ;  /* 0xc0d55555100a7836 */ /* 0x000fe40000000000 */
[----:B------:R-:W-:Y:S01]  /*06d0*/  @!P1 FMUL R0, R0, 8388608 ;  /* 0x4b00000000009820 */ /* 0x000fe20000400000 */
[----:B------:R-:W-:Y:S02]  /*06e0*/  ISETP.GT.U32.AND P4, PT, R16, 0x7f7fffff, PT ;  /* 0x7f7fffff1000780c */ /* 0x000fe40003f84070 */
[----:B------:R-:W-:Y:S01]  /*06f0*/  LOP3.LUT R17, R10, 0xff800000, RZ, 0xc0, !PT ;  /* 0xff8000000a117812 */ /* 0x000fe200078ec0ff */
[----:B0-----:R-:W-:Y:S01]  /*0700*/  VIADD R19, R0, 0xc0d55555 ;  /* 0xc0d5555500137836 */ /* 0x001fe20000000000 */
[----:B-----5:R-:W-:Y:S02]  /*0710*/  FMNMX R10, R20, UR8, !PT ;  /* 0x00000008140a7c09 */ /* 0x020fe4000f800000 */
[----:B------:R-:W-:Y:S01]  /*0720*/  IADD3 R12, PT, PT, R16, -R17, RZ ;  /* 0x80000011100c7210 */ /* 0x000fe20007ffe0ff */
[----:B------:R-:W-:Y:S01]  /*0730*/  @!P3 FMUL R8, R8, 8388608 ;  /* 0x4b0000000808b820 */ /* 0x000fe20000400000 */
[----:B------:R-:W-:-:S02]  /*0740*/  FSETP.GEU.AND P2, PT, R10, 1.175494350822287508e-38, PT ;  /* 0x008000000a00780b */ /* 0x000fc40003f4e000 */
[----:B------:R-:W-:Y:S01]  /*0750*/  LOP3.LUT R19, R19, 0xff800000, RZ, 0xc0, !PT ;  /* 0xff80000013137812 */ /* 0x000fe200078ec0ff */
[----:B------:R-:W-:Y:S01]  /*0760*/  FADD R12, R12, -1 ;  /* 0xbf8000000c0c7421 */ /* 0x000fe20000000000 */
[----:B------:R-:W-:Y:S02]  /*0770*/  I2FP.F32.S32 R14, R17 ;  /* 0x00000011000e7245 */ /* 0x000fe40000201400 */
[----:B------:R-:W-:Y:S01]  /*0780*/  IADD3 R17, PT, PT, R0, -R19, RZ ;  /* 0x8000001300117210 */ /* 0x000fe20007ffe0ff */
[----:B------:R-:W-:Y:S01]  /*0790*/  FFMA R13, R12, -R23, 0.14084610342979431152 ;  /* 0x3e1039f60c0d7423 */ /* 0x000fe20000000817 */
[----:B------:R-:W-:Y:S02]  /*07a0*/  IADD3 R21, PT, PT, R8, -0x3f2aaaab, RZ ;  /* 0xc0d5555508157810 */ /* 0x000fe40007ffe0ff */
[----:B------:R-:W-:Y:S01]  /*07b0*/  FSEL R20, RZ, -23, P1 ;  /* 0xc1b80000ff147808 */ /* 0x000fe20000800000 */
[----:B------:R-:W-:Y:S01]  /*07c0*/  FFMA R13, R12, R13, -0.12148627638816833496 ;  /* 0xbdf8cdcc0c0d7423 */ /* 0x000fe2000000000d */
[----:B------:R-:W-:Y:S01]  /*07d0*/  LOP3.LUT R21, R21, 0xff800000, RZ, 0xc0, !PT ;  /* 0xff80000015157812 */ /* 0x000fe200078ec0ff */
[----:B------:R-:W-:Y:S01]  /*07e0*/  @!P2 FMUL R10, R10, 8388608 ;  /* 0x4b0000000a0aa820 */ /* 0x000fe20000400000 */
[----:B------:R-:W-:Y:S01]  /*07f0*/  I2FP.F32.S32 R19, R19 ;  /* 0x0000001300137245 */ /* 0x000fe20000201400 */
[----:B------:R-:W-:Y:S01]  /*0800*/  FFMA R13, R12, R13, 0.13980610668659210205 ;  /* 0x3e0f29550c0d7423 */ /* 0x000fe2000000000d */
[----:B------:R-:W-:-:S02]  /*0810*/  IADD3 R18, PT, PT, R8, -R21, RZ ;  /* 0x8000001508127210 */ /* 0x000fc40007ffe0ff */
[----:B------:R-:W-:Y:S01]  /*0820*/  ISETP.GT.U32.AND P1, PT, R0, 0x7f7fffff, PT ;  /* 0x7f7fffff0000780c */ /* 0x000fe20003f24070 */
[----:B------:R-:W-:Y:S01]  /*0830*/  FFMA R13, R12, R13, -0.16684235632419586182 ;  /* 0xbe2ad8b90c0d7423 */ /* 0x000fe2000000000d */
[----:B------:R-:W-:Y:S01]  /*0840*/  FFMA R20, R19, 1.1920928955078125e-07, R20 ;  /* 0x3400000013147823 */ /* 0x000fe20000000014 */
[----:B------:R-:W-:Y:S01]  /*0850*/  FADD R18, R18, -1 ;  /* 0xbf80000012127421 */ /* 0x000fe20000000000 */
[----:B------:R-:W-:Y:S01]  /*0860*/  I2FP.F32.S32 R21, R21 ;  /* 0x0000001500157245 */ /* 0x000fe20000201400 */
[----:B------:R-:W-:-:S04]  /*0870*/  FFMA R13, R12, R13, 0.20012299716472625732 ;  /* 0x3e4ced0b0c0d7423 */ /* 0x000fc8000000000d */
[----:B------:R-:W-:-:S04]  /*0880*/  FFMA R13, R12, R13, -0.24999669194221496582 ;  /* 0xbe7fff220c0d7423 */ /* 0x000fc8000000000d */
[----:B------:R-:W-:Y:S01]  /*0890*/  FFMA R15, R12, R13, 0.33333182334899902344 ;  /* 0x3eaaaa780c0f7423 */ /* 0x000fe2000000000d */
[----:B------:R-:W-:Y:S02]  /*08a0*/  FSEL R13, RZ, -23, P0 ;  /* 0xc1b80000ff0d7808 */ /* 0x000fe40000000000 */
[----:B------:R-:W-:Y:S01]  /*08b0*/  FSETP.NEU.AND P0, PT, R16, RZ, PT ;  /* 0x000000ff1000720b */ /* 0x000fe20003f0d000 */
[----:B------:R-:W-:Y:S02]  /*08c0*/  FFMA R15, R12, R15, -0.5 ;  /* 0xbf0000000c0f7423 */ /* 0x000fe4000000000f */
[----:B------:R-:W-:Y:S01]  /*08d0*/  FFMA R13, R14, 1.1920928955078125e-07, R13 ;  /* 0x340000000e0d7823 */ /* 0x000fe2000000000d */
[----:B------:R-:W-:Y:S01]  /*08e0*/  FADD R14, R17, -1 ;  /* 0xbf800000110e7421 */ /* 0x000fe20000000000 */
[----:B------:R-:W-:-:S03]  /*08f0*/  FMUL R15, R12, R15 ;  /* 0x0000000f0c0f7220 */ /* 0x000fc60000400000 */
[----:B------:R-:W-:Y:S01]  /*0900*/  FFMA R17, R14, -R23, 0.14084610342979431152 ;  /* 0x3e1039f60e117423 */ /* 0x000fe20000000817 */
[----:B------:R-:W-:Y:S01]  /*0910*/  FFMA R12, R12, R15, R12 ;  /* 0x0000000f0c0c7223 */ /* 0x000fe2000000000c */
[----:B------:R-:W-:Y:S02]  /*0920*/  VIADD R15, R10, 0xc0d55555 ;  /* 0xc0d555550a0f7836 */ /* 0x000fe40000000000 */
[C---:B------:R-:W-:Y:S01]  /*0930*/  FFMA R25, R14.reuse, R17, -0.12148627638816833496 ;  /* 0xbdf8cdcc0e197423 */ /* 0x040fe20000000011 */
[----:B------:R-:W-:Y:S01]  /*0940*/  FFMA R12, R13, 0.69314718246459960938, R12 ;  /* 0x3f3172180d0c7823 */ /* 0x000fe2000000000c */
[----:B------:R-:W-:Y:S02]  /*0950*/  MOV R13, 0x7f800000 ;  /* 0x7f800000000d7802 */ /* 0x000fe40000000f00 */
[----:B------:R-:W-:Y:S01]  /*0960*/  LOP3.LUT R15, R15, 0xff800000, RZ, 0xc0, !PT ;  /* 0xff8000000f0f7812 */ /* 0x000fe200078ec0ff */
[----:B------:R-:W-:Y:S02]  /*0970*/  FFMA R25, R14, R25, 0.13980610668659210205 ;  /* 0x3e0f29550e197423 */ /* 0x000fe40000000019 */
[----:B------:R-:W-:Y:S01]  /*0980*/  @P4 FFMA R12, R16, R13, +INF ;  /* 0x7f800000100c4423 */ /* 0x000fe2000000000d */
[----:B------:R-:W-:Y:S01]  /*0990*/  IADD3 R17, PT, PT, R10, -R15, RZ ;  /* 0x8000000f0a117210 */ /* 0x000fe20007ffe0ff */
[----:B------:R-:W-:Y:S01]  /*09a0*/  FFMA R27, R14, R25, -0.16684235632419586182 ;  /* 0xbe2ad8b90e1b7423 */ /* 0x000fe20000000019 */
[----:B------:R-:W-:Y:S01]  /*09b0*/  FFMA R25, R18, -R23, 0.14084610342979431152 ;  /* 0x3e1039f612197423 */ /* 0x000fe20000000817 */
[----:B------:R-:W-:-:S02]  /*09c0*/  ISETP.GT.U32.AND P4, PT, R8, 0x7f7fffff, PT ;  /* 0x7f7fffff0800780c */ /* 0x000fc40003f84070 */
[----:B------:R-:W-:Y:S01]  /*09d0*/  FADD R17, R17, -1 ;  /* 0xbf80000011117421 */ /* 0x000fe20000000000 */
[----:B------:R-:W-:Y:S01]  /*09e0*/  FFMA R25, R18, R25, -0.12148627638816833496 ;  /* 0xbdf8cdcc12197423 */ /* 0x000fe20000000019 */
[----:B------:R-:W-:Y:S01]  /*09f0*/  FFMA R27, R14, R27, 0.20012299716472625732 ;  /* 0x3e4ced0b0e1b7423 */ /* 0x000fe2000000001b */
[----:B------:R-:W-:Y:S01]  /*0a00*/  I2FP.F32.S32 R15, R15 ;  /* 0x0000000f000f7245 */ /* 0x000fe20000201400 */
[C---:B------:R-:W-:Y:S01]  /*0a10*/  FFMA R16, R17.reuse, -R23, 0.14084610342979431152 ;  /* 0x3e1039f611107423 */ /* 0x040fe20000000817 */
[----:B------:R-:W-:Y:S01]  /*0a20*/  FFMA R25, R18, R25, 0.13980610668659210205 ;  /* 0x3e0f295512197423 */ /* 0x000fe20000000019 */
[----:B------:R-:W-:Y:S02]  /*0a30*/  FFMA R27, R14, R27, -0.24999669194221496582 ;  /* 0xbe7fff220e1b7423 */ /* 0x000fe4000000001b */
[C---:B------:R-:W-:Y:S01]  /*0a40*/  FFMA R22, R17.reuse, R16, -0.12148627638816833496 ;  /* 0xbdf8cdcc11167423 */ /* 0x040fe20000000010 */
[----:B------:R-:W-:Y:S01]  /*0a50*/  FFMA R25, R18, R25, -0.16684235632419586182 ;  /* 0xbe2ad8b912197423 */ /* 0x000fe20000000019 */
[----:B------:R-:W-:Y:S01]  /*0a60*/  FFMA R27, R14, R27, 0.33333182334899902344 ;  /* 0x3eaaaa780e1b7423 */ /* 0x000fe2000000001b */
[----:B------:R-:W-:Y:S01]  /*0a70*/  FSEL R16, RZ, -23, P3 ;  /* 0xc1b80000ff107808 */ /* 0x000fe20001800000 */
[C---:B------:R-:W-:Y:S01]  /*0a80*/  FFMA R22, R17.reuse, R22, 0.13980610668659210205 ;  /* 0x3e0f295511167423 */ /* 0x040fe20000000016 */
[----:B------:R-:W-:Y:S01]  /*0a90*/  FFMA R25, R18, R25, 0.20012299716472625732 ;  /* 0x3e4ced0b12197423 */ /* 0x000fe20000000019 */
[----:B------:R-:W-:Y:S01]  /*0aa0*/  FFMA R27, R14, R27, -0.5 ;  /* 0xbf0000000e1b7423 */ /* 0x000fe2000000001b */
[----:B------:R-:W-:Y:S01]  /*0ab0*/  FSETP.NEU.AND P3, PT, R0, RZ, PT ;  /* 0x000000ff0000720b */ /* 0x000fe20003f6d000 */
[----:B------:R-:W-:Y:S01]  /*0ac0*/  FFMA R22, R17, R22, -0.16684235632419586182 ;  /* 0xbe2ad8b911167423 */ /* 0x000fe20000000016 */
[----:B------:R-:W-:Y:S01]  /*0ad0*/  FFMA R25, R18, R25, -0.24999669194221496582 ;  /* 0xbe7fff2212197423 */ /* 0x000fe20000000019 */
[----:B------:R-:W-:Y:S01]  /*0ae0*/  FMUL R27, R14, R27 ;  /* 0x0000001b0e1b7220 */ /* 0x000fe20000400000 */
[----:B------:R-:W-:Y:S01]  /*0af0*/  FFMA R16, R21, 1.1920928955078125e-07, R16 ;  /* 0x3400000015107823 */ /* 0x000fe20000000010 */
[C---:B------:R-:W-:Y:S01]  /*0b00*/  FFMA R22, R17.reuse, R22, 0.20012299716472625732 ;  /* 0x3e4ced0b11167423 */ /* 0x040fe20000000016 */
[----:B------:R-:W-:Y:S01]  /*0b10*/  FFMA R25, R18, R25, 0.33333182334899902344 ;  /* 0x3eaaaa7812197423 */ /* 0x000fe20000000019 */
[----:B------:R-:W-:Y:S01]  /*0b20*/  FFMA R19, R14, R27, R14 ;  /* 0x0000001b0e137223 */ /* 0x000fe2000000000e */
[----:B------:R-:W-:Y:S01]  /*0b30*/  FSEL R14, RZ, -23, P2 ;  /* 0xc1b80000ff0e7808 */ /* 0x000fe20001000000 */
[C---:B------:R-:W-:Y:S01]  /*0b40*/  FFMA R22, R17.reuse, R22, -0.24999669194221496582 ;  /* 0xbe7fff2211167423 */ /* 0x040fe20000000016 */
[----:B------:R-:W-:Y:S01]  /*0b50*/  FFMA R25, R18, R25, -0.5 ;  /* 0xbf00000012197423 */ /* 0x000fe20000000019 */
[----:B------:R-:W-:Y:S01]  /*0b60*/  ISETP.GT.U32.AND P2, PT, R10, 0x7f7fffff, PT ;  /* 0x7f7fffff0a00780c */ /* 0x000fe20003f44070 */
[----:B------:R-:W-:Y:S01]  /*0b70*/  FFMA R19, R20, 0.69314718246459960938, R19 ;  /* 0x3f31721814137823 */ /* 0x000fe20000000013 */
[----:B------:R-:W-:Y:S01]  /*0b80*/  FFMA R22, R17, R22, 0.33333182334899902344 ;  /* 0x3eaaaa7811167423 */ /* 0x000fe20000000016 */
[----:B------:R-:W-:Y:S01]  /*0b90*/  FMUL R25, R18, R25 ;  /* 0x0000001912197220 */ /* 0x000fe20000400000 */
[----:B------:R-:W-:Y:S01]  /*0ba0*/  FFMA R14, R15, 1.1920928955078125e-07, R14 ;  /* 0x340000000f0e7823 */ /* 0x000fe2000000000e */
[----:B------:R-:W-:Y:S01]  /*0bb0*/  @P1 FFMA R19, R0, R13, +INF ;  /* 0x7f80000000131423 */ /* 0x000fe2000000000d */
[----:B------:R-:W-:Y:S01]  /*0bc0*/  FFMA R22, R17, R22, -0.5 ;  /* 0xbf00000011167423 */ /* 0x000fe20000000016 */
[----:B------:R-:W-:Y:S01]  /*0bd0*/  FFMA R25, R18, R25, R18 ;  /* 0x0000001912197223 */ /* 0x000fe20000000012 */
[----:B------:R-:W-:-:S02]  /*0be0*/  FSETP.NEU.AND P1, PT, R8, RZ, PT ;  /* 0x000000ff0800720b */ /* 0x000fc40003f2d000 */
[C---:B------:R-:W-:Y:S01]  /*0bf0*/  FMUL R22, R17.reuse, R22 ;  /* 0x0000001611167220 */ /* 0x040fe20000400000 */
[----:B------:R-:W-:Y:S01]  /*0c00*/  FFMA R16, R16, 0.69314718246459960938, R25 ;  /* 0x3f31721810107823 */ /* 0x000fe20000000019 */
[-C--:B------:R-:W-:Y:S01]  /*0c10*/  @P4 FFMA R16, R8, R13.reuse, +INF ;  /* 0x7f80000008104423 */ /* 0x080fe2000000000d */
[----:B------:R-:W-:Y:S01]  /*0c20*/  FSETP.NEU.AND P4, PT, R10, RZ, PT ;  /* 0x000000ff0a00720b */ /* 0x000fe20003f8d000 */
[----:B------:R-:W-:Y:S01]  /*0c30*/  FFMA R17, R17, R22, R17 ;  /* 0x0000001611117223 */ /* 0x000fe20000000011 */
[----:B------:R-:W-:Y:S02]  /*0c40*/  FSEL R19, R19, -INF , P3 ;  /* 0xff80000013137808 */ /* 0x000fe40001800000 */
[----:B------:R-:W-:Y:S01]  /*0c50*/  FSEL R16, R16, -INF , P1 ;  /* 0xff80000010107808 */ /* 0x000fe20000800000 */
[----:B------:R-:W-:Y:S01]  /*0c60*/  FFMA R14, R14, 0.69314718246459960938, R17 ;  /* 0x3f3172180e0e7823 */ /* 0x000fe20000000011 */
[----:B------:R-:W-:Y:S01]  /*0c70*/  @P2 FFMA R14, R10, R13, +INF ;  /* 0x7f8000000a0e2423 */ /* 0x000fe2000000000d */
[----:B------:R-:W-:-:S02]  /*0c80*/  FSEL R13, R12, -INF , P0 ;  /* 0xff8000000c0d7808 */ /* 0x000fc40000000000 */
[----:B------:R-:W-:Y:S02]  /*0c90*/  ISETP.GE.AND P0, PT, R11, R7, PT ;  /* 0x000000070b00720c */ /* 0x000fe40003f06270 */
[----:B------:R-:W-:Y:S01]  /*0ca0*/  FSEL R14, R14, -INF , P4 ;  /* 0xff8000000e0e7808 */ /* 0x000fe20002000000 */
[----:B------:R-:W-:-:S04]  /*0cb0*/  FADD R16, R16, -R13 ;  /* 0x8000000d10107221 */ /* 0x000fc80000000000 */
[----:B------:R-:W-:Y:S01]  /*0cc0*/  FADD R14, R14, -R19 ;  /* 0x800000130e0e7221 */ /* 0x000fe20000000000 */
[----:B------:R-:W-:-:S04]  /*0cd0*/  FFMA R9, R16, R16, R9 ;  /* 0x0000001010097223 */ /* 0x000fc80000000009 */
[----:B------:R-:W-:Y:S01]  /*0ce0*/  FFMA R9, R14, R14, R9 ;  /* 0x0000000e0e097223 */ /* 0x000fe20000000009 */
[----:B------:R-:W-:Y:S06]  /*0cf0*/  @!P0 BRA `(.L_x_92) ;  /* 0xfffffff8003c8947 */ /* 0x000fec000383ffff */
.L_x_91:
[----:B------:R-:W-:Y:S05]  /*0d00*/  BSYNC.RECONVERGENT B0 ;  /* 0x0000000000007941 */ /* 0x000fea0003800200 */
.L_x_88:
        /* <DEDUP_REMOVED lines=12> */
[----:B------:R-:W-:Y:S05]  /*0dd0*/  CALL.REL.NOINC `($__internal_3_$__cuda_sm3x_div_rn_noftz_f32_slowpath) ;  /* 0x0000000000187944 */ /* 0x000fea0003c00000 */
[----:B------:R-:W-:-:S07]  /*0de0*/  MOV R5, R0 ;  /* 0x0000000000057202 */ /* 0x000fce0000000f00 */
.L_x_94:
[----:B------:R-:W-:Y:S05]  /*0df0*/  BSYNC.RECONVERGENT B0 ;  /* 0x0000000000007941 */ /* 0x000fea0003800200 */
.L_x_93:
[----:B------:R-:W0:Y:S02]  /*0e00*/  LDC.64 R2, c[0x0][0x388] ;  /* 0x0000e200ff027b82 */ /* 0x000e240000000a00 */
[----:B0-----:R-:W-:-:S05]  /*0e10*/  IMAD.WIDE R6, R6, 0x4, R2 ;  /* 0x0000000406067825 */ /* 0x001fca00078e0202 */
[----:B------:R-:W-:Y:S01]  /*0e20*/  STG.E desc[UR4][R6.64], R5 ;  /* 0x0000000506007986 */ /* 0x000fe2000c101904 */
[----:B------:R-:W-:Y:S05]  /*0e30*/  EXIT ;  /* 0x000000000000794d */ /* 0x000fea0003800000 */
        .weak           $__internal_3_$__cuda_sm3x_div_rn_noftz_f32_slowpath
        .type           $__internal_3_$__cuda_sm3x_div_rn_noftz_f32_slowpath,@function
        .size           $__internal_3_$__cuda_sm3x_div_rn_noftz_f32_slowpath,(.L_x_755 - $__internal_3_$__cuda_sm3x_div_rn_noftz_f32_slowpath)
$__internal_3_$__cuda_sm3x_div_rn_noftz_f32_slowpath:
        /* <DEDUP_REMOVED lines=31> */
[----:B------:R-:W-:Y:S02]  /*1030*/  @!P0 IMAD.MOV.U32 R7, RZ, RZ, -0x40 ;  /* 0xffffffc0ff078424 */ /* 0x000fe400078e00ff */
[----:B------:R-:W-:Y:S01]  /*1040*/  @!P0 FFMA R3, R3, 1.84467440737095516160e+19, RZ ;  /* 0x5f80000003038823 */ /* 0x000fe200000000ff */
[----:B------:R-:W-:Y:S02]  /*1050*/  @!P1 FFMA R4, R0, 1.84467440737095516160e+19, RZ ;  /* 0x5f80000000049823 */ /* 0x000fe400000000ff */
[----:B------:R-:W-:-:S07]  /*1060*/  @!P1 IADD3 R7, PT, PT, R7, 0x40, RZ ;  /* 0x0000004007079810 */ /* 0x000fce0007ffe0ff */
.L_x_96:
[----:B------:R-:W-:Y:S01]  /*1070*/  LEA R9, R5, 0xc0800000, 0x17 ;  /* 0xc080000005097811 */ /* 0x000fe200078eb8ff */
[----:B------:R-:W-:Y:S03]  /*1080*/  BSSY.RECONVERGENT B2, `(.L_x_101) ;  /* 0x0000036000027945 */ /* 0x000fe60003800200 */
[----:B------:R-:W-:Y:S02]  /*1090*/  IADD3 R9, PT, PT, -R9, R4, RZ ;  /* 0x0000000409097210 */ /* 0x000fe40007ffe1ff */
[----:B------:R-:W-:Y:S02]  /*10a0*/  IADD3 R4, PT, PT, R10, -0x7f, RZ ;  /* 0xffffff810a047810 */ /* 0x000fe40007ffe0ff */
[----:B------:R-:W0:Y:S01]  /*10b0*/  MUFU.RCP R8, R9 ;  /* 0x0000000900087308 */ /* 0x000e220000001000 */
[----:B------:R-:W-:Y:S02]  /*10c0*/  FADD.FTZ R11, -R9, -RZ ;  /* 0x800000ff090b7221 */ /* 0x000fe40000010100 */
[C---:B------:R-:W-:Y:S01]  /*10d0*/  IMAD R0, R4.reuse, -0x800000, R3 ;  /* 0xff80000004007824 */ /* 0x040fe200078e0203 */
[----:B------:R-:W-:-:S05]  /*10e0*/  IADD3 R4, PT, PT, R4, 0x7f, -R5 ;  /* 0x0000007f04047810 */ /* 0x000fca0007ffe805 */
[----:B------:R-:W-:Y:S02]  /*10f0*/  IMAD.IADD R4, R4, 0x1, R7 ;  /* 0x0000000104047824 */ /* 0x000fe400078e0207 */
        /* <DEDUP_REMOVED lines=21> */
[CCC-:B------:R-:W-:Y:S01]  /*1250*/  FFMA.RM R4, R10.reuse, R8.reuse, R13.reuse ;  /* 0x000000080a047223 */ /* 0x1c0fe2000000400d */
[C---:B------:R-:W-:Y:S02]  /*1260*/  ISETP.NE.AND P2, PT, R7.reuse, RZ, PT ;  /* 0x000000ff0700720c */ /* 0x040fe40003f45270 */
[----:B------:R-:W-:Y:S02]  /*1270*/  ISETP.NE.AND P1, PT, R7, RZ, PT ;  /* 0x000000ff0700720c */ /* 0x000fe40003f25270 */
[----:B------:R-:W-:Y:S01]  /*1280*/  LOP3.LUT R5, R3, 0x7fffff, RZ, 0xc0, !PT ;  /* 0x007fffff03057812 */ /* 0x000fe200078ec0ff */
[----:B------:R-:W-:Y:S01]  /*1290*/  FFMA.RP R3, R10, R8, R13 ;  /* 0x000000080a037223 */ /* 0x000fe2000000800d */
[----:B------:R-:W-:Y:S01]  /*12a0*/  IADD3 R8, PT, PT, R7, 0x20, RZ ;  /* 0x0000002007087810 */ /* 0x000fe20007ffe0ff */
[----:B------:R-:W-:Y:S01]  /*12b0*/  IMAD.MOV R7, RZ, RZ, -R7 ;  /* 0x000000ffff077224 */ /* 0x000fe200078e0a07 */
        /* <DEDUP_REMOVED lines=14> */
.L_x_103:
[----:B------:R-:W-:-:S04]  /*13a0*/  LOP3.LUT R0, R0, 0x80000000, RZ, 0xc0, !PT ;  /* 0x8000000000007812 */ /* 0x000fc800078ec0ff */
[----:B------:R-:W-:Y:S01]  /*13b0*/  LOP3.LUT R0, R0, 0x7f800000, RZ, 0xfc, !PT ;  /* 0x7f80000000007812 */ /* 0x000fe200078efcff */
[----:B------:R-:W-:Y:S06]  /*13c0*/  BRA `(.L_x_104) ;  /* 0x0000000000047947 */ /* 0x000fec0003800000 */
.L_x_102:
[----:B------:R-:W-:-:S07]  /*13d0*/  LEA R0, R4, R0, 0x17 ;  /* 0x0000000004007211 */ /* 0x000fce00078eb8ff */
.L_x_104:
[----:B------:R-:W-:Y:S05]  /*13e0*/  BSYNC.RECONVERGENT B2 ;  /* 0x0000000000027941 */ /* 0x000fea0003800200 */
.L_x_101:
[----:B------:R-:W-:Y:S05]  /*13f0*/  BRA `(.L_x_105) ;  /* 0x0000000000207947 */ /* 0x000fea0003800000 */
.L_x_100:
[----:B------:R-:W-:-:S04]  /*1400*/  LOP3.LUT R0, R4, 0x80000000, R3, 0x48, !PT ;  /* 0x8000000004007812 */ /* 0x000fc800078e4803 */
[----:B------:R-:W-:Y:S01]  /*1410*/  LOP3.LUT R0, R0, 0x7f800000, RZ, 0xfc, !PT ;  /* 0x7f80000000007812 */ /* 0x000fe200078efcff */
[----:B------:R-:W-:Y:S06]  /*1420*/  BRA `(.L_x_105) ;  /* 0x0000000000147947 */ /* 0x000fec0003800000 */
.L_x_99:
[----:B------:R-:W-:Y:S01]  /*1430*/  LOP3.LUT R0, R4, 0x80000000, R3, 0x48, !PT ;  /* 0x8000000004007812 */ /* 0x000fe200078e4803 */
[----:B------:R-:W-:Y:S06]  /*1440*/  BRA `(.L_x_105) ;  /* 0x00000000000c7947 */ /* 0x000fec0003800000 */
.L_x_98:
[----:B------:R-:W0:Y:S01]  /*1450*/  MUFU.RSQ R0, -QNAN ;  /* 0xffc0000000007908 */ /* 0x000e220000001400 */
[----:B------:R-:W-:Y:S05]  /*1460*/  BRA `(.L_x_105) ;  /* 0x0000000000047947 */ /* 0x000fea0003800000 */
.L_x_97:
[----:B------:R-:W-:-:S07]  /*1470*/  FADD.FTZ R0, R3, R0 ;  /* 0x0000000003007221 */ /* 0x000fce0000010000 */
.L_x_105:
[----:B------:R-:W-:Y:S05]  /*1480*/  BSYNC.RECONVERGENT B1 ;  /* 0x0000000000017941 */ /* 0x000fea0003800200 */
.L_x_95:
[----:B------:R-:W-:-:S04]  /*1490*/  HFMA2 R3, -RZ, RZ, 0, 0 ;  /* 0x00000000ff037431 */ /* 0x000fc800000001ff */
[----:B0-----:R-:W-:Y:S05]  /*14a0*/  RET.REL.NODEC R2 `(MseOfLogLoss) ;  /* 0xffffffe802d47950 */ /* 0x001fea0003c3ffff */
.L_x_106:
        /* <DEDUP_REMOVED lines=13> */
.L_x_755:


//--------------------- .text.MeanSquaredLogErrorLoss --------------------------
	.section	.text.MeanSquaredLogErrorLoss,"ax",@progbits
	.align	128
        .global         MeanSquaredLogErrorLoss
        .type           MeanSquaredLogErrorLoss,@function
        .size           MeanSquaredLogErrorLoss,(.L_x_756 - MeanSquaredLogErrorLoss)
        .other          MeanSquaredLogErrorLoss,@"STO_CUDA_ENTRY STV_DEFAULT"
MeanSquaredLogErrorLoss:
.text.MeanSquaredLogErrorLoss:
        /* <DEDUP_REMOVED lines=15> */
[----:B------:R-:W-:-:S03]  /*00f0*/  MOV R9, RZ ;  /* 0x000000ff00097202 */ /* 0x000fc60000000f00 */
[C---:B------:R-:W-:Y:S02]  /*0100*/  IADD3 R7, PT, PT, R11.reuse, UR6, RZ ;  /* 0x000000060b077c10 */ /* 0x040fe4000fffe0ff */
[----:B------:R-:W-:-:S04]  /*0110*/  IADD3 R2, PT, PT, R11, 0x1, RZ ;  /* 0x000000010b027810 */ /* 0x000fc80007ffe0ff */
[----:B------:R-:W-:Y:S02]  /*0120*/  VIMNMX R0, PT, PT, R7, R2, !PT ;  /* 0x0000000207007248 */ /* 0x000fe40007fe0100 */
[----:B------:R-:W-:Y:S02]  /*0130*/  ISETP.GE.AND P0, PT, R2, R7, PT ;  /* 0x000000070200720c */ /* 0x000fe40003f06270 */
[----:B------:R-:W-:-:S04]  /*0140*/  IADD3 R0, PT, PT, -R11, R0, RZ ;  /* 0x000000000b007210 */ /* 0x000fc80007ffe1ff */
[----:B------:R-:W-:-:S04]  /*0150*/  LOP3.LUT R0, R0, 0x1, RZ, 0xc0, !PT ;  /* 0x0000000100007812 */ /* 0x000fc800078ec0ff */
[----:B------:R-:W-:-:S13]  /*0160*/  ISETP.NE.U32.AND P1, PT, R0, 0x1, PT ;  /* 0x000000010000780c */ /* 0x000fda0003f25070 */
[----:B------:R-:W-:Y:S05]  /*0170*/  @P1 BRA `(.L_x_109) ;  /* 0x0000000000f41947 */ /* 0x000fea0003800000 */
[----:B------:R-:W0:Y:S08]  /*0180*/  LDC.64 R4, c[0x0][0x398] ;  /* 0x0000e600ff047b82 */ /* 0x000e300000000a00 */
[----:B------:R-:W1:Y:S01]  /*0190*/  LDC.64 R8, c[0x0][0x390] ;  /* 0x0000e400ff087b82 */ /* 0x000e620000000a00 */
[----:B0-----:R-:W-:-:S06]  /*01a0*/  IMAD.WIDE R4, R11, 0x4, R4 ;  /* 0x000000040b047825 */ /* 0x001fcc00078e0204 */
[----:B------:R-:W2:Y:S01]  /*01b0*/  LDG.E.CONSTANT R4, desc[UR4][R4.64] ;  /* 0x0000000404047981 */ /* 0x000ea2000c1e9900 */
[----:B-1----:R-:W-:-:S06]  /*01c0*/  IMAD.WIDE R10, R11, 0x4, R8 ;  /* 0x000000040b0a7825 */ /* 0x002fcc00078e0208 */
[----:B------:R0:W3:Y:S02]  /*01d0*/  LDG.E.CONSTANT R10, desc[UR4][R10.64] ;  /* 0x000000040a0a7981 */ /* 0x0000e4000c1e9900 */
[----:B0-----:R-:W-:Y:S01]  /*01e0*/  MOV R11, 0x3e055027 ;  /* 0x3e055027000b7802 */ /* 0x001fe20000000f00 */
[----:B--2---:R-:W-:Y:S01]  /*01f0*/  FADD R0, R4, 1 ;  /* 0x3f80000004007421 */ /* 0x004fe20000000000 */
[----:B---3--:R-:W-:-:S04]  /*0200*/  FADD R3, R10, 1 ;  /* 0x3f8000000a037421 */ /* 0x008fc80000000000 */
[----:B------:R-:W-:Y:S02]  /*0210*/  FSETP.GEU.AND P1, PT, R0, 1.175494350822287508e-38, PT ;  /* 0x008000000000780b */ /* 0x000fe40003f2e000 */
[----:B------:R-:W-:-:S11]  /*0220*/  FSETP.GEU.AND P2, PT, R3, 1.175494350822287508e-38, PT ;  /* 0x008000000300780b */ /* 0x000fd60003f4e000 */
[----:B------:R-:W-:Y:S02]  /*0230*/  @!P1 FMUL R0, R0, 8388608 ;  /* 0x4b00000000009820 */ /* 0x000fe40000400000 */
[----:B------:R-:W-:Y:S02]  /*0240*/  @!P2 FMUL R3, R3, 8388608 ;  /* 0x4b0000000303a820 */ /* 0x000fe40000400000 */
[----:B------:R-:W-:-:S03]  /*0250*/  VIADD R9, R0, 0xc0d55555 ;  /* 0xc0d5555500097836 */ /* 0x000fc60000000000 */
[----:B------:R-:W-:Y:S02]  /*0260*/  IADD3 R8, PT, PT, R3, -0x3f2aaaab, RZ ;  /* 0xc0d5555503087810 */ /* 0x000fe40007ffe0ff */
[----:B------:R-:W-:Y:S02]  /*0270*/  LOP3.LUT R9, R9, 0xff800000, RZ, 0xc0, !PT ;  /* 0xff80000009097812 */ /* 0x000fe400078ec0ff */
[----:B------:R-:W-:Y:S02]  /*0280*/  LOP3.LUT R8, R8, 0xff800000, RZ, 0xc0, !PT ;  /* 0xff80000008087812 */ /* 0x000fe400078ec0ff */
[----:B------:R-:W-:Y:S02]  /*0290*/  IADD3 R5, PT, PT, R0, -R9, RZ ;  /* 0x8000000900057210 */ /* 0x000fe40007ffe0ff */
[----:B------:R-:W-:-:S03]  /*02a0*/  IADD3 R4, PT, PT, R3, -R8, RZ ;  /* 0x8000000803047210 */ /* 0x000fc60007ffe0ff */
[----:B------:R-:W-:Y:S02]  /*02b0*/  FADD R5, R5, -1 ;  /* 0xbf80000005057421 */ /* 0x000fe40000000000 */
[----:B------:R-:W-:Y:S02]  /*02c0*/  FADD R4, R4, -1 ;  /* 0xbf80000004047421 */ /* 0x000fe40000000000 */
[CC--:B------:R-:W-:Y:S02]  /*02d0*/  FFMA R10, R5.reuse, -R11.reuse, 0.14084610342979431152 ;  /* 0x3e1039f6050a7423 */ /* 0x0c0fe4000000080b */
[C---:B------:R-:W-:Y:S02]  /*02e0*/  FFMA R11, R4.reuse, -R11, 0.14084610342979431152 ;  /* 0x3e1039f6040b7423 */ /* 0x040fe4000000080b */
[----:B------:R-:W-:Y:S02]  /*02f0*/  FFMA R10, R5, R10, -0.12148627638816833496 ;  /* 0xbdf8cdcc050a7423 */ /* 0x000fe4000000000a */
[----:B------:R-:W-:-:S02]  /*0300*/  FFMA R11, R4, R11, -0.12148627638816833496 ;  /* 0xbdf8cdcc040b7423 */ /* 0x000fc4000000000b */
[C---:B------:R-:W-:Y:S02]  /*0310*/  FFMA R10, R5.reuse, R10, 0.13980610668659210205 ;  /* 0x3e0f2955050a7423 */ /* 0x040fe4000000000a */
[C---:B------:R-:W-:Y:S02]  /*0320*/  FFMA R11, R4.reuse, R11, 0.13980610668659210205 ;  /* 0x3e0f2955040b7423 */ /* 0x040fe4000000000b */
[C---:B------:R-:W-:Y:S02]  /*0330*/  FFMA R10, R5.reuse, R10, -0.16684235632419586182 ;  /* 0xbe2ad8b9050a7423 */ /* 0x040fe4000000000a */
[C---:B------:R-:W-:Y:S02]  /*0340*/  FFMA R11, R4.reuse, R11, -0.16684235632419586182 ;  /* 0xbe2ad8b9040b7423 */ /* 0x040fe4000000000b */
[----:B------:R-:W-:Y:S02]  /*0350*/  FFMA R10, R5, R10, 0.20012299716472625732 ;  /* 0x3e4ced0b050a7423 */ /* 0x000fe4000000000a */
[----:B------:R-:W-:-:S02]  /*0360*/  FFMA R11, R4, R11, 0.20012299716472625732 ;  /* 0x3e4ced0b040b7423 */ /* 0x000fc4000000000b */
[C---:B------:R-:W-:Y:S02]  /*0370*/  FFMA R12, R5.reuse, R10, -0.24999669194221496582 ;  /* 0xbe7fff22050c7423 */ /* 0x040fe4000000000a */
[C---:B------:R-:W-:Y:S02]  /*0380*/  FFMA R13, R4.reuse, R11, -0.24999669194221496582 ;  /* 0xbe7fff22040d7423 */ /* 0x040fe4000000000b */
[C---:B------:R-:W-:Y:S02]  /*0390*/  FFMA R12, R5.reuse, R12, 0.33333182334899902344 ;  /* 0x3eaaaa78050c7423 */ /* 0x040fe4000000000c */
[C---:B------:R-:W-:Y:S01]  /*03a0*/  FFMA R13, R4.reuse, R13, 0.33333182334899902344 ;  /* 0x3eaaaa78040d7423 */ /* 0x040fe2000000000d */
[----:B------:R-:W-:Y:S01]  /*03b0*/  FSEL R10, RZ, -23, P1 ;  /* 0xc1b80000ff0a7808 */ /* 0x000fe20000800000 */
[----:B------:R-:W-:Y:S01]  /*03c0*/  FFMA R12, R5, R12, -0.5 ;  /* 0xbf000000050c7423 */ /* 0x000fe2000000000c */
[----:B------:R-:W-:Y:S01]  /*03d0*/  FSEL R11, RZ, -23, P2 ;  /* 0xc1b80000ff0b7808 */ /* 0x000fe20001000000 */
[----:B------:R-:W-:Y:S01]  /*03e0*/  FFMA R13, R4, R13, -0.5 ;  /* 0xbf000000040d7423 */ /* 0x000fe2000000000d */
[----:B------:R-:W-:-:S02]  /*03f0*/  ISETP.GT.U32.AND P1, PT, R0, 0x7f7fffff, PT ;  /* 0x7f7fffff0000780c */ /* 0x000fc40003f24070 */
[----:B------:R-:W-:Y:S01]  /*0400*/  ISETP.GT.U32.AND P2, PT, R3, 0x7f7fffff, PT ;  /* 0x7f7fffff0300780c */ /* 0x000fe20003f44070 */
[C---:B------:R-:W-:Y:S01]  /*0410*/  FMUL R12, R5.reuse, R12 ;  /* 0x0000000c050c7220 */ /* 0x040fe20000400000 */
[----:B------:R-:W-:Y:S01]  /*0420*/  I2FP.F32.S32 R9, R9 ;  /* 0x0000000900097245 */ /* 0x000fe20000201400 */
[C---:B------:R-:W-:Y:S01]  /*0430*/  FMUL R13, R4.reuse, R13 ;  /* 0x0000000d040d7220 */ /* 0x040fe20000400000 */
[----:B------:R-:W-:Y:S01]  /*0440*/  I2FP.F32.S32 R8, R8 ;  /* 0x0000000800087245 */ /* 0x000fe20000201400 */
[----:B------:R-:W-:Y:S02]  /*0450*/  FFMA R12, R5, R12, R5 ;  /* 0x0000000c050c7223 */ /* 0x000fe40000000005 */
[----:B------:R-:W-:Y:S01]  /*0460*/  FFMA R9, R9, 1.1920928955078125e-07, R10 ;  /* 0x3400000009097823 */ /* 0x000fe2000000000a */
[----:B------:R-:W-:Y:S01]  /*0470*/  FFMA R13, R4, R13, R4 ;  /* 0x0000000d040d7223 */ /* 0x000fe20000000004 */
[----:B------:R-:W-:Y:S01]  /*0480*/  FFMA R8, R8, 1.1920928955078125e-07, R11 ;  /* 0x3400000008087823 */ /* 0x000fe2000000000b */
[----:B------:R-:W-:-:S02]  /*0490*/  IMAD.MOV.U32 R4, RZ, RZ, 0x7f800000 ;  /* 0x7f800000ff047424 */ /* 0x000fc400078e00ff */
[----:B------:R-:W-:Y:S01]  /*04a0*/  FFMA R9, R9, 0.69314718246459960938, R12 ;  /* 0x3f31721809097823 */ /* 0x000fe2000000000c */
[----:B------:R-:W-:Y:S01]  /*04b0*/  FFMA R8, R8, 0.69314718246459960938, R13 ;  /* 0x3f31721808087823 */ /* 0x000fe2000000000d */
[CC--:B------:R-:W-:Y:S01]  /*04c0*/  @P1 FFMA R9, R0.reuse, R4.reuse, +INF ;  /* 0x7f80000000091423 */ /* 0x0c0fe20000000004 */
[C---:B------:R-:W-:Y:S01]  /*04d0*/  @P2 FFMA R8, R3.reuse, R4, +INF ;  /* 0x7f80000003082423 */ /* 0x040fe20000000004 */
[----:B------:R-:W-:Y:S02]  /*04e0*/  FSETP.NEU.AND P3, PT, R0, RZ, PT ;  /* 0x000000ff0000720b */ /* 0x000fe40003f6d000 */
[----:B------:R-:W-:Y:S02]  /*04f0*/  FSETP.NEU.AND P1, PT, R3, RZ, PT ;  /* 0x000000ff0300720b */ /* 0x000fe40003f2d000 */
[----:B------:R-:W-:Y:S02]  /*0500*/  FSEL R0, R9, -INF , P3 ;  /* 0xff80000009007808 */ /* 0x000fe40001800000 */
[----:B------:R-:W-:-:S05]  /*0510*/  FSEL R3, R8, -INF , P1 ;  /* 0xff80000008037808 */ /* 0x000fca0000800000 */
[----:B------:R-:W-:Y:S01]  /*0520*/  FADD R0, R0, -R3 ;  /* 0x8000000300007221 */ /* 0x000fe20000000000 */
[----:B------:R-:W-:-:S03]  /*0530*/  MOV R11, R2 ;  /* 0x00000002000b7202 */ /* 0x000fc60000000f00 */
[----:B------:R-:W-:-:S07]  /*0540*/  FFMA R9, R0, R0, RZ ;  /* 0x0000000000097223 */ /* 0x000fce00000000ff */
.L_x_109:
[----:B------:R-:W-:Y:S05]  /*0550*/  BSYNC.RECONVERGENT B0 ;  /* 0x0000000000007941 */ /* 0x000fea0003800200 */
.L_x_108:
        /* <DEDUP_REMOVED lines=8> */
.L_x_111:
[----:B------:R-:W-:-:S05]  /*05e0*/  IMAD.WIDE R12, R11, 0x4, R4 ;  /* 0x000000040b0c7825 */ /* 0x000fca00078e0204 */
[----:B------:R-:W2:Y:S04]  /*05f0*/  LDG.E.CONSTANT R18, desc[UR4][R12.64+-0x4] ;  /* 0xfffffc040c127981 */ /* 0x000ea8000c1e9900 */
[----:B------:R0:W3:Y:S01]  /*0600*/  LDG.E.CONSTANT R16, desc[UR4][R12.64] ;  /* 0x000000040c107981 */ /* 0x0000e2000c1e9900 */
[----:B------:R-:W-:-:S05]  /*0610*/  IMAD.WIDE R14, R11, 0x4, R2 ;  /* 0x000000040b0e7825 */ /* 0x000fca00078e0202 */
[----:B------:R-:W4:Y:S04]  /*0620*/  LDG.E.CONSTANT R0, desc[UR4][R14.64+-0x4] ;  /* 0xfffffc040e007981 */ /* 0x000f28000c1e9900 */
[----:B------:R-:W5:Y:S01]  /*0630*/  LDG.E.CONSTANT R10, desc[UR4][R14.64] ;  /* 0x000000040e0a7981 */ /* 0x000f62000c1e9900 */
[----:B------:R-:W-:Y:S01]  /*0640*/  HFMA2 R23, -RZ, RZ, 1.5048828125, 33.21875 ;  /* 0x3e055027ff177431 */ /* 0x000fe200000001ff */
[----:B------:R-:W-:Y:S01]  /*0650*/  IADD3 R11, PT, PT, R11, 0x2, RZ ;  /* 0x000000020b0b7810 */ /* 0x000fe20007ffe0ff */
[----:B--2---:R-:W-:-:S05]  /*0660*/  FADD R18, R18, 1 ;  /* 0x3f80000012127421 */ /* 0x004fca0000000000 */
[----:B------:R-:W-:Y:S01]  /*0670*/  FSETP.GEU.AND P0, PT, R18, 1.175494350822287508e-38, PT ;  /* 0x008000001200780b */ /* 0x000fe20003f0e000 */
[----:B----4-:R-:W-:Y:S01]  /*0680*/  FADD R0, R0, 1 ;  /* 0x3f80000000007421 */ /* 0x010fe20000000000 */
[----:B-----5:R-:W-:-:S04]  /*0690*/  FADD R10, R10, 1 ;  /* 0x3f8000000a0a7421 */ /* 0x020fc80000000000 */
[----:B------:R-:W-:-:S07]  /*06a0*/  FSETP.GEU.AND P2, PT, R0, 1.175494350822287508e-38, PT ;  /* 0x008000000000780b */ /* 0x000fce0003f4e000 */
[----:B------:R-:W-:Y:S01]  /*06b0*/  @!P0 FMUL R18, R18, 8388608 ;  /* 0x4b00000012128820 */ /* 0x000fe20000400000 */
[----:B------:R-:W-:-:S04]  /*06c0*/  FSETP.GEU.AND P3, PT, R10, 1.175494350822287508e-38, PT ;  /* 0x008000000a00780b */ /* 0x000fc80003f6e000 */
[C---:B------:R-:W-:Y:S02]  /*06d0*/  IADD3 R8, PT, PT, R18.reuse, -0x3f2aaaab, RZ ;  /* 0xc0d5555512087810 */ /* 0x040fe40007ffe0ff */
[----:B------:R-:W-:Y:S02]  /*06e0*/  ISETP.GT.U32.AND P4, PT, R18, 0x7f7fffff, PT ;  /* 0x7f7fffff1200780c */ /* 0x000fe40003f84070 */
[----:B------:R-:W-:Y:S01]  /*06f0*/  LOP3.LUT R17, R8, 0xff800000, RZ, 0xc0, !PT ;  /* 0xff80000008117812 */ /* 0x000fe200078ec0ff */
[----:B------:R-:W-:-:S03]  /*0700*/  @!P2 FMUL R0, R0, 8388608 ;  /* 0x4b0000000000a820 */ /* 0x000fc60000400000 */
[----:B------:R-:W-:Y:S01]  /*0710*/  I2FP.F32.S32 R14, R17 ;  /* 0x00000011000e7245 */ /* 0x000fe20000201400 */
[----:B------:R-:W-:Y:S02]  /*0720*/  IMAD.IADD R8, R18, 0x1, -R17 ;  /* 0x0000000112087824 */ /* 0x000fe400078e0a11 */
[----:B------:R-:W-:Y:S01]  /*0730*/  @!P3 FMUL R10, R10, 8388608 ;  /* 0x4b0000000a0ab820 */ /* 0x000fe20000400000 */
[----:B------:R-:W-:Y:S01]  /*0740*/  IADD3 R21, PT, PT, R0, -0x3f2aaaab, RZ ;  /* 0xc0d5555500157810 */ /* 0x000fe20007ffe0ff */
[----:B0-----:R-:W-:Y:S01]  /*0750*/  FADD R12, R8, -1 ;  /* 0xbf800000080c7421 */ /* 0x001fe20000000000 */
[----:B---3--:R-:W-:Y:S02]  /*0760*/  FADD R8, R16, 1 ;  /* 0x3f80000010087421 */ /* 0x008fe40000000000 */
[----:B------:R-:W-:Y:S01]  /*0770*/  LOP3.LUT R21, R21, 0xff800000, RZ, 0xc0, !PT ;  /* 0xff80000015157812 */ /* 0x000fe200078ec0ff */
[----:B------:R-:W-:Y:S02]  /*0780*/  FFMA R13, R12, -R23, 0.14084610342979431152 ;  /* 0x3e1039f60c0d7423 */ /* 0x000fe40000000817 */
[----:B------:R-:W-:-:S02]  /*0790*/  FSETP.GEU.AND P1, PT, R8, 1.175494350822287508e-38, PT ;  /* 0x008000000800780b */ /* 0x000fc40003f2e000 */
[----:B------:R-:W-:-:S04]  /*07a0*/  FFMA R13, R12, R13, -0.12148627638816833496 ;  /* 0xbdf8cdcc0c0d7423 */ /* 0x000fc8000000000d */
[----:B------:R-:W-:-:S04]  /*07b0*/  FFMA R13, R12, R13, 0.13980610668659210205 ;  /* 0x3e0f29550c0d7423 */ /* 0x000fc8000000000d */
[----:B------:R-:W-:-:S03]  /*07c0*/  FFMA R13, R12, R13, -0.16684235632419586182 ;  /* 0xbe2ad8b90c0d7423 */ /* 0x000fc6000000000d */
[----:B------:R-:W-:Y:S01]  /*07d0*/  @!P1 FMUL R8, R8, 8388608 ;  /* 0x4b00000008089820 */ /* 0x000fe20000400000 */
[----:B------:R-:W-:-:S04]  /*07e0*/  FFMA R13, R12, R13, 0.20012299716472625732 ;  /* 0x3e4ced0b0c0d7423 */ /* 0x000fc8000000000d */
[----:B------:R-:W-:Y:S01]  /*07f0*/  IADD3 R19, PT, PT, R8, -0x3f2aaaab, RZ ;  /* 0xc0d5555508137810 */ /* 0x000fe20007ffe0ff */
[----:B------:R-:W-:-:S03]  /*0800*/  FFMA R13, R12, R13, -0.24999669194221496582 ;  /* 0xbe7fff220c0d7423 */ /* 0x000fc6000000000d */
[----:B------:R-:W-:Y:S01]  /*0810*/  LOP3.LUT R19, R19, 0xff800000, RZ, 0xc0, !PT ;  /* 0xff80000013137812 */ /* 0x000fe200078ec0ff */
[----:B------:R-:W-:Y:S01]  /*0820*/  FFMA R15, R12, R13, 0.33333182334899902344 ;  /* 0x3eaaaa780c0f7423 */ /* 0x000fe2000000000d */
[----:B------:R-:W-:Y:S02]  /*0830*/  FSEL R13, RZ, -23, P0 ;  /* 0xc1b80000ff0d7808 */ /* 0x000fe40000000000 */
[----:B------:R-:W-:Y:S01]  /*0840*/  IADD3 R17, PT, PT, R8, -R19, RZ ;  /* 0x8000001308117210 */ /* 0x000fe20007ffe0ff */
[----:B------:R-:W-:Y:S01]  /*0850*/  FFMA R15, R12, R15, -0.5 ;  /* 0xbf0000000c0f7423 */ /* 0x000fe2000000000f */
[----:B------:R-:W-:Y:S02]  /*0860*/  FSETP.NEU.AND P0, PT, R18, RZ, PT ;  /* 0x000000ff1200720b */ /* 0x000fe40003f0d000 */
[----:B------:R-:W-:Y:S01]  /*0870*/  I2FP.F32.S32 R19, R19 ;  /* 0x0000001300137245 */ /* 0x000fe20000201400 */
[----:B------:R-:W-:Y:S01]  /*0880*/  FADD R17, R17, -1 ;  /* 0xbf80000011117421 */ /* 0x000fe20000000000 */
[----:B------:R-:W-:Y:S01]  /*0890*/  FMUL R25, R12, R15 ;  /* 0x0000000f0c197220 */ /* 0x000fe20000400000 */
[----:B------:R-:W-:Y:S01]  /*08a0*/  FFMA R15, R14, 1.1920928955078125e-07, R13 ;  /* 0x340000000e0f7823 */ /* 0x000fe2000000000d */
[----:B------:R-:W-:-:S02]  /*08b0*/  VIADD R13, R10, 0xc0d55555 ;  /* 0xc0d555550a0d7836 */ /* 0x000fc40000000000 */
[----:B------:R-:W-:Y:S01]  /*08c0*/  FFMA R14, R17, -R23, 0.14084610342979431152 ;  /* 0x3e1039f6110e7423 */ /* 0x000fe20000000817 */
[----:B------:R-:W-:-:S03]  /*08d0*/  FFMA R12, R12, R25, R12 ;  /* 0x000000190c0c7223 */ /* 0x000fc6000000000c */
[----:B------:R-:W-:Y:S01]  /*08e0*/  FFMA R20, R17, R14, -0.12148627638816833496 ;  /* 0xbdf8cdcc11147423 */ /* 0x000fe2000000000e */
[----:B------:R-:W-:Y:S01]  /*08f0*/  LOP3.LUT R13, R13, 0xff800000, RZ, 0xc0, !PT ;  /* 0xff8000000d0d7812 */ /* 0x000fe200078ec0ff */
[----:B------:R-:W-:Y:S01]  /*0900*/  FFMA R12, R15, 0.69314718246459960938, R12 ;  /* 0x3f3172180f0c7823 */ /* 0x000fe2000000000c */
[----:B------:R-:W-:Y:S01]  /*0910*/  IADD3 R14, PT, PT, R0, -R21, RZ ;  /* 0x80000015000e7210 */ /* 0x000fe20007ffe0ff */
[C---:B------:R-:W-:Y:S01]  /*0920*/  FFMA R20, R17.reuse, R20, 0.13980610668659210205 ;  /* 0x3e0f295511147423 */ /* 0x040fe20000000014 */
[----:B------:R-:W-:Y:S02]  /*0930*/  IADD3 R16, PT, PT, R10, -R13, RZ ;  /* 0x8000000d0a107210 */ /* 0x000fe40007ffe0ff */
[----:B------:R-:W-:Y:S01]  /*0940*/  MOV R15, 0x7f800000 ;  /* 0x7f800000000f7802 */ /* 0x000fe20000000f00 */
[----:B------:R-:W-:Y:S01]  /*0950*/  FADD R14, R14, -1 ;  /* 0xbf8000000e0e7421 */ /* 0x000fe20000000000 */
[C---:B------:R-:W-:Y:S01]  /*0960*/  FFMA R20, R17.reuse, R20, -0.16684235632419586182 ;  /* 0xbe2ad8b911147423 */ /* 0x040fe20000000014 */
[----:B------:R-:W-:Y:S01]  /*0970*/  FADD R16, R16, -1 ;  /* 0xbf80000010107421 */ /* 0x000fe20000000000 */
[----:B------:R-:W-:Y:S01]  /*0980*/  I2FP.F32.S32 R21, R21 ;  /* 0x0000001500157245 */ /* 0x000fe20000201400 */
[----:B------:R-:W-:Y:S01]  /*0990*/  FFMA R25, R14, -R23, 0.14084610342979431152 ;  /* 0x3e1039f60e197423 */ /* 0x000fe20000000817 */
[----:B------:R-:W-:Y:S01]  /*09a0*/  @P4 FFMA R12, R18, R15, +INF ;  /* 0x7f800000120c4423 */ /* 0x000fe2000000000f */
[----:B------:R-:W-:Y:S01]  /*09b0*/  FFMA R23, R16, -R23, 0.14084610342979431152 ;  /* 0x3e1039f610177423 */ /* 0x000fe20000000817 */
[C---:B------:R-:W-:Y:S01]  /*09c0*/  FFMA R18, R17.reuse, R20, 0.20012299716472625732 ;  /* 0x3e4ced0b11127423 */ /* 0x040fe20000000014 */
[----:B------:R-:W-:Y:S01]  /*09d0*/  FFMA R25, R14, R25, -0.12148627638816833496 ;  /* 0xbdf8cdcc0e197423 */ /* 0x000fe20000000019 */
[----:B------:R-:W-:Y:S01]  /*09e0*/  FSEL R20, RZ, -23, P1 ;  /* 0xc1b80000ff147808 */ /* 0x000fe20000800000 */
[----:B------:R-:W-:Y:S01]  /*09f0*/  FFMA R23, R16, R23, -0.12148627638816833496 ;  /* 0xbdf8cdcc10177423 */ /* 0x000fe20000000017 */
[C---:B------:R-:W-:Y:S01]  /*0a00*/  FFMA R22, R17.reuse, R18, -0.24999669194221496582 ;  /* 0xbe7fff2211167423 */ /* 0x040fe20000000012 */
[----:B------:R-:W-:Y:S01]  /*0a10*/  FFMA R25, R14, R25, 0.13980610668659210205 ;  /* 0x3e0f29550e197423 */ /* 0x000fe20000000019 */
[----:B------:R-:W-:Y:S01]  /*0a20*/  FSEL R18, RZ, -23, P2 ;  /* 0xc1b80000ff127808 */ /* 0x000fe20001000000 */
[----:B------:R-:W-:Y:S01]  /*0a30*/  FFMA R23, R16, R23, 0.13980610668659210205 ;  /* 0x3e0f295510177423 */ /* 0x000fe20000000017 */
[----:B------:R-:W-:Y:S01]  /*0a40*/  FFMA R22, R17, R22, 0.33333182334899902344 ;  /* 0x3eaaaa7811167423 */ /* 0x000fe20000000016 */
[----:B------:R-:W-:Y:S01]  /*0a50*/  FFMA R25, R14, R25, -0.16684235632419586182 ;  /* 0xbe2ad8b90e197423 */ /* 0x000fe20000000019 */
[----:B------:R-:W-:Y:S01]  /*0a60*/  FFMA R20, R19, 1.1920928955078125e-07, R20 ;  /* 0x3400000013147823 */ /* 0x000fe20000000014 */
[----:B------:R-:W-:Y:S01]  /*0a70*/  FFMA R23, R16, R23, -0.16684235632419586182 ;  /* 0xbe2ad8b910177423 */ /* 0x000fe20000000017 */
[C---:B------:R-:W-:Y:S01]  /*0a80*/  FFMA R22, R17.reuse, R22, -0.5 ;  /* 0xbf00000011167423 */ /* 0x040fe20000000016 */
[----:B------:R-:W-:Y:S01]  /*0a90*/  FFMA R25, R14, R25, 0.20012299716472625732 ;  /* 0x3e4ced0b0e197423 */ /* 0x000fe20000000019 */
[----:B------:R-:W-:Y:S01]  /*0aa0*/  FSEL R19, RZ, -23, P3 ;  /* 0xc1b80000ff137808 */ /* 0x000fe20001800000 */
[----:B------:R-:W-:Y:S01]  /*0ab0*/  FFMA R23, R16, R23, 0.20012299716472625732 ;  /* 0x3e4ced0b10177423 */ /* 0x000fe20000000017 */
[----:B------:R-:W-:Y:S01]  /*0ac0*/  ISETP.GT.U32.AND P3, PT, R0, 0x7f7fffff, PT ;  /* 0x7f7fffff0000780c */ /* 0x000fe20003f64070 */
[----:B------:R-:W-:Y:S01]  /*0ad0*/  FFMA R25, R14, R25, -0.24999669194221496582 ;  /* 0xbe7fff220e197423 */ /* 0x000fe20000000019 */
[C---:B------:R-:W-:Y:S01]  /*0ae0*/  FMUL R22, R17.reuse, R22 ;  /* 0x0000001611167220 */ /* 0x040fe20000400000 */
[----:B------:R-:W-:Y:S01]  /*0af0*/  FFMA R23, R16, R23, -0.24999669194221496582 ;  /* 0xbe7fff2210177423 */ /* 0x000fe20000000017 */
[----:B------:R-:W-:Y:S01]  /*0b00*/  ISETP.GT.U32.AND P4, PT, R8, 0x7f7fffff, PT ;  /* 0x7f7fffff0800780c */ /* 0x000fe20003f84070 */
[----:B------:R-:W-:Y:S01]  /*0b10*/  FFMA R25, R14, R25, 0.33333182334899902344 ;  /* 0x3eaaaa780e197423 */ /* 0x000fe20000000019 */
[----:B------:R-:W-:Y:S01]  /*0b20*/  ISETP.GT.U32.AND P1, PT, R10, 0x7f7fffff, PT ;  /* 0x7f7fffff0a00780c */ /* 0x000fe20003f24070 */
[----:B------:R-:W-:Y:S01]  /*0b30*/  FFMA R23, R16, R23, 0.33333182334899902344 ;  /* 0x3eaaaa7810177423 */ /* 0x000fe20000000017 */
[----:B------:R-:W-:Y:S01]  /*0b40*/  FFMA R17, R17, R22, R17 ;  /* 0x0000001611117223 */ /* 0x000fe20000000011 */
[----:B------:R-:W-:Y:S01]  /*0b50*/  FFMA R25, R14, R25, -0.5 ;  /* 0xbf0000000e197423 */ /* 0x000fe20000000019 */
[----:B------:R-:W-:Y:S01]  /*0b60*/  I2FP.F32.S32 R22, R13 ;  /* 0x0000000d00167245 */ /* 0x000fe20000201400 */
[----:B------:R-:W-:Y:S01]  /*0b70*/  FFMA R23, R16, R23, -0.5 ;  /* 0xbf00000010177423 */ /* 0x000fe20000000017 */
[----:B------:R-:W-:Y:S01]  /*0b80*/  FFMA R18, R21, 1.1920928955078125e-07, R18 ;  /* 0x3400000015127823 */ /* 0x000fe20000000012 */
[----:B------:R-:W-:Y:S01]  /*0b90*/  FMUL R25, R14, R25 ;  /* 0x000000190e197220 */ /* 0x000fe20000400000 */
[----:B------:R-:W-:Y:S01]  /*0ba0*/  FSEL R13, R12, -INF , P0 ;  /* 0xff8000000c0d7808 */ /* 0x000fe20000000000 */
[----:B------:R-:W-:Y:S01]  /*0bb0*/  FMUL R23, R16, R23 ;  /* 0x0000001710177220 */ /* 0x000fe20000400000 */
[----:B------:R-:W-:Y:S01]  /*0bc0*/  FFMA R19, R22, 1.1920928955078125e-07, R19 ;  /* 0x3400000016137823 */ /* 0x000fe20000000013 */
[----:B------:R-:W-:Y:S01]  /*0bd0*/  FFMA R25, R14, R25, R14 ;  /* 0x000000190e197223 */ /* 0x000fe2000000000e */
[----:B------:R-:W-:Y:S01]  /*0be0*/  FFMA R17, R20, 0.69314718246459960938, R17 ;  /* 0x3f31721814117823 */ /* 0x000fe20000000011 */
[----:B------:R-:W-:Y:S01]  /*0bf0*/  FFMA R16, R16, R23, R16 ;  /* 0x0000001710107223 */ /* 0x000fe20000000010 */
[----:B------:R-:W-:Y:S01]  /*0c00*/  ISETP.GE.AND P0, PT, R11, R7, PT ;  /* 0x000000070b00720c */ /* 0x000fe20003f06270 */
[----:B------:R-:W-:Y:S01]  /*0c10*/  FFMA R18, R18, 0.69314718246459960938, R25 ;  /* 0x3f31721812127823 */ /* 0x000fe20000000019 */
[CC--:B------:R-:W-:Y:S01]  /*0c20*/  @P3 FFMA R18, R0.reuse, R15.reuse, +INF ;  /* 0x7f80000000123423 */ /* 0x0c0fe2000000000f */
[----:B------:R-:W-:Y:S01]  /*0c30*/  FSETP.NEU.AND P3, PT, R0, RZ, PT ;  /* 0x000000ff0000720b */ /* 0x000fe20003f6d000 */
[----:B------:R-:W-:Y:S01]  /*0c40*/  FFMA R16, R19, 0.69314718246459960938, R16 ;  /* 0x3f31721813107823 */ /* 0x000fe20000000010 */
[-C--:B------:R-:W-:Y:S01]  /*0c50*/  @P4 FFMA R17, R8, R15.reuse, +INF ;  /* 0x7f80000008114423 */ /* 0x080fe2000000000f */
[----:B------:R-:W-:Y:S01]  /*0c60*/  @P1 FFMA R16, R10, R15, +INF ;  /* 0x7f8000000a101423 */ /* 0x000fe2000000000f */
[----:B------:R-:W-:-:S02]  /*0c70*/  FSETP.NEU.AND P2, PT, R8, RZ, PT ;  /* 0x000000ff0800720b */ /* 0x000fc40003f4d000 */
[----:B------:R-:W-:Y:S02]  /*0c80*/  FSETP.NEU.AND P4, PT, R10, RZ, PT ;  /* 0x000000ff0a00720b */ /* 0x000fe40003f8d000 */
[----:B------:R-:W-:Y:S02]  /*0c90*/  FSEL R18, R18, -INF , P3 ;  /* 0xff80000012127808 */ /* 0x000fe40001800000 */
[----:B------:R-:W-:Y:S02]  /*0ca0*/  FSEL R17, R17, -INF , P2 ;  /* 0xff80000011117808 */ /* 0x000fe40001000000 */
[----:B------:R-:W-:Y:S01]  /*0cb0*/  FSEL R16, R16, -INF , P4 ;  /* 0xff80000010107808 */ /* 0x000fe20002000000 */
[----:B------:R-:W-:-:S04]  /*0cc0*/  FADD R18, R18, -R13 ;  /* 0x8000000d12127221 */ /* 0x000fc80000000000 */
[----:B------:R-:W-:Y:S01]  /*0cd0*/  FADD R16, R16, -R17 ;  /* 0x8000001110107221 */ /* 0x000fe20000000000 */
[----:B------:R-:W-:-:S04]  /*0ce0*/  FFMA R9, R18, R18, R9 ;  /* 0x0000001212097223 */ /* 0x000fc80000000009 */
[----:B------:R-:W-:Y:S01]  /*0cf0*/  FFMA R9, R16, R16, R9 ;  /* 0x0000001010097223 */ /* 0x000fe20000000009 */
[----:B------:R-:W-:Y:S06]  /*0d00*/  @!P0 BRA `(.L_x_111) ;  /* 0xfffffff800348947 */ /* 0x000fec000383ffff */
.L_x_110:
[----:B------:R-:W-:Y:S05]  /*0d10*/  BSYNC.RECONVERGENT B0 ;  /* 0x0000000000007941 */ /* 0x000fea0003800200 */
.L_x_107:
        /* <DEDUP_REMOVED lines=12> */
[----:B------:R-:W-:Y:S05]  /*0de0*/  CALL.REL.NOINC `($__internal_4_$__cuda_sm3x_div_rn_noftz_f32_slowpath) ;  /* 0x0000000000187944 */ /* 0x000fea0003c00000 */
[----:B------:R-:W-:-:S07]  /*0df0*/  IMAD.MOV.U32 R5, RZ, RZ, R0 ;  /* 0x000000ffff057224 */ /* 0x000fce00078e0000 */
.L_x_113:
[----:B------:R-:W-:Y:S05]  /*0e00*/  BSYNC.RECONVERGENT B0 ;  /* 0x0000000000007941 */ /* 0x000fea0003800200 */
.L_x_112:
[----:B------:R-:W0:Y:S02]  /*0e10*/  LDC.64 R2, c[0x0][0x388] ;  /* 0x0000e200ff027b82 */ /* 0x000e240000000a00 */
[----:B0-----:R-:W-:-:S05]  /*0e20*/  IMAD.WIDE R6, R6, 0x4, R2 ;  /* 0x0000000406067825 */ /* 0x001fca00078e0202 */
[----:B------:R-:W-:Y:S01]  /*0e30*/  STG.E desc[UR4][R6.64], R5 ;  /* 0x0000000506007986 */ /* 0x000fe2000c101904 */
[----:B------:R-:W-:Y:S05]  /*0e40*/  EXIT ;  /* 0x000000000000794d */ /* 0x000fea0003800000 */
        .weak           $__internal_4_$__cuda_sm3x_div_rn_noftz_f32_slowpath
        .type           $__internal_4_$__cuda_sm3x_div_rn_noftz_f32_slowpath,@function
        .size           $__internal_4_$__cuda_sm3x_div_rn_noftz_f32_slowpath,(.L_x_756 - $__internal_4_$__cuda_sm3x_div_rn_noftz_f32_slowpath)
$__internal_4_$__cuda_sm3x_div_rn_noftz_f32_slowpath:
        /* <DEDUP_REMOVED lines=35> */
.L_x_115:
[----:B------:R-:W-:Y:S01]  /*1080*/  LEA R9, R5, 0xc0800000, 0x17 ;  /* 0xc080000005097811 */ /* 0x000fe200078eb8ff */
[----:B------:R-:W-:Y:S03]  /*1090*/  BSSY.RECONVERGENT B2, `(.L_x_120) ;  /* 0x0000036000027945 */ /* 0x000fe60003800200 */
[----:B------:R-:W-:Y:S02]  /*10a0*/  IADD3 R9, PT, PT, -R9, R4, RZ ;  /* 0x0000000409097210 */ /* 0x000fe40007ffe1ff */
[----:B------:R-:W-:Y:S02]  /*10b0*/  IADD3 R4, PT, PT, R10, -0x7f, RZ ;  /* 0xffffff810a047810 */ /* 0x000fe40007ffe0ff */
[----:B------:R-:W0:Y:S01]  /*10c0*/  MUFU.RCP R8, R9 ;  /* 0x0000000900087308 */ /* 0x000e220000001000 */
[----:B------:R-:W-:Y:S02]  /*10d0*/  FADD.FTZ R11, -R9, -RZ ;  /* 0x800000ff090b7221 */ /* 0x000fe40000010100 */
[C---:B------:R-:W-:Y:S01]  /*10e0*/  IMAD R0, R4.reuse, -0x800000, R3 ;  /* 0xff80000004007824 */ /* 0x040fe200078e0203 */
[----:B------:R-:W-:-:S04]  /*10f0*/  IADD3 R4, PT, PT, R4, 0x7f, -R5 ;  /* 0x0000007f04047810 */ /* 0x000fc80007ffe805 */
        /* <DEDUP_REMOVED lines=27> */
[----:B------:R-:W-:Y:S02]  /*12b0*/  IADD3 R8, PT, PT, R7, 0x20, RZ ;  /* 0x0000002007087810 */ /* 0x000fe40007ffe0ff */
[----:B------:R-:W-:-:S02]  /*12c0*/  LOP3.LUT R5, R5, 0x800000, RZ, 0xfc, !PT ;  /* 0x0080000005057812 */ /* 0x000fc400078efcff */
[----:B------:R-:W-:Y:S02]  /*12d0*/  IADD3 R7, PT, PT, -R7, RZ, RZ ;  /* 0x000000ff07077210 */ /* 0x000fe40007ffe1ff */
[----:B------:R-:W-:Y:S02]  /*12e0*/  SHF.L.U32 R8, R5, R8, RZ ;  /* 0x0000000805087219 */ /* 0x000fe400000006ff */
[----:B------:R-:W-:Y:S02]  /*12f0*/  FSETP.NEU.FTZ.AND P0, PT, R3, R4, PT ;  /* 0x000000040300720b */ /* 0x000fe40003f1d000 */
[----:B------:R-:W-:Y:S02]  /*1300*/  SEL R4, R7, RZ, P2 ;  /* 0x000000ff07047207 */ /* 0x000fe40001000000 */
[----:B------:R-:W-:Y:S02]  /*1310*/  ISETP.NE.AND P1, PT, R8, RZ, P1 ;  /* 0x000000ff0800720c */ /* 0x000fe40000f25270 */
[----:B------:R-:W-:-:S02]  /*1320*/  SHF.R.U32.HI R4, RZ, R4, R5 ;  /* 0x00000004ff047219 */ /* 0x000fc40000011605 */
[----:B------:R-:W-:Y:S02]  /*1330*/  PLOP3.LUT P0, PT, P0, P1, PT, 0xf8, 0x8f ;  /* 0x00000000008f781c */ /* 0x000fe40000703f70 */
[----:B------:R-:W-:Y:S02]  /*1340*/  SHF.R.U32.HI R8, RZ, 0x1, R4 ;  /* 0x00000001ff087819 */ /* 0x000fe40000011604 */
[----:B------:R-:W-:-:S04]  /*1350*/  SEL R3, RZ, 0x1, !P0 ;  /* 0x00000001ff037807 */ /* 0x000fc80004000000 */
[----:B------:R-:W-:-:S04]  /*1360*/  LOP3.LUT R3, R3, 0x1, R8, 0xf8, !PT ;  /* 0x0000000103037812 */ /* 0x000fc800078ef808 */
[----:B------:R-:W-:-:S04]  /*1370*/  LOP3.LUT R3, R3, R4, RZ, 0xc0, !PT ;  /* 0x0000000403037212 */ /* 0x000fc800078ec0ff */
[----:B------:R-:W-:-:S04]  /*1380*/  IADD3 R3, PT, PT, R8, R3, RZ ;  /* 0x0000000308037210 */ /* 0x000fc80007ffe0ff */
[----:B------:R-:W-:Y:S01]  /*1390*/  LOP3.LUT R0, R3, R0, RZ, 0xfc, !PT ;  /* 0x0000000003007212 */ /* 0x000fe200078efcff */
[----:B------:R-:W-:Y:S06]  /*13a0*/  BRA `(.L_x_123) ;  /* 0x0000000000107947 */ /* 0x000fec0003800000 */
.L_x_122:
[----:B------:R-:W-:-:S04]  /*13b0*/  LOP3.LUT R0, R0, 0x80000000, RZ, 0xc0, !PT ;  /* 0x8000000000007812 */ /* 0x000fc800078ec0ff */
[----:B------:R-:W-:Y:S01]  /*13c0*/  LOP3.LUT R0, R0, 0x7f800000, RZ, 0xfc, !PT ;  /* 0x7f80000000007812 */ /* 0x000fe200078efcff */
[----:B------:R-:W-:Y:S06]  /*13d0*/  BRA `(.L_x_123) ;  /* 0x0000000000047947 */ /* 0x000fec0003800000 */
.L_x_121:
[----:B------:R-:W-:-:S07]  /*13e0*/  LEA R0, R4, R0, 0x17 ;  /* 0x0000000004007211 */ /* 0x000fce00078eb8ff */
.L_x_123:
[----:B------:R-:W-:Y:S05]  /*13f0*/  BSYNC.RECONVERGENT B2 ;  /* 0x0000000000027941 */ /* 0x000fea0003800200 */
.L_x_120:
[----:B------:R-:W-:Y:S05]  /*1400*/  BRA `(.L_x_124) ;  /* 0x0000000000207947 */ /* 0x000fea0003800000 */
.L_x_119:
[----:B------:R-:W-:-:S04]  /*1410*/  LOP3.LUT R0, R4, 0x80000000, R3, 0x48, !PT ;  /* 0x8000000004007812 */ /* 0x000fc800078e4803 */
[----:B------:R-:W-:Y:S01]  /*1420*/  LOP3.LUT R0, R0, 0x7f800000, RZ, 0xfc, !PT ;  /* 0x7f80000000007812 */ /* 0x000fe200078efcff */
[----:B------:R-:W-:Y:S06]  /*1430*/  BRA `(.L_x_124) ;  /* 0x0000000000147947 */ /* 0x000fec0003800000 */
.L_x_118:
[----:B------:R-:W-:Y:S01]  /*1440*/  LOP3.LUT R0, R4, 0x80000000, R3, 0x48, !PT ;  /* 0x8000000004007812 */ /* 0x000fe200078e4803 */
[----:B------:R-:W-:Y:S06]  /*1450*/  BRA `(.L_x_124) ;  /* 0x00000000000c7947 */ /* 0x000fec0003800000 */
.L_x_117:
[----:B------:R-:W0:Y:S01]  /*1460*/  MUFU.RSQ R0, -QNAN ;  /* 0xffc0000000007908 */ /* 0x000e220000001400 */
[----:B------:R-:W-:Y:S05]  /*1470*/  BRA `(.L_x_124) ;  /* 0x0000000000047947 */ /* 0x000fea0003800000 */
.L_x_116:
[----:B------:R-:W-:-:S07]  /*1480*/  FADD.FTZ R0, R3, R0 ;  /* 0x0000000003007221 */ /* 0x000fce0000010000 */
.L_x_124:
[----:B------:R-:W-:Y:S05]  /*1490*/  BSYNC.RECONVERGENT B1 ;  /* 0x0000000000017941 */ /* 0x000fea0003800200 */
.L_x_114:
[----:B------:R-:W-:-:S04]  /*14a0*/  HFMA2 R3, -RZ, RZ, 0, 0 ;  /* 0x00000000ff037431 */ /* 0x000fc800000001ff */
[----:B0-----:R-:W-:Y:S05]  /*14b0*/  RET.REL.NODEC R2 `(MeanSquaredLogErrorLoss) ;  /* 0xffffffe802d07950 */ /* 0x001fea0003c3ffff */
.L_x_125:
        /* <DEDUP_REMOVED lines=12> */
.L_x_756:


//--------------------- .text.CosineSimilarityGradient --------------------------
	.section	.text.CosineSimilarityGradient,"ax",@progbits
	.align	128
        .global         CosineSimilarityGradient
        .type           CosineSimilarityGradient,@function
        .size           CosineSimilarityGradient,(.L_x_759 - CosineSimilarityGradient)
        .other          CosineSimilarityGradient,@"STO_CUDA_ENTRY STV_DEFAULT"
CosineSimilarityGradient:
.text.CosineSimilarityGradient:
[----:B------:R-:W-:Y:S01]  /*0000*/  LDC R1, c[0x0][0x37c] ;  /* 0x0000df00ff017b82 */ /* 0x000fe20000000800 */
[----:B------:R-:W0:Y:S07]  /*0010*/  S2R R2, SR_TID.X ;  /* 0x0000000000027919 */ /* 0x000e2e0000002100 */
[----:B------:R-:W0:Y:S08]  /*0020*/  S2UR UR4, SR_CTAID.X ;  /* 0x00000000000479c3 */ /* 0x000e300000002500 */
[----:B------:R-:W0:Y:S08]  /*0030*/  LDC R3, c[0x0][0x360] ;  /* 0x0000d800ff037b82 */ /* 0x000e300000000800 */
[----:B------:R-:W1:Y:S01]  /*0040*/  LDC R0, c[0x0][0x380] ;  /* 0x0000e000ff007b82 */ /* 0x000e620000000800 */
[----:B0-----:R-:W-:-:S05]  /*0050*/  IMAD R3, R3, UR4, R2 ;  /* 0x0000000403037c24 */ /* 0x001fca000f8e0202 */
[----:B-1----:R-:W-:-:S13]  /*0060*/  ISETP.GE.AND P0, PT, R3, R0, PT ;  /* 0x000000000300720c */ /* 0x002fda0003f06270 */
[----:B------:R-:W-:Y:S05]  /*0070*/  @P0 EXIT ;  /* 0x000000000000094d */ /* 0x000fea0003800000 */
[----:B------:R-:W0:Y:S01]  /*0080*/  LDCU UR6, c[0x0][0x384] ;  /* 0x00007080ff0677ac */ /* 0x000e220008000800 */
[----:B------:R-:W-:Y:S01]  /*0090*/  BSSY.RECONVERGENT B0, `(.L_x_126) ;  /* 0x0000067000007945 */ /* 0x000fe20003800200 */
[----:B------:R-:W-:Y:S02]  /*00a0*/  CS2R R20, SRZ ;  /* 0x0000000000147805 */ /* 0x000fe4000001ff00 */
[----:B------:R-:W-:Y:S01]  /*00b0*/  CS2R R10, SRZ ;  /* 0x00000000000a7805 */ /* 0x000fe2000001ff00 */
[----:B------:R-:W1:Y:S01]  /*00c0*/  LDCU.64 UR4, c[0x0][0x358] ;  /* 0x00006b00ff0477ac */ /* 0x000e620008000a00 */
[----:B------:R-:W-:Y:S02]  /*00d0*/  CS2R R18, SRZ ;  /* 0x0000000000127805 */ /* 0x000fe4000001ff00 */
[----:B0-----:R-:W-:-:S13]  /*00e0*/  ISETP.GE.AND P0, PT, R3, UR6, PT ;  /* 0x0000000603007c0c */ /* 0x001fda000bf06270 */
[----:B-1----:R-:W-:Y:S05]  /*00f0*/  @P0 BRA `(.L_x_127) ;  /* 0x0000000400800947 */ /* 0x002fea0003800000 */
[----:B------:R-:W0:Y:S01]  /*0100*/  I2F.U32.RP R6, R0 ;  /* 0x0000000000067306 */ /* 0x000e220000209000 */
[----:B------:R-:W-:Y:S01]  /*0110*/  IMAD.IADD R2, R3, 0x1, R0 ;  /* 0x0000000103027824 */ /* 0x000fe200078e0200 */
[----:B------:R-:W-:Y:S01]  /*0120*/  ISETP.NE.U32.AND P2, PT, R0, RZ, PT ;  /* 0x000000ff0000720c */ /* 0x000fe20003f45070 */
[----:B------:R-:W-:Y:S01]  /*0130*/  BSSY.RECONVERGENT B1, `(.L_x_128) ;  /* 0x0000034000017945 */ /* 0x000fe20003800200 */
[----:B------:R-:W-:Y:S02]  /*0140*/  CS2R R18, SRZ ;  /* 0x0000000000127805 */ /* 0x000fe4000001ff00 */
[----:B------:R-:W-:Y:S02]  /*0150*/  CS2R R20, SRZ ;  /* 0x0000000000147805 */ /* 0x000fe4000001ff00 */
[C---:B------:R-:W-:Y:S02]  /*0160*/  ISETP.GE.AND P0, PT, R2.reuse, UR6, PT ;  /* 0x0000000602007c0c */ /* 0x040fe4000bf06270 */
[----:B------:R-:W-:-:S02]  /*0170*/  VIMNMX R7, PT, PT, R2, UR6, !PT ;  /* 0x0000000602077c48 */ /* 0x000fc4000ffe0100 */
[----:B------:R-:W-:-:S04]  /*0180*/  SEL R10, RZ, 0x1, P0 ;  /* 0x00000001ff0a7807 */ /* 0x000fc80000000000 */
[----:B------:R-:W-:Y:S01]  /*0190*/  IADD3 R7, PT, PT, R7, -R2, -R10 ;  /* 0x8000000207077210 */ /* 0x000fe20007ffe80a */
[----:B0-----:R-:W0:Y:S02]  /*01a0*/  MUFU.RCP R6, R6 ;  /* 0x0000000600067308 */ /* 0x001e240000001000 */
[----:B0-----:R-:W-:-:S06]  /*01b0*/  VIADD R4, R6, 0xffffffe ;  /* 0x0ffffffe06047836 */ /* 0x001fcc0000000000 */
[----:B------:R0:W1:Y:S02]  /*01c0*/  F2I.FTZ.U32.TRUNC.NTZ R5, R4 ;  /* 0x0000000400057305 */ /* 0x000064000021f000 */
[----:B0-----:R-:W-:Y:S02]  /*01d0*/  IMAD.MOV.U32 R4, RZ, RZ, RZ ;  /* 0x000000ffff047224 */ /* 0x001fe400078e00ff */
[----:B-1----:R-:W-:-:S04]  /*01e0*/  IMAD.MOV R9, RZ, RZ, -R5 ;  /* 0x000000ffff097224 */ /* 0x002fc800078e0a05 */
[----:B------:R-:W-:-:S04]  /*01f0*/  IMAD R9, R9, R0, RZ ;  /* 0x0000000009097224 */ /* 0x000fc800078e02ff */
[----:B------:R-:W-:Y:S02]  /*0200*/  IMAD.HI.U32 R6, R5, R9, R4 ;  /* 0x0000000905067227 */ /* 0x000fe400078e0004 */
[----:B------:R-:W0:Y:S04]  /*0210*/  LDC.64 R8, c[0x0][0x398] ;  /* 0x0000e600ff087b82 */ /* 0x000e280000000a00 */
[----:B------:R-:W-:-:S05]  /*0220*/  IMAD.HI.U32 R5, R6, R7, RZ ;  /* 0x0000000706057227 */ /* 0x000fca00078e00ff */
[----:B------:R-:W-:-:S05]  /*0230*/  IADD3 R2, PT, PT, -R5, RZ, RZ ;  /* 0x000000ff05027210 */ /* 0x000fca0007ffe1ff */
[----:B------:R-:W-:-:S05]  /*0240*/  IMAD R7, R0, R2, R7 ;  /* 0x0000000200077224 */ /* 0x000fca00078e0207 */
[----:B------:R-:W-:-:S13]  /*0250*/  ISETP.GE.U32.AND P0, PT, R7, R0, PT ;  /* 0x000000000700720c */ /* 0x000fda0003f06070 */
[----:B------:R-:W-:Y:S02]  /*0260*/  @P0 IMAD.IADD R7, R7, 0x1, -R0 ;  /* 0x0000000107070824 */ /* 0x000fe400078e0a00 */
[----:B------:R-:W-:-:S03]  /*0270*/  @P0 VIADD R5, R5, 0x1 ;  /* 0x0000000105050836 */ /* 0x000fc60000000000 */
[-C--:B------:R-:W-:Y:S02]  /*0280*/  ISETP.GE.U32.AND P1, PT, R7, R0.reuse, PT ;  /* 0x000000000700720c */ /* 0x080fe40003f26070 */
[----:B------:R-:W1:Y:S11]  /*0290*/  LDC.64 R6, c[0x0][0x390] ;  /* 0x0000e400ff067b82 */ /* 0x000e760000000a00 */
[----:B------:R-:W-:Y:S01]  /*02a0*/  @P1 VIADD R5, R5, 0x1 ;  /* 0x0000000105051836 */ /* 0x000fe20000000000 */
[----:B------:R-:W-:-:S04]  /*02b0*/  @!P2 LOP3.LUT R5, RZ, R0, RZ, 0x33, !PT ;  /* 0x00000000ff05a212 */ /* 0x000fc800078e33ff */
[----:B------:R-:W-:Y:S01]  /*02c0*/  IADD3 R2, PT, PT, R10, R5, RZ ;  /* 0x000000050a027210 */ /* 0x000fe20007ffe0ff */
[----:B------:R-:W-:Y:S01]  /*02d0*/  IMAD.MOV.U32 R5, RZ, RZ, R3 ;  /* 0x000000ffff057224 */ /* 0x000fe200078e0003 */
[----:B------:R-:W-:Y:S02]  /*02e0*/  CS2R R10, SRZ ;  /* 0x00000000000a7805 */ /* 0x000fe4000001ff00 */
[C---:B------:R-:W-:Y:S02]  /*02f0*/  LOP3.LUT R4, R2.reuse, 0x3, RZ, 0xc0, !PT ;  /* 0x0000000302047812 */ /* 0x040fe400078ec0ff */
[----:B------:R-:W-:Y:S02]  /*0300*/  ISETP.GE.U32.AND P1, PT, R2, 0x3, PT ;  /* 0x000000030200780c */ /* 0x000fe40003f26070 */
[----:B------:R-:W-:-:S13]  /*0310*/  ISETP.NE.AND P0, PT, R4, 0x3, PT ;  /* 0x000000030400780c */ /* 0x000fda0003f05270 */
[----:B0-----:R-:W-:Y:S05]  /*0320*/  @!P0 BRA `(.L_x_129) ;  /* 0x0000000000508947 */ /* 0x001fea0003800000 */
[----:B------:R-:W0:Y:S01]  /*0330*/  LDC.64 R12, c[0x0][0x390] ;  /* 0x0000e400ff0c7b82 */ /* 0x000e220000000a00 */
[----:B------:R-:W-:Y:S01]  /*0340*/  VIADD R2, R2, 0x1 ;  /* 0x0000000102027836 */ /* 0x000fe20000000000 */
[----:B------:R-:W-:Y:S01]  /*0350*/  CS2R R18, SRZ ;  /* 0x0000000000127805 */ /* 0x000fe2000001ff00 */
[----:B------:R-:W-:-:S03]  /*0360*/  IMAD.MOV.U32 R5, RZ, RZ, R3 ;  /* 0x000000ffff057224 */ /* 0x000fc600078e0003 */
[----:B------:R-:W-:Y:S02]  /*0370*/  LOP3.LUT R2, R2, 0x3, RZ, 0xc0, !PT ;  /* 0x0000000302027812 */ /* 0x000fe400078ec0ff */
[----:B------:R-:W2:Y:S02]  /*0380*/  LDC.64 R14, c[0x0][0x398] ;  /* 0x0000e600ff0e7b82 */ /* 0x000ea40000000a00 */
[----:B------:R-:W-:-:S07]  /*0390*/  IADD3 R2, PT, PT, -R2, RZ, RZ ;  /* 0x000000ff02027210 */ /* 0x000fce0007ffe1ff */
.L_x_130:
[----:B0-----:R-:W-:-:S04]  /*03a0*/  IMAD.WIDE R16, R5, 0x4, R12 ;  /* 0x0000000405107825 */ /* 0x001fc800078e020c */
[C---:B--2---:R-:W-:Y:S02]  /*03b0*/  IMAD.WIDE R22, R5.reuse, 0x4, R14 ;  /* 0x0000000405167825 */ /* 0x044fe400078e020e */
[----:B------:R-:W2:Y:S04]  /*03c0*/  LDG.E.CONSTANT R16, desc[UR4][R16.64] ;  /* 0x0000000410107981 */ /* 0x000ea8000c1e9900 */
[----:B------:R-:W3:Y:S01]  /*03d0*/  LDG.E.CONSTANT R22, desc[UR4][R22.64] ;  /* 0x0000000416167981 */ /* 0x000ee2000c1e9900 */
[----:B------:R-:W-:Y:S02]  /*03e0*/  VIADD R2, R2, 0x1 ;  /* 0x0000000102027836 */ /* 0x000fe40000000000 */
[----:B------:R-:W-:-:S03]  /*03f0*/  IMAD.IADD R5, R5, 0x1, R0 ;  /* 0x0000000105057824 */ /* 0x000fc600078e0200 */
[----:B------:R-:W-:Y:S01]  /*0400*/  ISETP.NE.AND P0, PT, R2, RZ, PT ;  /* 0x000000ff0200720c */ /* 0x000fe20003f05270 */
[----:B--2---:R-:W0:Y:S08]  /*0410*/  F2F.F64.F32 R26, R16 ;  /* 0x00000010001a7310 */ /* 0x004e300000201800 */
[----:B---3--:R-:W2:Y:S01]  /*0420*/  F2F.F64.F32 R24, R22 ;  /* 0x0000001600187310 */ /* 0x008ea20000201800 */
[----:B0-----:R-:W-:-:S02]  /*0430*/  DFMA R10, R26, R26, R10 ;  /* 0x0000001a1a0a722b */ /* 0x001fc4000000000a */
[C---:B--2---:R-:W-:Y:S02]  /*0440*/  DFMA R20, R24.reuse, R26, R20 ;  /* 0x0000001a1814722b */ /* 0x044fe40000000014 */
[----:B------:R-:W-:Y:S01]  /*0450*/  DFMA R18, R24, R24, R18 ;  /* 0x000000181812722b */ /* 0x000fe20000000012 */
[----:B------:R-:W-:Y:S10]  /*0460*/  @P0 BRA `(.L_x_130) ;  /* 0xfffffffc00cc0947 */ /* 0x000ff4000383ffff */
.L_x_129:
[----:B------:R-:W-:Y:S05]  /*0470*/  BSYNC.RECONVERGENT B1 ;  /* 0x0000000000017941 */ /* 0x000fea0003800200 */
.L_x_128:
[----:B------:R-:W-:Y:S05]  /*0480*/  @!P1 BRA `(.L_x_127) ;  /* 0x00000000009c9947 */ /* 0x000fea0003800000 */
.L_x_131:
[----:B------:R-:W-:-:S04]  /*0490*/  IMAD.WIDE R16, R5, 0x4, R8 ;  /* 0x0000000405107825 */ /* 0x000fc800078e0208 */
[----:B-1----:R-:W-:Y:S01]  /*04a0*/  IMAD.WIDE R22, R5, 0x4, R6 ;  /* 0x0000000405167825 */ /* 0x002fe200078e0206 */
[----:B------:R-:W2:Y:S04]  /*04b0*/  LDG.E.CONSTANT R15, desc[UR4][R16.64] ;  /* 0x00000004100f7981 */ /* 0x000ea8000c1e9900 */
[----:B------:R0:W3:Y:S01]  /*04c0*/  LDG.E.CONSTANT R27, desc[UR4][R22.64] ;  /* 0x00000004161b7981 */ /* 0x0000e2000c1e9900 */
[----:B------:R-:W-:-:S04]  /*04d0*/  IMAD.WIDE R12, R0, 0x4, R16 ;  /* 0x00000004000c7825 */ /* 0x000fc800078e0210 */
[C---:B------:R-:W-:Y:S01]  /*04e0*/  IMAD.WIDE R24, R0.reuse, 0x4, R22 ;  /* 0x0000000400187825 */ /* 0x040fe200078e0216 */
[----:B------:R1:W4:Y:S04]  /*04f0*/  LDG.E.CONSTANT R14, desc[UR4][R12.64] ;  /* 0x000000040c0e7981 */ /* 0x000328000c1e9900 */
[----:B------:R-:W5:Y:S01]  /*0500*/  LDG.E.CONSTANT R16, desc[UR4][R24.64] ;  /* 0x0000000418107981 */ /* 0x000f62000c1e9900 */
[----:B0-----:R-:W-:-:S04]  /*0510*/  IMAD.WIDE R22, R0, 0x4, R12 ;  /* 0x0000000400167825 */ /* 0x001fc800078e020c */
[C---:B------:R-:W-:Y:S01]  /*0520*/  IMAD.WIDE R28, R0.reuse, 0x4, R24 ;  /* 0x00000004001c7825 */ /* 0x040fe200078e0218 */
[----:B------:R-:W5:Y:S03]  /*0530*/  LDG.E.CONSTANT R26, desc[UR4][R22.64] ;  /* 0x00000004161a7981 */ /* 0x000f66000c1e9900 */
[C---:B-1----:R-:W-:Y:S01]  /*0540*/  IMAD.WIDE R12, R0.reuse, 0x4, R22 ;  /* 0x00000004000c7825 */ /* 0x042fe200078e0216 */
[----:B------:R0:W5:Y:S04]  /*0550*/  LDG.E.CONSTANT R24, desc[UR4][R28.64] ;  /* 0x000000041c187981 */ /* 0x000168000c1e9900 */
[----:B------:R3:W5:Y:S01]  /*0560*/  LDG.E.CONSTANT R2, desc[UR4][R12.64] ;  /* 0x000000040c027981 */ /* 0x000762000c1e9900 */
[----:B0-----:R-:W-:-:S05]  /*0570*/  IMAD.WIDE R28, R0, 0x4, R28 ;  /* 0x00000004001c7825 */ /* 0x001fca00078e021c */
[----:B------:R-:W5:Y:S01]  /*0580*/  LDG.E.CONSTANT R4, desc[UR4][R28.64] ;  /* 0x000000041c047981 */ /* 0x000f62000c1e9900 */
[----:B------:R-:W-:-:S05]  /*0590*/  IMAD R5, R0, 0x4, R5 ;  /* 0x0000000400057824 */ /* 0x000fca00078e0205 */
[----:B------:R-:W-:Y:S01]  /*05a0*/  ISETP.GE.AND P0, PT, R5, UR6, PT ;  /* 0x0000000605007c0c */ /* 0x000fe2000bf06270 */
[----:B--2---:R-:W0:Y:S08]  /*05b0*/  F2F.F64.F32 R22, R15 ;  /* 0x0000000f00167310 */ /* 0x004e300000201800 */
[----:B---3--:R-:W1:Y:S08]  /*05c0*/  F2F.F64.F32 R12, R27 ;  /* 0x0000001b000c7310 */ /* 0x008e700000201800 */
[----:B----4-:R-:W2:Y:S01]  /*05d0*/  F2F.F64.F32 R14, R14 ;  /* 0x0000000e000e7310 */ /* 0x010ea20000201800 */
[----:B0-----:R-:W-:-:S07]  /*05e0*/  DFMA R18, R22, R22, R18 ;  /* 0x000000161612722b */ /* 0x001fce0000000012 */
[----:B-----5:R-:W0:Y:S01]  /*05f0*/  F2F.F64.F32 R16, R16 ;  /* 0x0000001000107310 */ /* 0x020e220000201800 */
[-C--:B-1----:R-:W-:Y:S02]  /*0600*/  DFMA R20, R22, R12.reuse, R20 ;  /* 0x0000000c1614722b */ /* 0x082fe40000000014 */
[----:B------:R-:W-:-:S05]  /*0610*/  DFMA R10, R12, R12, R10 ;  /* 0x0000000c0c0a722b */ /* 0x000fca000000000a */
[----:B------:R-:W1:Y:S01]  /*0620*/  F2F.F64.F32 R22, R26 ;  /* 0x0000001a00167310 */ /* 0x000e620000201800 */
[----:B--2---:R-:W-:-:S07]  /*0630*/  DFMA R18, R14, R14, R18 ;  /* 0x0000000e0e12722b */ /* 0x004fce0000000012 */
[----:B------:R-:W2:Y:S01]  /*0640*/  F2F.F64.F32 R24, R24 ;  /* 0x0000001800187310 */ /* 0x000ea20000201800 */
[-C--:B0-----:R-:W-:Y:S02]  /*0650*/  DFMA R20, R14, R16.reuse, R20 ;  /* 0x000000100e14722b */ /* 0x081fe40000000014 */
[----:B------:R-:W-:-:S05]  /*0660*/  DFMA R10, R16, R16, R10 ;  /* 0x00000010100a722b */ /* 0x000fca000000000a */
[----:B------:R-:W0:Y:S01]  /*0670*/  F2F.F64.F32 R12, R2 ;  /* 0x00000002000c7310 */ /* 0x000e220000201800 */
[----:B-1----:R-:W-:-:S07]  /*0680*/  DFMA R18, R22, R22, R18 ;  /* 0x000000161612722b */ /* 0x002fce0000000012 */
[----:B------:R-:W1:Y:S01]  /*0690*/  F2F.F64.F32 R28, R4 ;  /* 0x00000004001c7310 */ /* 0x000e620000201800 */
[-C--:B--2---:R-:W-:Y:S02]  /*06a0*/  DFMA R20, R22, R24.reuse, R20 ;  /* 0x000000181614722b */ /* 0x084fe40000000014 */
[----:B------:R-:W-:Y:S02]  /*06b0*/  DFMA R10, R24, R24, R10 ;  /* 0x00000018180a722b */ /* 0x000fe4000000000a */
[----:B0-----:R-:W-:-:S04]  /*06c0*/  DFMA R18, R12, R12, R18 ;  /* 0x0000000c0c12722b */ /* 0x001fc80000000012 */
[-C--:B-1----:R-:W-:Y:S02]  /*06d0*/  DFMA R20, R12, R28.reuse, R20 ;  /* 0x0000001c0c14722b */ /* 0x082fe40000000014 */
[----:B------:R-:W-:Y:S01]  /*06e0*/  DFMA R10, R28, R28, R10 ;  /* 0x0000001c1c0a722b */ /* 0x000fe2000000000a */
[----:B------:R-:W-:Y:S10]  /*06f0*/  @!P0 BRA `(.L_x_131) ;  /* 0xfffffffc00648947 */ /* 0x000ff4000383ffff */
.L_x_127:
[----:B------:R-:W-:Y:S05]  /*0700*/  BSYNC.RECONVERGENT B0 ;  /* 0x0000000000007941 */ /* 0x000fea0003800200 */
.L_x_126:
[----:B------:R-:W0:Y:S01]  /*0710*/  MUFU.RSQ64H R9, R11 ;  /* 0x0000000b00097308 */ /* 0x000e220000001c00 */
[----:B------:R-:W-:Y:S01]  /*0720*/  IADD3 R8, PT, PT, R11, -0x3500000, RZ ;  /* 0xfcb000000b087810 */ /* 0x000fe20007ffe0ff */
[----:B-1----:R-:W-:Y:S01]  /*0730*/  IMAD.MOV.U32 R6, RZ, RZ, 0x0 ;  /* 0x00000000ff067424 */ /* 0x002fe200078e00ff */
[----:B------:R-:W-:Y:S01]  /*0740*/  BSSY.RECONVERGENT B0, `(.L_x_132) ;  /* 0x0000017000007945 */ /* 0x000fe20003800200 */
[----:B------:R-:W-:Y:S01]  /*0750*/  IMAD.MOV.U32 R7, RZ, RZ, 0x3fd80000 ;  /* 0x3fd80000ff077424 */ /* 0x000fe200078e00ff */
[----:B------:R-:W-:Y:S02]  /*0760*/  ISETP.GE.U32.AND P0, PT, R8, 0x7ca00000, PT ;  /* 0x7ca000000800780c */ /* 0x000fe40003f06070 */
[----:B------:R-:W-:Y:S01]  /*0770*/  ISETP.GE.AND P1, PT, R3, UR6, PT ;  /* 0x0000000603007c0c */ /* 0x000fe2000bf26270 */
[----:B0-----:R-:W-:-:S08]  /*0780*/  DMUL R4, R8, R8 ;  /* 0x0000000808047228 */ /* 0x001fd00000000000 */
[----:B------:R-:W-:-:S08]  /*0790*/  DFMA R4, -R4, R10, 1 ;  /* 0x3ff000000404742b */ /* 0x000fd0000000010a */
[----:B------:R-:W-:Y:S02]  /*07a0*/  DFMA R6, R4, R6, 0.5 ;  /* 0x3fe000000406742b */ /* 0x000fe40000000006 */
[----:B------:R-:W-:-:S08]  /*07b0*/  DMUL R4, R8, R4 ;  /* 0x0000000408047228 */ /* 0x000fd00000000000 */
[----:B------:R-:W-:-:S08]  /*07c0*/  DFMA R14, R6, R4, R8 ;  /* 0x00000004060e722b */ /* 0x000fd00000000008 */
[----:B------:R-:W-:Y:S02]  /*07d0*/  DMUL R12, R14, R10 ;  /* 0x0000000a0e0c7228 */ /* 0x000fe40000000000 */
[----:B------:R-:W-:Y:S01]  /*07e0*/  VIADD R7, R15, 0xfff00000 ;  /* 0xfff000000f077836 */ /* 0x000fe20000000000 */
[----:B------:R-:W-:-:S05]  /*07f0*/  MOV R6, R14 ;  /* 0x0000000e00067202 */ /* 0x000fca0000000f00 */
[----:B------:R-:W-:-:S08]  /*0800*/  DFMA R16, R12, -R12, R10 ;  /* 0x8000000c0c10722b */ /* 0x000fd0000000000a */
[----:B------:R-:W-:Y:S01]  /*0810*/  DFMA R4, R16, R6, R12 ;  /* 0x000000061004722b */ /* 0x000fe2000000000c */
[----:B------:R-:W-:Y:S10]  /*0820*/  @!P0 BRA `(.L_x_133) ;  /* 0x0000000000208947 */ /* 0x000ff40003800000 */
[----:B------:R-:W-:Y:S01]  /*0830*/  IMAD.MOV.U32 R0, RZ, RZ, R14 ;  /* 0x000000ffff007224 */ /* 0x000fe200078e000e */
[----:B------:R-:W-:Y:S01]  /*0840*/  MOV R6, R8 ;  /* 0x0000000800067202 */ /* 0x000fe20000000f00 */
[----:B------:R-:W-:Y:S01]  /*0850*/  IMAD.MOV.U32 R14, RZ, RZ, R16 ;  /* 0x000000ffff0e7224 */ /* 0x000fe200078e0010 */
[----:B------:R-:W-:Y:S01]  /*0860*/  MOV R2, 0x890 ;  /* 0x0000089000027802 */ /* 0x000fe20000000f00 */
[----:B------:R-:W-:-:S07]  /*0870*/  IMAD.MOV.U32 R15, RZ, RZ, R17 ;  /* 0x000000ffff0f7224 */ /* 0x000fce00078e0011 */
[----:B------:R-:W-:Y:S05]  /*0880*/  CALL.REL.NOINC `($__internal_7_$__cuda_sm20_dsqrt_rn_f64_mediumpath_v1) ;  /* 0x0000001000f07944 */ /* 0x000fea0003c00000 */
[----:B------:R-:W-:Y:S02]  /*0890*/  IMAD.MOV.U32 R4, RZ, RZ, R10 ;  /* 0x000000ffff047224 */ /* 0x000fe400078e000a */
[----:B------:R-:W-:-:S07]  /*08a0*/  IMAD.MOV.U32 R5, RZ, RZ, R11 ;  /* 0x000000ffff057224 */ /* 0x000fce00078e000b */
.L_x_133:
[----:B------:R-:W-:Y:S05]  /*08b0*/  BSYNC.RECONVERGENT B0 ;  /* 0x0000000000007941 */ /* 0x000fea0003800200 */
.L_x_132:
[----:B------:R-:W0:Y:S01]  /*08c0*/  MUFU.RSQ64H R7, R19 ;  /* 0x0000001300077308 */ /* 0x000e220000001c00 */
[----:B------:R-:W-:Y:S01]  /*08d0*/  VIADD R6, R19, 0xfcb00000 ;  /* 0xfcb0000013067836 */ /* 0x000fe20000000000 */
[----:B------:R-:W-:Y:S01]  /*08e0*/  MOV R10, 0x0 ;  /* 0x00000000000a7802 */ /* 0x000fe20000000f00 */
[----:B------:R-:W-:Y:S01]  /*08f0*/  IMAD.MOV.U32 R11, RZ, RZ, 0x3fd80000 ;  /* 0x3fd80000ff0b7424 */ /* 0x000fe200078e00ff */
[----:B------:R-:W-:Y:S02]  /*0900*/  BSSY.RECONVERGENT B0, `(.L_x_134) ;  /* 0x0000015000007945 */ /* 0x000fe40003800200 */
[----:B------:R-:W-:Y:S01]  /*0910*/  ISETP.GE.U32.AND P0, PT, R6, 0x7ca00000, PT ;  /* 0x7ca000000600780c */ /* 0x000fe20003f06070 */
[----:B0-----:R-:W-:-:S08]  /*0920*/  DMUL R8, R6, R6 ;  /* 0x0000000606087228 */ /* 0x001fd00000000000 */
[----:B------:R-:W-:-:S08]  /*0930*/  DFMA R8, -R8, R18, 1 ;  /* 0x3ff000000808742b */ /* 0x000fd00000000112 */
[----:B------:R-:W-:Y:S02]  /*0940*/  DFMA R10, R8, R10, 0.5 ;  /* 0x3fe00000080a742b */ /* 0x000fe4000000000a */
[----:B------:R-:W-:-:S08]  /*0950*/  DMUL R8, R6, R8 ;  /* 0x0000000806087228 */ /* 0x000fd00000000000 */
[----:B------:R-:W-:-:S08]  /*0960*/  DFMA R14, R10, R8, R6 ;  /* 0x000000080a0e722b */ /* 0x000fd00000000006 */
[----:B------:R-:W-:Y:S02]  /*0970*/  DMUL R12, R14, R18 ;  /* 0x000000120e0c7228 */ /* 0x000fe40000000000 */
[----:B------:R-:W-:Y:S02]  /*0980*/  VIADD R9, R15, 0xfff00000 ;  /* 0xfff000000f097836 */ /* 0x000fe40000000000 */
[----:B------:R-:W-:-:S04]  /*0990*/  IMAD.MOV.U32 R8, RZ, RZ, R14 ;  /* 0x000000ffff087224 */ /* 0x000fc800078e000e */
[----:B------:R-:W-:-:S08]  /*09a0*/  DFMA R16, R12, -R12, R18 ;  /* 0x8000000c0c10722b */ /* 0x000fd00000000012 */
[----:B------:R-:W-:Y:S01]  /*09b0*/  DFMA R10, R16, R8, R12 ;  /* 0x00000008100a722b */ /* 0x000fe2000000000c */
[----:B------:R-:W-:Y:S10]  /*09c0*/  @!P0 BRA `(.L_x_135) ;  /* 0x0000000000208947 */ /* 0x000ff40003800000 */
[----:B------:R-:W-:Y:S01]  /*09d0*/  MOV R0, R14 ;  /* 0x0000000e00007202 */ /* 0x000fe20000000f00 */
[----:B------:R-:W-:Y:S01]  /*09e0*/  IMAD.MOV.U32 R10, RZ, RZ, R18 ;  /* 0x000000ffff0a7224 */ /* 0x000fe200078e0012 */
[----:B------:R-:W-:Y:S01]  /*09f0*/  MOV R15, R17 ;  /* 0x00000011000f7202 */ /* 0x000fe20000000f00 */
[----:B------:R-:W-:Y:S01]  /*0a00*/  IMAD.MOV.U32 R11, RZ, RZ, R19 ;  /* 0x000000ffff0b7224 */ /* 0x000fe200078e0013 */
[----:B------:R-:W-:Y:S01]  /*0a10*/  MOV R2, 0xa50 ;  /* 0x00000a5000027802 */ /* 0x000fe20000000f00 */
[----:B------:R-:W-:Y:S02]  /*0a20*/  IMAD.MOV.U32 R14, RZ, RZ, R16 ;  /* 0x000000ffff0e7224 */ /* 0x000fe400078e0010 */
[----:B------:R-:W-:-:S07]  /*0a30*/  IMAD.MOV.U32 R7, RZ, RZ, R9 ;  /* 0x000000ffff077224 */ /* 0x000fce00078e0009 */
[----:B------:R-:W-:Y:S05]  /*0a40*/  CALL.REL.NOINC `($__internal_7_$__cuda_sm20_dsqrt_rn_f64_mediumpath_v1) ;  /* 0x0000001000807944 */ /* 0x000fea0003c00000 */
.L_x_135:
[----:B------:R-:W-:Y:S05]  /*0a50*/  BSYNC.RECONVERGENT B0 ;  /* 0x0000000000007941 */ /* 0x000fea0003800200 */
.L_x_134:
[----:B------:R-:W-:Y:S01]  /*0a60*/  DMUL R14, R10, R4 ;  /* 0x000000040a0e7228 */ /* 0x000fe20000000000 */
[----:B------:R-:W-:Y:S05]  /*0a70*/  BSSY.RECONVERGENT B0, `(.L_x_136) ;  /* 0x0000010000007945 */ /* 0x000fea0003800200 */
[----:B------:R-:W0:Y:S04]  /*0a80*/  MUFU.RCP64H R7, R15 ;  /* 0x0000000f00077308 */ /* 0x000e280000001800 */
[----:B------:R-:W-:-:S05]  /*0a90*/  VIADD R6, R15, 0x300402 ;  /* 0x003004020f067836 */ /* 0x000fca0000000000 */
[----:B------:R-:W-:Y:S01]  /*0aa0*/  FSETP.GEU.AND P0, PT, |R6|, 5.8789094863358348022e-39, PT ;  /* 0x004004020600780b */ /* 0x000fe20003f0e200 */
[----:B0-----:R-:W-:-:S08]  /*0ab0*/  DFMA R8, -R14, R6, 1 ;  /* 0x3ff000000e08742b */ /* 0x001fd00000000106 */
[----:B------:R-:W-:-:S08]  /*0ac0*/  DFMA R8, R8, R8, R8 ;  /* 0x000000080808722b */ /* 0x000fd00000000008 */
[----:B------:R-:W-:-:S08]  /*0ad0*/  DFMA R8, R6, R8, R6 ;  /* 0x000000080608722b */ /* 0x000fd00000000006 */
[----:B------:R-:W-:-:S08]  /*0ae0*/  DFMA R12, -R14, R8, 1 ;  /* 0x3ff000000e0c742b */ /* 0x000fd00000000108 */
[----:B------:R-:W-:Y:S01]  /*0af0*/  DFMA R6, R8, R12, R8 ;  /* 0x0000000c0806722b */ /* 0x000fe20000000008 */
[----:B------:R-:W-:Y:S10]  /*0b00*/  @P0 BRA `(.L_x_137) ;  /* 0x0000000000180947 */ /* 0x000ff40003800000 */
[----:B------:R-:W-:-:S05]  /*0b10*/  LOP3.LUT R0, R15, 0x7fffffff, RZ, 0xc0, !PT ;  /* 0x7fffffff0f007812 */ /* 0x000fca00078ec0ff */
[----:B------:R-:W-:Y:S01]  /*0b20*/  VIADD R12, R0, 0xfff00000 ;  /* 0xfff00000000c7836 */ /* 0x000fe20000000000 */
[----:B------:R-:W-:-:S07]  /*0b30*/  MOV R0, 0xb50 ;  /* 0x00000b5000007802 */ /* 0x000fce0000000f00 */
[----:B------:R-:W-:Y:S05]  /*0b40*/  CALL.REL.NOINC `($__internal_5_$__cuda_sm20_dblrcp_rn_slowpath_v3) ;  /* 0x0000000800247944 */ /* 0x000fea0003c00000 */
[----:B------:R-:W-:Y:S01]  /*0b50*/  MOV R6, R8 ;  /* 0x0000000800067202 */ /* 0x000fe20000000f00 */
[----:B------:R-:W-:-:S07]  /*0b60*/  IMAD.MOV.U32 R7, RZ, RZ, R9 ;  /* 0x000000ffff077224 */ /* 0x000fce00078e0009 */
.L_x_137:
[----:B------:R-:W-:Y:S05]  /*0b70*/  BSYNC.RECONVERGENT B0 ;  /* 0x0000000000007941 */ /* 0x000fea0003800200 */
.L_x_136:
[-C--:B------:R-:W-:Y:S01]  /*0b80*/  DMUL R8, R10, R10.reuse ;  /* 0x0000000a0a087228 */ /* 0x080fe20000000000 */
[----:B------:R-:W-:Y:S07]  /*0b90*/  BSSY.RECONVERGENT B0, `(.L_x_138) ;  /* 0x0000016000007945 */ /* 0x000fee0003800200 */
[----:B------:R-:W-:-:S08]  /*0ba0*/  DMUL R8, R8, R10 ;  /* 0x0000000a08087228 */ /* 0x000fd00000000000 */
[----:B------:R-:W-:Y:S01]  /*0bb0*/  DMUL R8, R8, R4 ;  /* 0x0000000408087228 */ /* 0x000fe20000000000 */
[----:B------:R-:W-:-:S05]  /*0bc0*/  IMAD.MOV.U32 R4, RZ, RZ, 0x1 ;  /* 0x00000001ff047424 */ /* 0x000fca00078e00ff */
[----:B------:R-:W0:Y:S02]  /*0bd0*/  MUFU.RCP64H R5, R9 ;  /* 0x0000000900057308 */ /* 0x000e240000001800 */
[----:B0-----:R-:W-:-:S08]  /*0be0*/  DFMA R10, -R8, R4, 1 ;  /* 0x3ff00000080a742b */ /* 0x001fd00000000104 */
[----:B------:R-:W-:-:S08]  /*0bf0*/  DFMA R10, R10, R10, R10 ;  /* 0x0000000a0a0a722b */ /* 0x000fd0000000000a */
[----:B------:R-:W-:-:S08]  /*0c00*/  DFMA R10, R4, R10, R4 ;  /* 0x0000000a040a722b */ /* 0x000fd00000000004 */
[----:B------:R-:W-:-:S08]  /*0c10*/  DFMA R4, -R8, R10, 1 ;  /* 0x3ff000000804742b */ /* 0x000fd0000000010a */
[----:B------:R-:W-:-:S08]  /*0c20*/  DFMA R4, R10, R4, R10 ;  /* 0x000000040a04722b */ /* 0x000fd0000000000a */
[----:B------:R-:W-:-:S08]  /*0c30*/  DMUL R10, R4, -R20 ;  /* 0x80000014040a7228 */ /* 0x000fd00000000000 */
[--C-:B------:R-:W-:Y:S02]  /*0c40*/  DFMA R12, -R8, R10, -R20.reuse ;  /* 0x0000000a080c722b */ /* 0x100fe40000000914 */
[----:B------:R-:W-:-:S06]  /*0c50*/  DADD R20, -RZ, -R20 ;  /* 0x00000000ff147229 */ /* 0x000fcc0000000914 */
[----:B------:R-:W-:-:S04]  /*0c60*/  DFMA R4, R4, R12, R10 ;  /* 0x0000000c0404722b */ /* 0x000fc8000000000a */
[----:B------:R-:W-:-:S06]  /*0c70*/  FSETP.GEU.AND P2, PT, |R21|, 6.5827683646048100446e-37, PT ;  /* 0x036000001500780b */ /* 0x000fcc0003f4e200 */
[----:B------:R-:W-:-:S05]  /*0c80*/  FFMA R0, RZ, R9, R5 ;  /* 0x00000009ff007223 */ /* 0x000fca0000000005 */
[----:B------:R-:W-:-:S13]  /*0c90*/  FSETP.GT.AND P0, PT, |R0|, 1.469367938527859385e-39, PT ;  /* 0x001000000000780b */ /* 0x000fda0003f04200 */
[----:B------:R-:W-:Y:S05]  /*0ca0*/  @P0 BRA P2, `(.L_x_139) ;  /* 0x0000000000100947 */ /* 0x000fea0001000000 */
[----:B------:R-:W-:-:S07]  /*0cb0*/  MOV R0, 0xcd0 ;  /* 0x00000cd000007802 */ /* 0x000fce0000000f00 */
[----:B------:R-:W-:Y:S05]  /*0cc0*/  CALL.REL.NOINC `($__internal_6_$__cuda_sm20_div_rn_f64_full) ;  /* 0x00000008006c7944 */ /* 0x000fea0003c00000 */
[----:B------:R-:W-:Y:S01]  /*0cd0*/  IMAD.MOV.U32 R4, RZ, RZ, R14 ;  /* 0x000000ffff047224 */ /* 0x000fe200078e000e */
[----:B------:R-:W-:-:S07]  /*0ce0*/  MOV R5, R15 ;  /* 0x0000000f00057202 */ /* 0x000fce0000000f00 */
.L_x_139:
[----:B------:R-:W-:Y:S05]  /*0cf0*/  BSYNC.RECONVERGENT B0 ;  /* 0x0000000000007941 */ /* 0x000fea0003800200 */
.L_x_138:
[----:B------:R-:W-:Y:S05]  /*0d00*/  @P1 EXIT ;  /* 0x000000000000194d */ /* 0x000fea0003800000 */
[----:B------:R-:W0:Y:S01]  /*0d10*/  LDC.64 R10, c[0x0][0x380] ;  /* 0x0000e000ff0a7b82 */ /* 0x000e220000000a00 */
[----:B------:R-:W-:Y:S01]  /*0d20*/  BSSY.RECONVERGENT B0, `(.L_x_140) ;  /* 0x0000032000007945 */ /* 0x000fe20003800200 */
[----:B0-----:R-:W0:Y:S01]  /*0d30*/  I2F.U32.RP R12, R10 ;  /* 0x0000000a000c7306 */ /* 0x001e220000209000 */
[----:B------:R-:W-:Y:S01]  /*0d40*/  IMAD.IADD R0, R3, 0x1, R10 ;  /* 0x0000000103007824 */ /* 0x000fe200078e020a */
[----:B------:R-:W-:-:S04]  /*0d50*/  ISETP.NE.U32.AND P2, PT, R10, RZ, PT ;  /* 0x000000ff0a00720c */ /* 0x000fc80003f45070 */
[CC--:B------:R-:W-:Y:S02]  /*0d60*/  ISETP.GE.AND P0, PT, R0.reuse, R11.reuse, PT ;  /* 0x0000000b0000720c */ /* 0x0c0fe40003f06270 */
[----:B------:R-:W-:Y:S02]  /*0d70*/  VIMNMX R13, PT, PT, R0, R11, !PT ;  /* 0x0000000b000d7248 */ /* 0x000fe40007fe0100 */
[----:B------:R-:W-:-:S04]  /*0d80*/  SEL R2, RZ, 0x1, P0 ;  /* 0x00000001ff027807 */ /* 0x000fc80000000000 */
[----:B------:R-:W-:Y:S01]  /*0d90*/  IADD3 R13, PT, PT, R13, -R0, -R2 ;  /* 0x800000000d0d7210 */ /* 0x000fe20007ffe802 */
[----:B0-----:R-:W0:Y:S02]  /*0da0*/  MUFU.RCP R12, R12 ;  /* 0x0000000c000c7308 */ /* 0x001e240000001000 */
[----:B0-----:R-:W-:-:S06]  /*0db0*/  VIADD R8, R12, 0xffffffe ;  /* 0x0ffffffe0c087836 */ /* 0x001fcc0000000000 */
[----:B------:R0:W1:Y:S02]  /*0dc0*/  F2I.FTZ.U32.TRUNC.NTZ R9, R8 ;  /* 0x0000000800097305 */ /* 0x000064000021f000 */
[----:B0-----:R-:W-:Y:S02]  /*0dd0*/  HFMA2 R8, -RZ, RZ, 0, 0 ;  /* 0x00000000ff087431 */ /* 0x001fe400000001ff */
[----:B-1----:R-:W-:-:S04]  /*0de0*/  IMAD.MOV R15, RZ, RZ, -R9 ;  /* 0x000000ffff0f7224 */ /* 0x002fc800078e0a09 */
[----:B------:R-:W-:-:S04]  /*0df0*/  IMAD R15, R15, R10, RZ ;  /* 0x0000000a0f0f7224 */ /* 0x000fc800078e02ff */
[----:B------:R-:W-:-:S06]  /*0e00*/  IMAD.HI.U32 R12, R9, R15, R8 ;  /* 0x0000000f090c7227 */ /* 0x000fcc00078e0008 */
[----:B------:R-:W-:-:S04]  /*0e10*/  IMAD.HI.U32 R9, R12, R13, RZ ;  /* 0x0000000d0c097227 */ /* 0x000fc800078e00ff */
[----:B------:R-:W-:-:S04]  /*0e20*/  IMAD.MOV R0, RZ, RZ, -R9 ;  /* 0x000000ffff007224 */ /* 0x000fc800078e0a09 */
[----:B------:R-:W-:-:S05]  /*0e30*/  IMAD R13, R10, R0, R13 ;  /* 0x000000000a0d7224 */ /* 0x000fca00078e020d */
[----:B------:R-:W-:-:S13]  /*0e40*/  ISETP.GE.U32.AND P0, PT, R13, R10, PT ;  /* 0x0000000a0d00720c */ /* 0x000fda0003f06070 */
[----:B------:R-:W-:Y:S02]  /*0e50*/  @P0 IMAD.IADD R13, R13, 0x1, -R10 ;  /* 0x000000010d0d0824 */ /* 0x000fe400078e0a0a */
[----:B------:R-:W-:-:S03]  /*0e60*/  @P0 VIADD R9, R9, 0x1 ;  /* 0x0000000109090836 */ /* 0x000fc60000000000 */
[----:B------:R-:W-:-:S13]  /*0e70*/  ISETP.GE.U32.AND P1, PT, R13, R10, PT ;  /* 0x0000000a0d00720c */ /* 0x000fda0003f26070 */
[----:B------:R-:W-:Y:S02]  /*0e80*/  @P1 IADD3 R9, PT, PT, R9, 0x1, RZ ;  /* 0x0000000109091810 */ /* 0x000fe40007ffe0ff */
[----:B------:R-:W-:-:S05]  /*0e90*/  @!P2 LOP3.LUT R9, RZ, R10, RZ, 0x33, !PT ;  /* 0x0000000aff09a212 */ /* 0x000fca00078e33ff */
[----:B------:R-:W-:-:S05]  /*0ea0*/  IMAD.IADD R0, R2, 0x1, R9 ;  /* 0x0000000102007824 */ /* 0x000fca00078e0209 */
[----:B------:R-:W-:-:S04]  /*0eb0*/  LOP3.LUT R2, R0, 0x3, RZ, 0xc0, !PT ;  /* 0x0000000300027812 */ /* 0x000fc800078ec0ff */
[----:B------:R-:W-:-:S13]  /*0ec0*/  ISETP.NE.AND P0, PT, R2, 0x3, PT ;  /* 0x000000030200780c */ /* 0x000fda0003f05270 */
[----:B------:R-:W-:Y:S05]  /*0ed0*/  @!P0 BRA `(.L_x_141) ;  /* 0x0000000000588947 */ /* 0x000fea0003800000 */
[----:B------:R-:W0:Y:S01]  /*0ee0*/  LDC.64 R8, c[0x0][0x390] ;  /* 0x0000e400ff087b82 */ /* 0x000e220000000a00 */
[----:B------:R-:W-:-:S05]  /*0ef0*/  VIADD R2, R0, 0x1 ;  /* 0x0000000100027836 */ /* 0x000fca0000000000 */
[----:B------:R-:W-:Y:S02]  /*0f00*/  LOP3.LUT R2, R2, 0x3, RZ, 0xc0, !PT ;  /* 0x0000000302027812 */ /* 0x000fe400078ec0ff */
[----:B------:R-:W1:Y:S03]  /*0f10*/  LDC.64 R12, c[0x0][0x398] ;  /* 0x0000e600ff0c7b82 */ /* 0x000e660000000a00 */
[----:B------:R-:W-:-:S05]  /*0f20*/  IMAD.MOV R2, RZ, RZ, -R2 ;  /* 0x000000ffff027224 */ /* 0x000fca00078e0a02 */
[----:B------:R-:W2:Y:S02]  /*0f30*/  LDC.64 R14, c[0x0][0x388] ;  /* 0x0000e200ff0e7b82 */ /* 0x000ea40000000a00 */
.L_x_142:
[----:B-1----:R-:W-:-:S04]  /*0f40*/  IMAD.WIDE R18, R3, 0x4, R12 ;  /* 0x0000000403127825 */ /* 0x002fc800078e020c */
[----:B0-----:R-:W-:Y:S02]  /*0f50*/  IMAD.WIDE R20, R3, 0x4, R8 ;  /* 0x0000000403147825 */ /* 0x001fe400078e0208 */
[----:B---3--:R-:W3:Y:S04]  /*0f60*/  LDG.E.CONSTANT R18, desc[UR4][R18.64] ;  /* 0x0000000412127981 */ /* 0x008ee8000c1e9900 */
[----:B------:R-:W4:Y:S01]  /*0f70*/  LDG.E.CONSTANT R20, desc[UR4][R20.64] ;  /* 0x0000000414147981 */ /* 0x000f22000c1e9900 */
[----:B------:R-:W-:-:S04]  /*0f80*/  IADD3 R2, PT, PT, R2, 0x1, RZ ;  /* 0x0000000102027810 */ /* 0x000fc80007ffe0ff */
[----:B------:R-:W-:Y:S01]  /*0f90*/  ISETP.NE.AND P0, PT, R2, RZ, PT ;  /* 0x000000ff0200720c */ /* 0x000fe20003f05270 */
[----:B---3--:R-:W0:Y:S08]  /*0fa0*/  F2F.F64.F32 R22, R18 ;  /* 0x0000001200167310 */ /* 0x008e300000201800 */
[----:B----4-:R-:W1:Y:S01]  /*0fb0*/  F2F.F64.F32 R16, R20 ;  /* 0x0000001400107310 */ /* 0x010e620000201800 */
[----:B0-----:R-:W-:-:S08]  /*0fc0*/  DMUL R22, R22, R4 ;  /* 0x0000000416167228 */ /* 0x001fd00000000000 */
[----:B-1----:R-:W-:Y:S01]  /*0fd0*/  DFMA R22, R16, R6, R22 ;  /* 0x000000061016722b */ /* 0x002fe20000000016 */
[----:B--2---:R-:W-:-:S04]  /*0fe0*/  IMAD.WIDE R16, R3, 0x4, R14 ;  /* 0x0000000403107825 */ /* 0x004fc800078e020e */
[----:B------:R-:W-:-:S05]  /*0ff0*/  IMAD.IADD R3, R3, 0x1, R10 ;  /* 0x0000000103037824 */ /* 0x000fca00078e020a */
[----:B------:R-:W0:Y:S02]  /*1000*/  F2F.F32.F64 R22, R22 ;  /* 0x0000001600167310 */ /* 0x000e240000301000 */
[----:B0-----:R-:W-:-:S05]  /*1010*/  FADD R25, -R22, -RZ ;  /* 0x800000ff16197221 */ /* 0x001fca0000000100 */
[----:B------:R3:W-:Y:S01]  /*1020*/  STG.E desc[UR4][R16.64], R25 ;  /* 0x0000001910007986 */ /* 0x0007e2000c101904 */
[----:B------:R-:W-:Y:S05]  /*1030*/  @P0 BRA `(.L_x_142) ;  /* 0xfffffffc00c00947 */ /* 0x000fea000383ffff */
.L_x_141:
[----:B------:R-:W-:Y:S05]  /*1040*/  BSYNC.RECONVERGENT B0 ;  /* 0x0000000000007941 */ /* 0x000fea0003800200 */
.L_x_140:
[----:B------:R-:W0:Y:S01]  /*1050*/  LDC.64 R12, c[0x0][0x390] ;  /* 0x0000e400ff0c7b82 */ /* 0x000e220000000a00 */
[----:B------:R-:W-:-:S07]  /*1060*/  ISETP.GE.U32.AND P0, PT, R0, 0x3, PT ;  /* 0x000000030000780c */ /* 0x000fce0003f06070 */
[----:B------:R-:W1:Y:S08]  /*1070*/  LDC.64 R14, c[0x0][0x398] ;  /* 0x0000e600ff0e7b82 */ /* 0x000e700000000a00 */
[----:B------:R-:W2:Y:S01]  /*1080*/  LDC.64 R8, c[0x0][0x388] ;  /* 0x0000e200ff087b82 */ /* 0x000ea20000000a00 */
[----:B------:R-:W-:Y:S05]  /*1090*/  @!P0 EXIT ;  /* 0x000000000000894d */ /* 0x000fea0003800000 */
.L_x_143:
[----:B-1----:R-:W-:-:S05]  /*10a0*/  IMAD.WIDE R18, R3, 0x4, R14 ;  /* 0x0000000403127825 */ /* 0x002fca00078e020e */
[----:B------:R1:W4:Y:S01]  /*10b0*/  LDG.E.CONSTANT R21, desc[UR4][R18.64] ;  /* 0x0000000412157981 */ /* 0x000322000c1e9900 */
[----:B0-----:R-:W-:-:S05]  /*10c0*/  IMAD.WIDE R22, R3, 0x4, R12 ;  /* 0x0000000403167825 */ /* 0x001fca00078e020c */
[----:B------:R-:W5:Y:S01]  /*10d0*/  LDG.E.CONSTANT R29, desc[UR4][R22.64] ;  /* 0x00000004161d7981 */ /* 0x000f62000c1e9900 */
[----:B---3--:R-:W-:-:S04]  /*10e0*/  IMAD.WIDE R24, R10, 0x4, R22 ;  /* 0x000000040a187825 */ /* 0x008fc800078e0216 */
[----:B-1----:R-:W-:-:S05]  /*10f0*/  IMAD.WIDE R18, R10, 0x4, R18 ;  /* 0x000000040a127825 */ /* 0x002fca00078e0212 */
[----:B------:R-:W3:Y:S01]  /*1100*/  LDG.E.CONSTANT R28, desc[UR4][R18.64] ;  /* 0x00000004121c7981 */ /* 0x000ee2000c1e9900 */
[----:B------:R-:W-:-:S04]  /*1110*/  IMAD.WIDE R16, R10, 0x4, R18 ;  /* 0x000000040a107825 */ /* 0x000fc800078e0212 */
[C---:B------:R-:W-:Y:S01]  /*1120*/  IMAD.WIDE R26, R10.reuse, 0x4, R24 ;  /* 0x000000040a1a7825 */ /* 0x040fe200078e0218 */
[----:B------:R0:W2:Y:S04]  /*1130*/  LDG.E.CONSTANT R22, desc[UR4][R16.64] ;  /* 0x0000000410167981 */ /* 0x0000a8000c1e9900 */
[----:B------:R-:W2:Y:S04]  /*1140*/  LDG.E.CONSTANT R25, desc[UR4][R24.64] ;  /* 0x0000000418197981 */ /* 0x000ea8000c1e9900 */
[----:B------:R1:W2:Y:S01]  /*1150*/  LDG.E.CONSTANT R20, desc[UR4][R26.64] ;  /* 0x000000041a147981 */ /* 0x0002a2000c1e9900 */
[----:B0-----:R-:W-:-:S05]  /*1160*/  IMAD.WIDE R16, R10, 0x4, R16 ;  /* 0x000000040a107825 */ /* 0x001fca00078e0210 */
[----:B------:R5:W2:Y:S01]  /*1170*/  LDG.E.CONSTANT R0, desc[UR4][R16.64] ;  /* 0x0000000410007981 */ /* 0x000aa2000c1e9900 */
[----:B-1----:R-:W-:-:S05]  /*1180*/  IMAD.WIDE R26, R10, 0x4, R26 ;  /* 0x000000040a1a7825 */ /* 0x002fca00078e021a */
[----:B------:R0:W2:Y:S01]  /*1190*/  LDG.E.CONSTANT R2, desc[UR4][R26.64] ;  /* 0x000000041a027981 */ /* 0x0000a2000c1e9900 */
[----:B----4-:R-:W1:Y:S08]  /*11a0*/  F2F.F64.F32 R18, R21 ;  /* 0x0000001500127310 */ /* 0x010e700000201800 */
[----:B-----5:R-:W4:Y:S01]  /*11b0*/  F2F.F64.F32 R16, R29 ;  /* 0x0000001d00107310 */ /* 0x020f220000201800 */
[----:B-1----:R-:W-:-:S08]  /*11c0*/  DMUL R18, R18, R4 ;  /* 0x0000000412127228 */ /* 0x002fd00000000000 */
[----:B----4-:R-:W-:Y:S01]  /*11d0*/  DFMA R18, R16, R6, R18 ;  /* 0x000000061012722b */ /* 0x010fe20000000012 */
[----:B---3--:R-:W1:Y:S08]  /*11e0*/  F2F.F64.F32 R16, R28 ;  /* 0x0000001c00107310 */ /* 0x008e700000201800 */
[----:B------:R-:W-:Y:S08]  /*11f0*/  F2F.F32.F64 R24, R18 ;  /* 0x0000001200187310 */ /* 0x000ff00000301000 */
[----:B--2---:R-:W2:Y:S01]  /*1200*/  F2F.F64.F32 R18, R25 ;  /* 0x0000001900127310 */ /* 0x004ea20000201800 */
[----:B-1----:R-:W-:-:S07]  /*1210*/  DMUL R16, R16, R4 ;  /* 0x0000000410107228 */ /* 0x002fce0000000000 */
[----:B------:R-:W1:Y:S08]  /*1220*/  F2F.F64.F32 R22, R22 ;  /* 0x0000001600167310 */ /* 0x000e700000201800 */
[----:B0-----:R-:W0:Y:S01]  /*1230*/  F2F.F64.F32 R26, R0 ;  /* 0x00000000001a7310 */ /* 0x001e220000201800 */
[----:B--2---:R-:W-:-:S07]  /*1240*/  DFMA R16, R18, R6, R16 ;  /* 0x000000061210722b */ /* 0x004fce0000000010 */
[----:B------:R-:W2:Y:S01]  /*1250*/  F2F.F64.F32 R20, R20 ;  /* 0x0000001400147310 */ /* 0x000ea20000201800 */
[----:B-1----:R-:W-:-:S07]  /*1260*/  DMUL R22, R22, R4 ;  /* 0x0000000416167228 */ /* 0x002fce0000000000 */
[----:B------:R-:W1:Y:S01]  /*1270*/  F2F.F64.F32 R18, R2 ;  /* 0x0000000200127310 */ /* 0x000e620000201800 */
[----:B0-----:R-:W-:Y:S02]  /*1280*/  DMUL R26, R26, R4 ;  /* 0x000000041a1a7228 */ /* 0x001fe40000000000 */
[----:B--2---:R-:W-:-:S05]  /*1290*/  DFMA R28, R20, R6, R22 ;  /* 0x00000006141c722b */ /* 0x004fca0000000016 */
[----:B------:R-:W0:Y:S01]  /*12a0*/  F2F.F32.F64 R16, R16 ;  /* 0x0000001000107310 */ /* 0x000e220000301000 */
[----:B-1----:R-:W-:Y:S01]  /*12b0*/  DFMA R18, R18, R6, R26 ;  /* 0x000000061212722b */ /* 0x002fe2000000001a */
[----:B------:R-:W-:-:S06]  /*12c0*/  IMAD.WIDE R26, R3, 0x4, R8 ;  /* 0x00000004031a7825 */ /* 0x000fcc00078e0208 */
[----:B------:R-:W1:Y:S08]  /*12d0*/  F2F.F32.F64 R21, R28 ;  /* 0x0000001c00157310 */ /* 0x000e700000301000 */
[----:B------:R2:W3:Y:S01]  /*12e0*/  F2F.F32.F64 R20, R18 ;  /* 0x0000001200147310 */ /* 0x0004e20000301000 */
[----:B------:R-:W-:Y:S01]  /*12f0*/  FADD R0, -R24, -RZ ;  /* 0x800000ff18007221 */ /* 0x000fe20000000100 */
[----:B--2---:R-:W-:-:S04]  /*1300*/  IMAD.WIDE R18, R10, 0x4, R26 ;  /* 0x000000040a127825 */ /* 0x004fc800078e021a */
[----:B0-----:R-:W-:Y:S01]  /*1310*/  FADD R17, -R16, -RZ ;  /* 0x800000ff10117221 */ /* 0x001fe20000000100 */
[----:B------:R-:W-:-:S04]  /*1320*/  IMAD.WIDE R24, R10, 0x4, R18 ;  /* 0x000000040a187825 */ /* 0x000fc800078e0212 */
[----:B-1----:R-:W-:Y:S01]  /*1330*/  FADD R21, -R21, -RZ ;  /* 0x800000ff15157221 */ /* 0x002fe20000000100 */
[----:B---3--:R-:W-:Y:S01]  /*1340*/  FADD R29, -R20, -RZ ;  /* 0x800000ff141d7221 */ /* 0x008fe20000000100 */
[----:B------:R4:W-:Y:S01]  /*1350*/  STG.E desc[UR4][R26.64], R0 ;  /* 0x000000001a007986 */ /* 0x0009e2000c101904 */
[----:B------:R-:W-:-:S03]  /*1360*/  IMAD.WIDE R22, R10, 0x4, R24 ;  /* 0x000000040a167825 */ /* 0x000fc600078e0218 */
[----:B------:R4:W-:Y:S01]  /*1370*/  STG.E desc[UR4][R18.64], R17 ;  /* 0x0000001112007986 */ /* 0x0009e2000c101904 */
[----:B------:R-:W-:-:S03]  /*1380*/  IMAD R3, R10, 0x4, R3 ;  /* 0x000000040a037824 */ /* 0x000fc600078e0203 */
[----:B------:R4:W-:Y:S04]  /*1390*/  STG.E desc[UR4][R24.64], R21 ;  /* 0x0000001518007986 */ /* 0x0009e8000c101904 */
[----:B------:R4:W-:Y:S01]  /*13a0*/  STG.E desc[UR4][R22.64], R29 ;  /* 0x0000001d16007986 */ /* 0x0009e2000c101904 */
[----:B------:R-:W-:-:S13]  /*13b0*/  ISETP.GE.AND P0, PT, R3, R11, PT ;  /* 0x0000000b0300720c */ /* 0x000fda0003f06270 */
[----:B----4-:R-:W-:Y:S05]  /*13c0*/  @!P0 BRA `(.L_x_143) ;  /* 0xfffffffc00348947 */ /* 0x010fea000383ffff */
[----:B------:R-:W-:Y:S05]  /*13d0*/  EXIT ;  /* 0x000000000000794d */ /* 0x000fea0003800000 */
        .weak           $__internal_5_$__cuda_sm20_dblrcp_rn_slowpath_v3
        .type           $__internal_5_$__cuda_sm20_dblrcp_rn_slowpath_v3,@function
        .size           $__internal_5_$__cuda_sm20_dblrcp_rn_slowpath_v3,($__internal_6_$__cuda_sm20_div_rn_f64_full - $__internal_5_$__cuda_sm20_dblrcp_rn_slowpath_v3)
$__internal_5_$__cuda_sm20_dblrcp_rn_slowpath_v3:
[----:B------:R-:W-:Y:S01]  /*13e0*/  IMAD.MOV.U32 R6, RZ, RZ, R14 ;  /* 0x000000ffff067224 */ /* 0x000fe200078e000e */
[----:B------:R-:W-:Y:S01]  /*13f0*/  MOV R7, R15 ;  /* 0x0000000f00077202 */ /* 0x000fe20000000f00 */
[----:B------:R-:W-:Y:S05]  /*1400*/  BSSY.RECONVERGENT B1, `(.L_x_144) ;  /* 0x0000024000017945 */ /* 0x000fea0003800200 */
[----:B------:R-:W-:-:S14]  /*1410*/  DSETP.GTU.AND P0, PT, |R6|, +INF , PT ;  /* 0x7ff000000600742a */ /* 0x000fdc0003f0c200 */
[----:B------:R-:W-:Y:S05]  /*1420*/  @P0 BRA `(.L_x_145) ;  /* 0x00000000007c0947 */ /* 0x000fea0003800000 */
[----:B------:R-:W-:-:S05]  /*1430*/  LOP3.LUT R14, R15, 0x7fffffff, RZ, 0xc0, !PT ;  /* 0x7fffffff0f0e7812 */ /* 0x000fca00078ec0ff */
[----:B------:R-:W-:-:S05]  /*1440*/  VIADD R2, R14, 0xffffffff ;  /* 0xffffffff0e027836 */ /* 0x000fca0000000000 */
[----:B------:R-:W-:-:S13]  /*1450*/  ISETP.GE.U32.AND P0, PT, R2, 0x7fefffff, PT ;  /* 0x7fefffff0200780c */ /* 0x000fda0003f06070 */
[----:B------:R-:W-:Y:S01]  /*1460*/  @P0 LOP3.LUT R9, R7, 0x7ff00000, RZ, 0x3c, !PT ;  /* 0x7ff0000007090812 */ /* 0x000fe200078e3cff */
[----:B------:R-:W-:Y:S01]  /*1470*/  @P0 IMAD.MOV.U32 R8, RZ, RZ, RZ ;  /* 0x000000ffff080224 */ /* 0x000fe200078e00ff */
[----:B------:R-:W-:Y:S06]  /*1480*/  @P0 BRA `(.L_x_146) ;  /* 0x00000000006c0947 */ /* 0x000fec0003800000 */
[----:B------:R-:W-:-:S13]  /*1490*/  ISETP.GE.U32.AND P0, PT, R14, 0x1000001, PT ;  /* 0x010000010e00780c */ /* 0x000fda0003f06070 */
[----:B------:R-:W-:Y:S05]  /*14a0*/  @!P0 BRA `(.L_x_147) ;  /* 0x0000000000348947 */ /* 0x000fea0003800000 */
[----:B------:R-:W-:Y:S01]  /*14b0*/  VIADD R9, R7, 0xc0200000 ;  /* 0xc020000007097836 */ /* 0x000fe20000000000 */
[----:B------:R-:W-:-:S03]  /*14c0*/  MOV R8, R6 ;  /* 0x0000000600087202 */ /* 0x000fc60000000f00 */
[----:B------:R-:W0:Y:S03]  /*14d0*/  MUFU.RCP64H R13, R9 ;  /* 0x00000009000d7308 */ /* 0x000e260000001800 */
[----:B0-----:R-:W-:-:S08]  /*14e0*/  DFMA R14, -R8, R12, 1 ;  /* 0x3ff00000080e742b */ /* 0x001fd0000000010c */
[----:B------:R-:W-:-:S08]  /*14f0*/  DFMA R14, R14, R14, R14 ;  /* 0x0000000e0e0e722b */ /* 0x000fd0000000000e */
[----:B------:R-:W-:-:S08]  /*1500*/  DFMA R14, R12, R14, R12 ;  /* 0x0000000e0c0e722b */ /* 0x000fd0000000000c */
[----:B------:R-:W-:-:S08]  /*1510*/  DFMA R12, -R8, R14, 1 ;  /* 0x3ff00000080c742b */ /* 0x000fd0000000010e */
[----:B------:R-:W-:-:S08]  /*1520*/  DFMA R12, R14, R12, R14 ;  /* 0x0000000c0e0c722b */ /* 0x000fd0000000000e */
[----:B------:R-:W-:-:S08]  /*1530*/  DMUL R12, R12, 2.2250738585072013831e-308 ;  /* 0x001000000c0c7828 */ /* 0x000fd00000000000 */
[----:B------:R-:W-:-:S08]  /*1540*/  DFMA R6, -R6, R12, 1 ;  /* 0x3ff000000606742b */ /* 0x000fd0000000010c */
[----:B------:R-:W-:-:S08]  /*1550*/  DFMA R6, R6, R6, R6 ;  /* 0x000000060606722b */ /* 0x000fd00000000006 */
[----:B------:R-:W-:Y:S01]  /*1560*/  DFMA R8, R12, R6, R12 ;  /* 0x000000060c08722b */ /* 0x000fe2000000000c */
[----:B------:R-:W-:Y:S10]  /*1570*/  BRA `(.L_x_146) ;  /* 0x0000000000307947 */ /* 0x000ff40003800000 */
.L_x_147:
[----:B------:R-:W-:Y:S01]  /*1580*/  DMUL R6, R6, 8.11296384146066816958e+31 ;  /* 0x4690000006067828 */ /* 0x000fe20000000000 */
[----:B------:R-:W-:-:S05]  /*1590*/  IMAD.MOV.U32 R8, RZ, RZ, R12 ;  /* 0x000000ffff087224 */ /* 0x000fca00078e000c */
[----:B------:R-:W0:Y:S02]  /*15a0*/  MUFU.RCP64H R9, R7 ;  /* 0x0000000700097308 */ /* 0x000e240000001800 */
[----:B0-----:R-:W-:-:S08]  /*15b0*/  DFMA R12, -R6, R8, 1 ;  /* 0x3ff00000060c742b */ /* 0x001fd00000000108 */
[----:B------:R-:W-:-:S08]  /*15c0*/  DFMA R12, R12, R12, R12 ;  /* 0x0000000c0c0c722b */ /* 0x000fd0000000000c */
[----:B------:R-:W-:-:S08]  /*15d0*/  DFMA R12, R8, R12, R8 ;  /* 0x0000000c080c722b */ /* 0x000fd00000000008 */
[----:B------:R-:W-:-:S08]  /*15e0*/  DFMA R8, -R6, R12, 1 ;  /* 0x3ff000000608742b */ /* 0x000fd0000000010c */
[----:B------:R-:W-:-:S08]  /*15f0*/  DFMA R8, R12, R8, R12 ;  /* 0x000000080c08722b */ /* 0x000fd0000000000c */
[----:B------:R-:W-:Y:S01]  /*1600*/  DMUL R8, R8, 8.11296384146066816958e+31 ;  /* 0x4690000008087828 */ /* 0x000fe20000000000 */
[----:B------:R-:W-:Y:S10]  /*1610*/  BRA `(.L_x_146) ;  /* 0x0000000000087947 */ /* 0x000ff40003800000 */
.L_x_145:
[----:B------:R-:W-:Y:S01]  /*1620*/  LOP3.LUT R9, R7, 0x80000, RZ, 0xfc, !PT ;  /* 0x0008000007097812 */ /* 0x000fe200078efcff */
[----:B------:R-:W-:-:S07]  /*1630*/  IMAD.MOV.U32 R8, RZ, RZ, R6 ;  /* 0x000000ffff087224 */ /* 0x000fce00078e0006 */
.L_x_146:
[----:B------:R-:W-:Y:S05]  /*1640*/  BSYNC.RECONVERGENT B1 ;  /* 0x0000000000017941 */ /* 0x000fea0003800200 */
.L_x_144:
[----:B------:R-:W-:Y:S01]  /*1650*/  IMAD.MOV.U32 R6, RZ, RZ, R0 ;  /* 0x000000ffff067224 */ /* 0x000fe200078e0000 */
[----:B------:R-:W-:-:S04]  /*1660*/  MOV R7, 0x0 ;  /* 0x0000000000077802 */ /* 0x000fc80000000f00 */
[----:B------:R-:W-:Y:S05]  /*1670*/  RET.REL.NODEC R6 `(CosineSimilarityGradient) ;  /* 0xffffffe806607950 */ /* 0x000fea0003c3ffff */
        .weak           $__internal_6_$__cuda_sm20_div_rn_f64_full
        .type           $__internal_6_$__cuda_sm20_div_rn_f64_full,@function
        .size           $__internal_6_$__cuda_sm20_div_rn_f64_full,($__internal_7_$__cuda_sm20_dsqrt_rn_f64_mediumpath_v1 - $__internal_6_$__cuda_sm20_div_rn_f64_full)
$__internal_6_$__cuda_sm20_div_rn_f64_full:
[C---:B------:R-:W-:Y:S01]  /*1680*/  FSETP.GEU.AND P0, PT, |R9|.reuse, 1.469367938527859385e-39, PT ;  /* 0x001000000900780b */ /* 0x040fe20003f0e200 */
[--C-:B------:R-:W-:Y:S01]  /*1690*/  IMAD.MOV.U32 R10, RZ, RZ, R8.reuse ;  /* 0x000000ffff0a7224 */ /* 0x100fe200078e0008 */
[----:B------:R-:W-:Y:S01]  /*16a0*/  LOP3.LUT R4, R9, 0x800fffff, RZ, 0xc0, !PT ;  /* 0x800fffff09047812 */ /* 0x000fe200078ec0ff */
[----:B------:R-:W-:Y:S01]  /*16b0*/  IMAD.MOV.U32 R11, RZ, RZ, R9 ;  /* 0x000000ffff0b7224 */ /* 0x000fe200078e0009 */
[----:B------:R-:W-:Y:S01]  /*16c0*/  MOV R12, 0x1 ;  /* 0x00000001000c7802 */ /* 0x000fe20000000f00 */
[----:B------:R-:W-:Y:S01]  /*16d0*/  IMAD.MOV.U32 R16, RZ, RZ, 0x1ca00000 ;  /* 0x1ca00000ff107424 */ /* 0x000fe200078e00ff */
[----:B------:R-:W-:Y:S01]  /*16e0*/  LOP3.LUT R5, R4, 0x3ff00000, RZ, 0xfc, !PT ;  /* 0x3ff0000004057812 */ /* 0x000fe200078efcff */
[----:B------:R-:W-:Y:S01]  /*16f0*/  IMAD.MOV.U32 R4, RZ, RZ, R8 ;  /* 0x000000ffff047224 */ /* 0x000fe200078e0008 */
[C---:B------:R-:W-:Y:S01]  /*1700*/  FSETP.GEU.AND P3, PT, |R21|.reuse, 1.469367938527859385e-39, PT ;  /* 0x001000001500780b */ /* 0x040fe20003f6e200 */
[----:B------:R-:W-:Y:S01]  /*1710*/  IMAD.MOV.U32 R8, RZ, RZ, R20 ;  /* 0x000000ffff087224 */ /* 0x000fe200078e0014 */
[----:B------:R-:W-:Y:S01]  /*1720*/  LOP3.LUT R2, R21, 0x7ff00000, RZ, 0xc0, !PT ;  /* 0x7ff0000015027812 */ /* 0x000fe200078ec0ff */
[----:B------:R-:W-:Y:S01]  /*1730*/  BSSY.RECONVERGENT B1, `(.L_x_148) ;  /* 0x000004e000017945 */ /* 0x000fe20003800200 */
[----:B------:R-:W-:Y:S01]  /*1740*/  LOP3.LUT R17, R9, 0x7ff00000, RZ, 0xc0, !PT ;  /* 0x7ff0000009117812 */ /* 0x000fe200078ec0ff */
[----:B------:R-:W-:-:S03]  /*1750*/  @!P0 DMUL R4, R10, 8.98846567431157953865e+307 ;  /* 0x7fe000000a048828 */ /* 0x000fc60000000000 */
[----:B------:R-:W-:-:S03]  /*1760*/  ISETP.GE.U32.AND P2, PT, R2, R17, PT ;  /* 0x000000110200720c */ /* 0x000fc60003f46070 */
[----:B------:R-:W0:Y:S01]  /*1770*/  MUFU.RCP64H R13, R5 ;  /* 0x00000005000d7308 */ /* 0x000e220000001800 */
[----:B------:R-:W-:Y:S02]  /*1780*/  SEL R9, R16, 0x63400000, !P2 ;  /* 0x6340000010097807 */ /* 0x000fe40005000000 */
[----:B------:R-:W-:Y:S02]  /*1790*/  @!P3 LOP3.LUT R19, R11, 0x7ff00000, RZ, 0xc0, !PT ;  /* 0x7ff000000b13b812 */ /* 0x000fe400078ec0ff */
[----:B------:R-:W-:Y:S02]  /*17a0*/  LOP3.LUT R9, R9, 0x800fffff, R21, 0xf8, !PT ;  /* 0x800fffff09097812 */ /* 0x000fe400078ef815 */
[----:B------:R-:W-:Y:S02]  /*17b0*/  @!P3 ISETP.GE.U32.AND P4, PT, R2, R19, PT ;  /* 0x000000130200b20c */ /* 0x000fe40003f86070 */
[----:B------:R-:W-:-:S05]  /*17c0*/  @!P0 LOP3.LUT R17, R5, 0x7ff00000, RZ, 0xc0, !PT ;  /* 0x7ff0000005118812 */ /* 0x000fca00078ec0ff */
[----:B------:R-:W-:Y:S01]  /*17d0*/  VIADD R24, R17, 0xffffffff ;  /* 0xffffffff11187836 */ /* 0x000fe20000000000 */
[----:B0-----:R-:W-:-:S08]  /*17e0*/  DFMA R14, R12, -R4, 1 ;  /* 0x3ff000000c0e742b */ /* 0x001fd00000000804 */
[----:B------:R-:W-:-:S08]  /*17f0*/  DFMA R14, R14, R14, R14 ;  /* 0x0000000e0e0e722b */ /* 0x000fd0000000000e */
[----:B------:R-:W-:Y:S01]  /*1800*/  DFMA R12, R12, R14, R12 ;  /* 0x0000000e0c0c722b */ /* 0x000fe2000000000c */
[----:B------:R-:W-:Y:S01]  /*1810*/  @!P3 SEL R15, R16, 0x63400000, !P4 ;  /* 0x63400000100fb807 */ /* 0x000fe20006000000 */
[----:B------:R-:W-:-:S03]  /*1820*/  @!P3 IMAD.MOV.U32 R14, RZ, RZ, RZ ;  /* 0x000000ffff0eb224 */ /* 0x000fc600078e00ff */
[----:B------:R-:W-:-:S03]  /*1830*/  @!P3 LOP3.LUT R15, R15, 0x80000000, R21, 0xf8, !PT ;  /* 0x800000000f0fb812 */ /* 0x000fc600078ef815 */
[----:B------:R-:W-:Y:S01]  /*1840*/  DFMA R18, R12, -R4, 1 ;  /* 0x3ff000000c12742b */ /* 0x000fe20000000804 */
[----:B------:R-:W-:-:S06]  /*1850*/  @!P3 LOP3.LUT R15, R15, 0x100000, RZ, 0xfc, !PT ;  /* 0x001000000f0fb812 */ /* 0x000fcc00078efcff */
[----:B------:R-:W-:Y:S02]  /*1860*/  @!P3 DFMA R8, R8, 2, -R14 ;  /* 0x400000000808b82b */ /* 0x000fe4000000080e */
[----:B------:R-:W-:Y:S01]  /*1870*/  DFMA R12, R12, R18, R12 ;  /* 0x000000120c0c722b */ /* 0x000fe2000000000c */
[----:B------:R-:W-:-:S07]  /*1880*/  MOV R18, R2 ;  /* 0x0000000200127202 */ /* 0x000fce0000000f00 */
[----:B------:R-:W-:Y:S01]  /*1890*/  @!P3 LOP3.LUT R18, R9, 0x7ff00000, RZ, 0xc0, !PT ;  /* 0x7ff000000912b812 */ /* 0x000fe200078ec0ff */
[----:B------:R-:W-:-:S04]  /*18a0*/  DMUL R14, R12, R8 ;  /* 0x000000080c0e7228 */ /* 0x000fc80000000000 */
[----:B------:R-:W-:-:S04]  /*18b0*/  VIADD R19, R18, 0xffffffff ;  /* 0xffffffff12137836 */ /* 0x000fc80000000000 */
[----:B------:R-:W-:Y:S01]  /*18c0*/  DFMA R22, R14, -R4, R8 ;  /* 0x800000040e16722b */ /* 0x000fe20000000008 */
[----:B------:R-:W-:-:S04]  /*18d0*/  ISETP.GT.U32.AND P0, PT, R19, 0x7feffffe, PT ;  /* 0x7feffffe1300780c */ /* 0x000fc80003f04070 */
[----:B------:R-:W-:-:S03]  /*18e0*/  ISETP.GT.U32.OR P0, PT, R24, 0x7feffffe, P0 ;  /* 0x7feffffe1800780c */ /* 0x000fc60000704470 */
[----:B------:R-:W-:-:S10]  /*18f0*/  DFMA R12, R12, R22, R14 ;  /* 0x000000160c0c722b */ /* 0x000fd4000000000e */
[----:B------:R-:W-:Y:S05]  /*1900*/  @P0 BRA `(.L_x_149) ;  /* 0x00000000006c0947 */ /* 0x000fea0003800000 */
[----:B------:R-:W-:-:S04]  /*1910*/  LOP3.LUT R15, R11, 0x7ff00000, RZ, 0xc0, !PT ;  /* 0x7ff000000b0f7812 */ /* 0x000fc800078ec0ff */
[CC--:B------:R-:W-:Y:S02]  /*1920*/  VIADDMNMX R14, R2.reuse, -R15.reuse, 0xb9600000, !PT ;  /* 0xb9600000020e7446 */ /* 0x0c0fe4000780090f */
[----:B------:R-:W-:Y:S02]  /*1930*/  ISETP.GE.U32.AND P0, PT, R2, R15, PT ;  /* 0x0000000f0200720c */ /* 0x000fe40003f06070 */
[----:B------:R-:W-:Y:S02]  /*1940*/  VIMNMX R14, PT, PT, R14, 0x46a00000, PT ;  /* 0x46a000000e0e7848 */ /* 0x000fe40003fe0100 */
[----:B------:R-:W-:Y:S01]  /*1950*/  SEL R15, R16, 0x63400000, !P0 ;  /* 0x63400000100f7807 */ /* 0x000fe20004000000 */
[----:B------:R-:W-:-:S04]  /*1960*/  IMAD.MOV.U32 R16, RZ, RZ, RZ ;  /* 0x000000ffff107224 */ /* 0x000fc800078e00ff */
[----:B------:R-:W-:-:S05]  /*1970*/  IMAD.IADD R2, R14, 0x1, -R15 ;  /* 0x000000010e027824 */ /* 0x000fca00078e0a0f */
[----:B------:R-:W-:-:S06]  /*1980*/  IADD3 R17, PT, PT, R2, 0x7fe00000, RZ ;  /* 0x7fe0000002117810 */ /* 0x000fcc0007ffe0ff */
[----:B------:R-:W-:-:S10]  /*1990*/  DMUL R14, R12, R16 ;  /* 0x000000100c0e7228 */ /* 0x000fd40000000000 */
[----:B------:R-:W-:-:S13]  /*19a0*/  FSETP.GTU.AND P0, PT, |R15|, 1.469367938527859385e-39, PT ;  /* 0x001000000f00780b */ /* 0x000fda0003f0c200 */
[----:B------:R-:W-:Y:S05]  /*19b0*/  @P0 BRA `(.L_x_150) ;  /* 0x0000000000940947 */ /* 0x000fea0003800000 */
[----:B------:R-:W-:Y:S01]  /*19c0*/  DFMA R4, R12, -R4, R8 ;  /* 0x800000040c04722b */ /* 0x000fe20000000008 */
[----:B------:R-:W-:-:S09]  /*19d0*/  IMAD.MOV.U32 R16, RZ, RZ, RZ ;  /* 0x000000ffff107224 */ /* 0x000fd200078e00ff */
[C---:B------:R-:W-:Y:S02]  /*19e0*/  FSETP.NEU.AND P0, PT, R5.reuse, RZ, PT ;  /* 0x000000ff0500720b */ /* 0x040fe40003f0d000 */
[----:B------:R-:W-:-:S04]  /*19f0*/  LOP3.LUT R11, R5, 0x80000000, R11, 0x48, !PT ;  /* 0x80000000050b7812 */ /* 0x000fc800078e480b */
[----:B------:R-:W-:-:S07]  /*1a00*/  LOP3.LUT R17, R11, R17, RZ, 0xfc, !PT ;  /* 0x000000110b117212 */ /* 0x000fce00078efcff */
[----:B------:R-:W-:Y:S05]  /*1a10*/  @!P0 BRA `(.L_x_150) ;  /* 0x00000000007c8947 */ /* 0x000fea0003800000 */
[----:B------:R-:W-:Y:S01]  /*1a20*/  IMAD.MOV R5, RZ, RZ, -R2 ;  /* 0x000000ffff057224 */ /* 0x000fe200078e0a02 */
[----:B------:R-:W-:-:S06]  /*1a30*/  MOV R4, RZ ;  /* 0x000000ff00047202 */ /* 0x000fcc0000000f00 */
[----:B------:R-:W-:Y:S02]  /*1a40*/  DFMA R4, R14, -R4, R12 ;  /* 0x800000040e04722b */ /* 0x000fe4000000000c */
[----:B------:R-:W-:-:S04]  /*1a50*/  DMUL.RP R12, R12, R16 ;  /* 0x000000100c0c7228 */ /* 0x000fc80000008000 */
[----:B------:R-:W-:-:S04]  /*1a60*/  IADD3 R4, PT, PT, -R2, -0x43300000, RZ ;  /* 0xbcd0000002047810 */ /* 0x000fc80007ffe1ff */
[----:B------:R-:W-:Y:S02]  /*1a70*/  FSETP.NEU.AND P0, PT, |R5|, R4, PT ;  /* 0x000000040500720b */ /* 0x000fe40003f0d200 */
[----:B------:R-:W-:Y:S02]  /*1a80*/  LOP3.LUT R11, R13, R11, RZ, 0x3c, !PT ;  /* 0x0000000b0d0b7212 */ /* 0x000fe400078e3cff */
[----:B------:R-:W-:Y:S02]  /*1a90*/  FSEL R14, R12, R14, !P0 ;  /* 0x0000000e0c0e7208 */ /* 0x000fe40004000000 */
[----:B------:R-:W-:Y:S01]  /*1aa0*/  FSEL R15, R11, R15, !P0 ;  /* 0x0000000f0b0f7208 */ /* 0x000fe20004000000 */
[----:B------:R-:W-:Y:S06]  /*1ab0*/  BRA `(.L_x_150) ;  /* 0x0000000000547947 */ /* 0x000fec0003800000 */
.L_x_149:
[----:B------:R-:W-:-:S14]  /*1ac0*/  DSETP.NAN.AND P0, PT, R20, R20, PT ;  /* 0x000000141400722a */ /* 0x000fdc0003f08000 */
[----:B------:R-:W-:Y:S05]  /*1ad0*/  @P0 BRA `(.L_x_151) ;  /* 0x0000000000440947 */ /* 0x000fea0003800000 */
[----:B------:R-:W-:-:S14]  /*1ae0*/  DSETP.NAN.AND P0, PT, R10, R10, PT ;  /* 0x0000000a0a00722a */ /* 0x000fdc0003f08000 */
[----:B------:R-:W-:Y:S05]  /*1af0*/  @P0 BRA `(.L_x_152) ;  /* 0x0000000000300947 */ /* 0x000fea0003800000 */
[----:B------:R-:W-:Y:S01]  /*1b00*/  ISETP.NE.AND P0, PT, R18, R17, PT ;  /* 0x000000111200720c */ /* 0x000fe20003f05270 */
[----:B------:R-:W-:Y:S02]  /*1b10*/  IMAD.MOV.U32 R14, RZ, RZ, 0x0 ;  /* 0x00000000ff0e7424 */ /* 0x000fe400078e00ff */
[----:B------:R-:W-:-:S10]  /*1b20*/  IMAD.MOV.U32 R15, RZ, RZ, -0x80000 ;  /* 0xfff80000ff0f7424 */ /* 0x000fd400078e00ff */
[----:B------:R-:W-:Y:S05]  /*1b30*/  @!P0 BRA `(.L_x_150) ;  /* 0x0000000000348947 */ /* 0x000fea0003800000 */
[----:B------:R-:W-:Y:S02]  /*1b40*/  ISETP.NE.AND P0, PT, R18, 0x7ff00000, PT ;  /* 0x7ff000001200780c */ /* 0x000fe40003f05270 */
[----:B------:R-:W-:Y:S02]  /*1b50*/  LOP3.LUT R15, R21, 0x80000000, R11, 0x48, !PT ;  /* 0x80000000150f7812 */ /* 0x000fe400078e480b */
[----:B------:R-:W-:-:S13]  /*1b60*/  ISETP.EQ.OR P0, PT, R17, RZ, !P0 ;  /* 0x000000ff1100720c */ /* 0x000fda0004702670 */
[----:B------:R-:W-:Y:S01]  /*1b70*/  @P0 LOP3.LUT R2, R15, 0x7ff00000, RZ, 0xfc, !PT ;  /* 0x7ff000000f020812 */ /* 0x000fe200078efcff */
[----:B------:R-:W-:Y:S01]  /*1b80*/  @!P0 IMAD.MOV.U32 R14, RZ, RZ, RZ ;  /* 0x000000ffff0e8224 */ /* 0x000fe200078e00ff */
[----:B------:R-:W-:-:S03]  /*1b90*/  @P0 MOV R14, RZ ;  /* 0x000000ff000e0202 */ /* 0x000fc60000000f00 */
[----:B------:R-:W-:Y:S01]  /*1ba0*/  @P0 IMAD.MOV.U32 R15, RZ, RZ, R2 ;  /* 0x000000ffff0f0224 */ /* 0x000fe200078e0002 */
[----:B------:R-:W-:Y:S06]  /*1bb0*/  BRA `(.L_x_150) ;  /* 0x0000000000147947 */ /* 0x000fec0003800000 */
.L_x_152:
[----:B------:R-:W-:Y:S01]  /*1bc0*/  LOP3.LUT R15, R11, 0x80000, RZ, 0xfc, !PT ;  /* 0x000800000b0f7812 */ /* 0x000fe200078efcff */
[----:B------:R-:W-:Y:S01]  /*1bd0*/  IMAD.MOV.U32 R14, RZ, RZ, R10 ;  /* 0x000000ffff0e7224 */ /* 0x000fe200078e000a */
[----:B------:R-:W-:Y:S06]  /*1be0*/  BRA `(.L_x_150) ;  /* 0x0000000000087947 */ /* 0x000fec0003800000 */
.L_x_151:
[----:B------:R-:W-:Y:S01]  /*1bf0*/  LOP3.LUT R15, R21, 0x80000, RZ, 0xfc, !PT ;  /* 0x00080000150f7812 */ /* 0x000fe200078efcff */
[----:B------:R-:W-:-:S07]  /*1c00*/  IMAD.MOV.U32 R14, RZ, RZ, R20 ;  /* 0x000000ffff0e7224 */ /* 0x000fce00078e0014 */
.L_x_150:
[----:B------:R-:W-:Y:S05]  /*1c10*/  BSYNC.RECONVERGENT B1 ;  /* 0x0000000000017941 */ /* 0x000fea0003800200 */
.L_x_148:
[----:B------:R-:W-:Y:S01]  /*1c20*/  MOV R4, R0 ;  /* 0x0000000000047202 */ /* 0x000fe20000000f00 */
[----:B------:R-:W-:-:S04]  /*1c30*/  IMAD.MOV.U32 R5, RZ, RZ, 0x0 ;  /* 0x00000000ff057424 */ /* 0x000fc800078e00ff */
[----:B------:R-:W-:Y:S05]  /*1c40*/  RET.REL.NODEC R4 `(CosineSimilarityGradient) ;  /* 0xffffffe004ec7950 */ /* 0x000fea0003c3ffff */
        .weak           $__internal_7_$__cuda_sm20_dsqrt_rn_f64_mediumpath_v1
        .type           $__internal_7_$__cuda_sm20_dsqrt_rn_f64_mediumpath_v1,@function
        .size           $__internal_7_$__cuda_sm20_dsqrt_rn_f64_mediumpath_v1,(.L_x_759 - $__internal_7_$__cuda_sm20_dsqrt_rn_f64_mediumpath_v1)
$__internal_7_$__cuda_sm20_dsqrt_rn_f64_mediumpath_v1:
[----:B------:R-:W-:Y:S01]  /*1c50*/  ISETP.GE.U32.AND P0, PT, R6, -0x3400000, PT ;  /* 0xfcc000000600780c */ /* 0x000fe20003f06070 */
[----:B------:R-:W-:Y:S01]  /*1c60*/  BSSY.RECONVERGENT B1, `(.L_x_153) ;  /* 0x0000024000017945 */ /* 0x000fe20003800200 */
[----:B------:R-:W-:-:S11]  /*1c70*/  IMAD.MOV.U32 R6, RZ, RZ, R0 ;  /* 0x000000ffff067224 */ /* 0x000fd600078e0000 */
[----:B------:R-:W-:Y:S05]  /*1c80*/  @!P0 BRA `(.L_x_154) ;  /* 0x0000000000208947 */ /* 0x000fea0003800000 */
[----:B------:R-:W-:-:S10]  /*1c90*/  DFMA.RM R6, R14, R6, R12 ;  /* 0x000000060e06722b */ /* 0x000fd4000000400c */
[----:B------:R-:W-:-:S05]  /*1ca0*/  IADD3 R8, P0, PT, R6, 0x1, RZ ;  /* 0x0000000106087810 */ /* 0x000fca0007f1e0ff */
[----:B------:R-:W-:-:S06]  /*1cb0*/  IMAD.X R9, RZ, RZ, R7, P0 ;  /* 0x000000ffff097224 */ /* 0x000fcc00000e0607 */
[----:B------:R-:W-:-:S08]  /*1cc0*/  DFMA.RP R10, -R6, R8, R10 ;  /* 0x00000008060a722b */ /* 0x000fd0000000810a */
[----:B------:R-:W-:-:S06]  /*1cd0*/  DSETP.GT.AND P0, PT, R10, RZ, PT ;  /* 0x000000ff0a00722a */ /* 0x000fcc0003f04000 */
[----:B------:R-:W-:Y:S02]  /*1ce0*/  FSEL R6, R8, R6, P0 ;  /* 0x0000000608067208 */ /* 0x000fe40000000000 */
[----:B------:R-:W-:Y:S01]  /*1cf0*/  FSEL R7, R9, R7, P0 ;  /* 0x0000000709077208 */ /* 0x000fe20000000000 */
[----:B------:R-:W-:Y:S06]  /*1d00*/  BRA `(.L_x_155) ;  /* 0x0000000000647947 */ /* 0x000fec0003800000 */
.L_x_154:
[----:B------:R-:W-:-:S14]  /*1d10*/  DSETP.NE.AND P0, PT, R10, RZ, PT ;  /* 0x000000ff0a00722a */ /* 0x000fdc0003f05000 */
[----:B------:R-:W-:Y:S05]  /*1d20*/  @!P0 BRA `(.L_x_156) ;  /* 0x0000000000588947 */ /* 0x000fea0003800000 */
[----:B------:R-:W-:-:S13]  /*1d30*/  ISETP.GE.AND P0, PT, R11, RZ, PT ;  /* 0x000000ff0b00720c */ /* 0x000fda0003f06270 */
[----:B------:R-:W-:Y:S01]  /*1d40*/  @!P0 MOV R6, 0x0 ;  /* 0x0000000000068802 */ /* 0x000fe20000000f00 */
[----:B------:R-:W-:Y:S01]  /*1d50*/  @!P0 IMAD.MOV.U32 R7, RZ, RZ, -0x80000 ;  /* 0xfff80000ff078424 */ /* 0x000fe200078e00ff */
[----:B------:R-:W-:Y:S06]  /*1d60*/  @!P0 BRA `(.L_x_155) ;  /* 0x00000000004c8947 */ /* 0x000fec0003800000 */
[----:B------:R-:W-:-:S13]  /*1d70*/  ISETP.GT.AND P0, PT, R11, 0x7fefffff, PT ;  /* 0x7fefffff0b00780c */ /* 0x000fda0003f04270 */
[----:B------:R-:W-:Y:S05]  /*1d80*/  @P0 BRA `(.L_x_156) ;  /* 0x0000000000400947 */ /* 0x000fea0003800000 */
[----:B------:R-:W-:Y:S01]  /*1d90*/  DMUL R10, R10, 8.11296384146066816958e+31 ;  /* 0x469000000a0a7828 */ /* 0x000fe20000000000 */
[----:B------:R-:W-:Y:S01]  /*1da0*/  IMAD.MOV.U32 R6, RZ, RZ, RZ ;  /* 0x000000ffff067224 */ /* 0x000fe200078e00ff */
[----:B------:R-:W-:Y:S01]  /*1db0*/  MOV R13, 0x3fd80000 ;  /* 0x3fd80000000d7802 */ /* 0x000fe20000000f00 */
[----:B------:R-:W-:-:S03]  /*1dc0*/  IMAD.MOV.U32 R12, RZ, RZ, 0x0 ;  /* 0x00000000ff0c7424 */ /* 0x000fc600078e00ff */
[----:B------:R-:W0:Y:S02]  /*1dd0*/  MUFU.RSQ64H R7, R11 ;  /* 0x0000000b00077308 */ /* 0x000e240000001c00 */
[----:B0-----:R-:W-:-:S08]  /*1de0*/  DMUL R8, R6, R6 ;  /* 0x0000000606087228 */ /* 0x001fd00000000000 */
[----:B------:R-:W-:-:S08]  /*1df0*/  DFMA R8, R10, -R8, 1 ;  /* 0x3ff000000a08742b */ /* 0x000fd00000000808 */
[----:B------:R-:W-:Y:S02]  /*1e00*/  DFMA R12, R8, R12, 0.5 ;  /* 0x3fe00000080c742b */ /* 0x000fe4000000000c */
[----:B------:R-:W-:-:S08]  /*1e10*/  DMUL R8, R6, R8 ;  /* 0x0000000806087228 */ /* 0x000fd00000000000 */
[----:B------:R-:W-:-:S08]  /*1e20*/  DFMA R8, R12, R8, R6 ;  /* 0x000000080c08722b */ /* 0x000fd00000000006 */
[----:B------:R-:W-:Y:S02]  /*1e30*/  DMUL R6, R10, R8 ;  /* 0x000000080a067228 */ /* 0x000fe40000000000 */
[----:B------:R-:W-:-:S06]  /*1e40*/  VIADD R9, R9, 0xfff00000 ;  /* 0xfff0000009097836 */ /* 0x000fcc0000000000 */
[----:B------:R-:W-:-:S08]  /*1e50*/  DFMA R12, R6, -R6, R10 ;  /* 0x80000006060c722b */ /* 0x000fd0000000000a */
[----:B------:R-:W-:-:S10]  /*1e60*/  DFMA R6, R8, R12, R6 ;  /* 0x0000000c0806722b */ /* 0x000fd40000000006 */
[----:B------:R-:W-:Y:S01]  /*1e70*/  VIADD R7, R7, 0xfcb00000 ;  /* 0xfcb0000007077836 */ /* 0x000fe20000000000 */
[----:B------:R-:W-:Y:S06]  /*1e80*/  BRA `(.L_x_155) ;  /* 0x0000000000047947 */ /* 0x000fec0003800000 */
.L_x_156:
[----:B------:R-:W-:-:S11]  /*1e90*/  DADD R6, R10, R10 ;  /* 0x000000000a067229 */ /* 0x000fd6000000000a */
.L_x_155:
[----:B------:R-:W-:Y:S05]  /*1ea0*/  BSYNC.RECONVERGENT B1 ;  /* 0x0000000000017941 */ /* 0x000fea0003800200 */
.L_x_153:
[----:B------:R-:W-:Y:S01]  /*1eb0*/  IMAD.MOV.U32 R10, RZ, RZ, R6 ;  /* 0x000000ffff0a7224 */ /* 0x000fe200078e0006 */
[----:B------:R-:W-:Y:S01]  /*1ec0*/  MOV R11, R7 ;  /* 0x00000007000b7202 */ /* 0x000fe20000000f00 */
[----:B------:R-:W-:Y:S02]  /*1ed0*/  IMAD.MOV.U32 R6, RZ, RZ, R2 ;  /* 0x000000ffff067224 */ /* 0x000fe400078e0002 */
[----:B------:R-:W-:-:S04]  /*1ee0*/  IMAD.MOV.U32 R7, RZ, RZ, 0x0 ;  /* 0x00000000ff077424 */ /* 0x000fc800078e00ff */
[----:B------:R-:W-:Y:S05]  /*1ef0*/  RET.REL.NODEC R6 `(CosineSimilarityGradient) ;  /* 0xffffffe006407950 */ /* 0x000fea0003c3ffff */
.L_x_157:
        /* <DEDUP_REMOVED lines=16> */
.L_x_759:


//--------------------- .text.CosineSimilarityLoss --------------------------
	.section	.text.CosineSimilarityLoss,"ax",@progbits
	.align	128
        .global         CosineSimilarityLoss
        .type           CosineSimilarityLoss,@function
        .size           CosineSimilarityLoss,(.L_x_761 - CosineSimilarityLoss)
        .other          CosineSimilarityLoss,@"STO_CUDA_ENTRY STV_DEFAULT"
CosineSimilarityLoss:
.text.CosineSimilarityLoss:
        /* <DEDUP_REMOVED lines=10> */
[----:B------:R-:W-:Y:S02]  /*00a0*/  HFMA2 R6, -RZ, RZ, 0, 0 ;  /* 0x00000000ff067431 */ /* 0x000fe400000001ff */
[----:B------:R-:W-:Y:S01]  /*00b0*/  IMAD.MOV.U32 R3, RZ, RZ, RZ ;  /* 0x000000ffff037224 */ /* 0x000fe200078e00ff */
[----:B------:R-:W1:Y:S01]  /*00c0*/  LDCU.64 UR4, c[0x0][0x358] ;  /* 0x00006b00ff0477ac */ /* 0x000e620008000a00 */
[----:B------:R-:W-:Y:S01]  /*00d0*/  IMAD.MOV.U32 R4, RZ, RZ, RZ ;  /* 0x000000ffff047224 */ /* 0x000fe200078e00ff */
[----:B0-----:R-:W-:-:S13]  /*00e0*/  ISETP.GE.AND P0, PT, R2, UR6, PT ;  /* 0x0000000602007c0c */ /* 0x001fda000bf06270 */
[----:B-1----:R-:W-:Y:S05]  /*00f0*/  @P0 BRA `(.L_x_159) ;  /* 0x0000000400580947 */ /* 0x002fea0003800000 */
[----:B------:R-:W0:Y:S01]  /*0100*/  I2F.U32.RP R8, R5 ;  /* 0x0000000500087306 */ /* 0x000e220000209000 */
[----:B------:R-:W-:Y:S01]  /*0110*/  IADD3 R0, PT, PT, R2, R5, RZ ;  /* 0x0000000502007210 */ /* 0x000fe20007ffe0ff */
[----:B------:R-:W-:Y:S01]  /*0120*/  BSSY.RECONVERGENT B1, `(.L_x_160) ;  /* 0x0000031000017945 */ /* 0x000fe20003800200 */
[----:B------:R-:W-:Y:S02]  /*0130*/  ISETP.NE.U32.AND P2, PT, R5, RZ, PT ;  /* 0x000000ff0500720c */ /* 0x000fe40003f45070 */
[C---:B------:R-:W-:Y:S02]  /*0140*/  ISETP.GE.AND P0, PT, R0.reuse, UR6, PT ;  /* 0x0000000600007c0c */ /* 0x040fe4000bf06270 */
[----:B------:R-:W-:Y:S01]  /*0150*/  VIMNMX R3, PT, PT, R0, UR6, !PT ;  /* 0x0000000600037c48 */ /* 0x000fe2000ffe0100 */
[----:B0-----:R-:W0:Y:S02]  /*0160*/  MUFU.RCP R8, R8 ;  /* 0x0000000800087308 */ /* 0x001e240000001000 */
[----:B0-----:R-:W-:-:S06]  /*0170*/  VIADD R6, R8, 0xffffffe ;  /* 0x0ffffffe08067836 */ /* 0x001fcc0000000000 */
[----:B------:R0:W1:Y:S02]  /*0180*/  F2I.FTZ.U32.TRUNC.NTZ R7, R6 ;  /* 0x0000000600077305 */ /* 0x000064000021f000 */
[----:B0-----:R-:W-:Y:S02]  /*0190*/  IMAD.MOV.U32 R6, RZ, RZ, RZ ;  /* 0x000000ffff067224 */ /* 0x001fe400078e00ff */
[----:B-1----:R-:W-:-:S04]  /*01a0*/  IMAD.MOV R4, RZ, RZ, -R7 ;  /* 0x000000ffff047224 */ /* 0x002fc800078e0a07 */
[----:B------:R-:W-:Y:S01]  /*01b0*/  IMAD R9, R4, R5, RZ ;  /* 0x0000000504097224 */ /* 0x000fe200078e02ff */
[----:B------:R-:W-:-:S03]  /*01c0*/  SEL R4, RZ, 0x1, P0 ;  /* 0x00000001ff047807 */ /* 0x000fc60000000000 */
[----:B------:R-:W-:Y:S01]  /*01d0*/  IMAD.HI.U32 R7, R7, R9, R6 ;  /* 0x0000000907077227 */ /* 0x000fe200078e0006 */
[----:B------:R-:W-:-:S03]  /*01e0*/  IADD3 R0, PT, PT, R3, -R0, -R4 ;  /* 0x8000000003007210 */ /* 0x000fc60007ffe804 */
[----:B------:R-:W-:Y:S02]  /*01f0*/  IMAD.MOV.U32 R6, RZ, RZ, RZ ;  /* 0x000000ffff067224 */ /* 0x000fe400078e00ff */
[----:B------:R-:W-:-:S05]  /*0200*/  IMAD.HI.U32 R7, R7, R0, RZ ;  /* 0x0000000007077227 */ /* 0x000fca00078e00ff */
[----:B------:R-:W-:-:S05]  /*0210*/  IADD3 R3, PT, PT, -R7, RZ, RZ ;  /* 0x000000ff07037210 */ /* 0x000fca0007ffe1ff */
[----:B------:R-:W-:Y:S01]  /*0220*/  IMAD R0, R5, R3, R0 ;  /* 0x0000000305007224 */ /* 0x000fe200078e0200 */
[----:B------:R-:W-:-:S04]  /*0230*/  MOV R3, RZ ;  /* 0x000000ff00037202 */ /* 0x000fc80000000f00 */
[----:B------:R-:W-:-:S13]  /*0240*/  ISETP.GE.U32.AND P0, PT, R0, R5, PT ;  /* 0x000000050000720c */ /* 0x000fda0003f06070 */
[----:B------:R-:W-:Y:S01]  /*0250*/  @P0 IMAD.IADD R0, R0, 0x1, -R5 ;  /* 0x0000000100000824 */ /* 0x000fe200078e0a05 */
[----:B------:R-:W-:-:S04]  /*0260*/  @P0 IADD3 R7, PT, PT, R7, 0x1, RZ ;  /* 0x0000000107070810 */ /* 0x000fc80007ffe0ff */
[----:B------:R-:W-:-:S13]  /*0270*/  ISETP.GE.U32.AND P1, PT, R0, R5, PT ;  /* 0x000000050000720c */ /* 0x000fda0003f26070 */
[----:B------:R-:W-:Y:S01]  /*0280*/  @P1 VIADD R7, R7, 0x1 ;  /* 0x0000000107071836 */ /* 0x000fe20000000000 */
[----:B------:R-:W-:-:S04]  /*0290*/  @!P2 LOP3.LUT R7, RZ, R5, RZ, 0x33, !PT ;  /* 0x00000005ff07a212 */ /* 0x000fc800078e33ff */
[----:B------:R-:W-:Y:S01]  /*02a0*/  IADD3 R7, PT, PT, R4, R7, RZ ;  /* 0x0000000704077210 */ /* 0x000fe20007ffe0ff */
[----:B------:R-:W-:-:S03]  /*02b0*/  IMAD.MOV.U32 R4, RZ, RZ, RZ ;  /* 0x000000ffff047224 */ /* 0x000fc600078e00ff */
[C---:B------:R-:W-:Y:S02]  /*02c0*/  LOP3.LUT R0, R7.reuse, 0x3, RZ, 0xc0, !PT ;  /* 0x0000000307007812 */ /* 0x040fe400078ec0ff */
[----:B------:R-:W-:Y:S02]  /*02d0*/  ISETP.GE.U32.AND P1, PT, R7, 0x3, PT ;  /* 0x000000030700780c */ /* 0x000fe40003f26070 */
[----:B------:R-:W-:Y:S02]  /*02e0*/  ISETP.NE.AND P0, PT, R0, 0x3, PT ;  /* 0x000000030000780c */ /* 0x000fe40003f05270 */
[----:B------:R-:W-:-:S11]  /*02f0*/  MOV R0, R2 ;  /* 0x0000000200007202 */ /* 0x000fd60000000f00 */
[----:B------:R-:W-:Y:S05]  /*0300*/  @!P0 BRA `(.L_x_161) ;  /* 0x0000000000488947 */ /* 0x000fea0003800000 */
[----:B------:R-:W0:Y:S01]  /*0310*/  LDC.64 R8, c[0x0][0x390] ;  /* 0x0000e400ff087b82 */ /* 0x000e220000000a00 */
[----:B------:R-:W-:Y:S01]  /*0320*/  VIADD R7, R7, 0x1 ;  /* 0x0000000107077836 */ /* 0x000fe20000000000 */
[----:B------:R-:W-:Y:S01]  /*0330*/  MOV R6, RZ ;  /* 0x000000ff00067202 */ /* 0x000fe20000000f00 */
[----:B------:R-:W-:-:S03]  /*0340*/  IMAD.MOV.U32 R0, RZ, RZ, R2 ;  /* 0x000000ffff007224 */ /* 0x000fc600078e0002 */
[----:B------:R-:W-:Y:S02]  /*0350*/  LOP3.LUT R7, R7, 0x3, RZ, 0xc0, !PT ;  /* 0x0000000307077812 */ /* 0x000fe400078ec0ff */
[----:B------:R-:W1:Y:S02]  /*0360*/  LDC.64 R10, c[0x0][0x398] ;  /* 0x0000e600ff0a7b82 */ /* 0x000e640000000a00 */
[----:B------:R-:W-:-:S07]  /*0370*/  IADD3 R7, PT, PT, -R7, RZ, RZ ;  /* 0x000000ff07077210 */ /* 0x000fce0007ffe1ff */
.L_x_162:
[----:B0-----:R-:W-:-:S04]  /*0380*/  IMAD.WIDE R12, R0, 0x4, R8 ;  /* 0x00000004000c7825 */ /* 0x001fc800078e0208 */
[C---:B-1----:R-:W-:Y:S02]  /*0390*/  IMAD.WIDE R14, R0.reuse, 0x4, R10 ;  /* 0x00000004000e7825 */ /* 0x042fe400078e020a */
[----:B------:R-:W2:Y:S04]  /*03a0*/  LDG.E.CONSTANT R13, desc[UR4][R12.64] ;  /* 0x000000040c0d7981 */ /* 0x000ea8000c1e9900 */
[----:B------:R-:W3:Y:S01]  /*03b0*/  LDG.E.CONSTANT R14, desc[UR4][R14.64] ;  /* 0x000000040e0e7981 */ /* 0x000ee2000c1e9900 */
[----:B------:R-:W-:Y:S01]  /*03c0*/  VIADD R7, R7, 0x1 ;  /* 0x0000000107077836 */ /* 0x000fe20000000000 */
[----:B------:R-:W-:-:S04]  /*03d0*/  IADD3 R0, PT, PT, R0, R5, RZ ;  /* 0x0000000500007210 */ /* 0x000fc80007ffe0ff */
[----:B------:R-:W-:Y:S01]  /*03e0*/  ISETP.NE.AND P0, PT, R7, RZ, PT ;  /* 0x000000ff0700720c */ /* 0x000fe20003f05270 */
[-C--:B--2---:R-:W-:Y:S01]  /*03f0*/  FFMA R4, R13, R13.reuse, R4 ;  /* 0x0000000d0d047223 */ /* 0x084fe20000000004 */
[C---:B---3--:R-:W-:Y:S01]  /*0400*/  FFMA R3, R14.reuse, R13, R3 ;  /* 0x0000000d0e037223 */ /* 0x048fe20000000003 */
[----:B------:R-:W-:-:S10]  /*0410*/  FFMA R6, R14, R14, R6 ;  /* 0x0000000e0e067223 */ /* 0x000fd40000000006 */
[----:B------:R-:W-:Y:S05]  /*0420*/  @P0 BRA `(.L_x_162) ;  /* 0xfffffffc00d40947 */ /* 0x000fea000383ffff */
.L_x_161:
[----:B------:R-:W-:Y:S05]  /*0430*/  BSYNC.RECONVERGENT B1 ;  /* 0x0000000000017941 */ /* 0x000fea0003800200 */
.L_x_160:
[----:B------:R-:W-:Y:S05]  /*0440*/  @!P1 BRA `(.L_x_159) ;  /* 0x0000000000849947 */ /* 0x000fea0003800000 */
.L_x_163:
[----:B------:R-:W0:Y:S08]  /*0450*/  LDC.64 R8, c[0x0][0x398] ;  /* 0x0000e600ff087b82 */ /* 0x000e300000000a00 */
[----:B------:R-:W1:Y:S01]  /*0460*/  LDC.64 R10, c[0x0][0x390] ;  /* 0x0000e400ff0a7b82 */ /* 0x000e620000000a00 */
[----:B0-----:R-:W-:-:S04]  /*0470*/  IMAD.WIDE R20, R0, 0x4, R8 ;  /* 0x0000000400147825 */ /* 0x001fc800078e0208 */
[----:B------:R-:W-:Y:S02]  /*0480*/  IMAD.WIDE R18, R5, 0x4, R20 ;  /* 0x0000000405127825 */ /* 0x000fe400078e0214 */
[----:B------:R-:W2:Y:S02]  /*0490*/  LDG.E.CONSTANT R21, desc[UR4][R20.64] ;  /* 0x0000000414157981 */ /* 0x000ea4000c1e9900 */
[----:B-1----:R-:W-:-:S04]  /*04a0*/  IMAD.WIDE R22, R0, 0x4, R10 ;  /* 0x0000000400167825 */ /* 0x002fc800078e020a */
[C---:B------:R-:W-:Y:S02]  /*04b0*/  IMAD.WIDE R12, R5.reuse, 0x4, R22 ;  /* 0x00000004050c7825 */ /* 0x040fe400078e0216 */
[----:B------:R-:W3:Y:S02]  /*04c0*/  LDG.E.CONSTANT R22, desc[UR4][R22.64] ;  /* 0x0000000416167981 */ /* 0x000ee4000c1e9900 */
[C---:B------:R-:W-:Y:S02]  /*04d0*/  IMAD.WIDE R14, R5.reuse, 0x4, R18 ;  /* 0x00000004050e7825 */ /* 0x040fe400078e0212 */
[----:B------:R-:W4:Y:S02]  /*04e0*/  LDG.E.CONSTANT R18, desc[UR4][R18.64] ;  /* 0x0000000412127981 */ /* 0x000f24000c1e9900 */
[C---:B------:R-:W-:Y:S02]  /*04f0*/  IMAD.WIDE R8, R5.reuse, 0x4, R12 ;  /* 0x0000000405087825 */ /* 0x040fe400078e020c */
[----:B------:R-:W5:Y:S02]  /*0500*/  LDG.E.CONSTANT R13, desc[UR4][R12.64] ;  /* 0x000000040c0d7981 */ /* 0x000f64000c1e9900 */
[----:B------:R-:W-:-:S02]  /*0510*/  IMAD.WIDE R16, R5, 0x4, R14 ;  /* 0x0000000405107825 */ /* 0x000fc400078e020e */
[----:B------:R-:W5:Y:S02]  /*0520*/  LDG.E.CONSTANT R24, desc[UR4][R14.64] ;  /* 0x000000040e187981 */ /* 0x000f64000c1e9900 */
[C---:B------:R-:W-:Y:S02]  /*0530*/  IMAD.WIDE R10, R5.reuse, 0x4, R8 ;  /* 0x00000004050a7825 */ /* 0x040fe400078e0208 */
[----:B------:R-:W5:Y:S04]  /*0540*/  LDG.E.CONSTANT R9, desc[UR4][R8.64] ;  /* 0x0000000408097981 */ /* 0x000f68000c1e9900 */
[----:B------:R-:W5:Y:S04]  /*0550*/  LDG.E.CONSTANT R16, desc[UR4][R16.64] ;  /* 0x0000000410107981 */ /* 0x000f68000c1e9900 */
[----:B------:R-:W5:Y:S01]  /*0560*/  LDG.E.CONSTANT R11, desc[UR4][R10.64] ;  /* 0x000000040a0b7981 */ /* 0x000f62000c1e9900 */
[----:B------:R-:W-:-:S05]  /*0570*/  IMAD R0, R5, 0x4, R0 ;  /* 0x0000000405007824 */ /* 0x000fca00078e0200 */
[----:B------:R-:W-:Y:S01]  /*0580*/  ISETP.GE.AND P0, PT, R0, UR6, PT ;  /* 0x0000000600007c0c */ /* 0x000fe2000bf06270 */
[C---:B--2---:R-:W-:Y:S01]  /*0590*/  FFMA R7, R21.reuse, R21, R6 ;  /* 0x0000001515077223 */ /* 0x044fe20000000006 */
[-C--:B---3--:R-:W-:Y:S01]  /*05a0*/  FFMA R6, R21, R22.reuse, R3 ;  /* 0x0000001615067223 */ /* 0x088fe20000000003 */
[----:B------:R-:W-:Y:S02]  /*05b0*/  FFMA R4, R22, R22, R4 ;  /* 0x0000001616047223 */ /* 0x000fe40000000004 */
[C---:B----4-:R-:W-:Y:S01]  /*05c0*/  FFMA R3, R18.reuse, R18, R7 ;  /* 0x0000001212037223 */ /* 0x050fe20000000007 */
[-C--:B-----5:R-:W-:Y:S01]  /*05d0*/  FFMA R18, R18, R13.reuse, R6 ;  /* 0x0000000d12127223 */ /* 0x0a0fe20000000006 */
[----:B------:R-:W-:Y:S02]  /*05e0*/  FFMA R13, R13, R13, R4 ;  /* 0x0000000d0d0d7223 */ /* 0x000fe40000000004 */
[C---:B------:R-:W-:Y:S01]  /*05f0*/  FFMA R3, R24.reuse, R24, R3 ;  /* 0x0000001818037223 */ /* 0x040fe20000000003 */
[-C--:B------:R-:W-:Y:S01]  /*0600*/  FFMA R18, R24, R9.reuse, R18 ;  /* 0x0000000918127223 */ /* 0x080fe20000000012 */
[----:B------:R-:W-:-:S02]  /*0610*/  FFMA R13, R9, R9, R13 ;  /* 0x00000009090d7223 */ /* 0x000fc4000000000d */
[C---:B------:R-:W-:Y:S01]  /*0620*/  FFMA R6, R16.reuse, R16, R3 ;  /* 0x0000001010067223 */ /* 0x040fe20000000003 */
[-C--:B------:R-:W-:Y:S01]  /*0630*/  FFMA R3, R16, R11.reuse, R18 ;  /* 0x0000000b10037223 */ /* 0x080fe20000000012 */
[----:B------:R-:W-:Y:S01]  /*0640*/  FFMA R4, R11, R11, R13 ;  /* 0x0000000b0b047223 */ /* 0x000fe2000000000d */
[----:B------:R-:W-:Y:S06]  /*0650*/  @!P0 BRA `(.L_x_163) ;  /* 0xfffffffc007c8947 */ /* 0x000fec000383ffff */
.L_x_159:
[----:B------:R-:W-:Y:S05]  /*0660*/  BSYNC.RECONVERGENT B0 ;  /* 0x0000000000007941 */ /* 0x000fea0003800200 */
.L_x_158:
[----:B------:R-:W-:Y:S01]  /*0670*/  IADD3 R0, PT, PT, R4, -0xd000000, RZ ;  /* 0xf300000004007810 */ /* 0x000fe20007ffe0ff */
[----:B------:R0:W1:Y:S01]  /*0680*/  MUFU.RSQ R5, R4 ;  /* 0x0000000400057308 */ /* 0x0000620000001400 */
[----:B------:R-:W-:Y:S02]  /*0690*/  BSSY.RECONVERGENT B0, `(.L_x_164) ;  /* 0x000000c000007945 */ /* 0x000fe40003800200 */
[----:B------:R-:W-:-:S13]  /*06a0*/  ISETP.GT.U32.AND P0, PT, R0, 0x727fffff, PT ;  /* 0x727fffff0000780c */ /* 0x000fda0003f04070 */
[----:B0-----:R-:W-:Y:S05]  /*06b0*/  @!P0 BRA `(.L_x_165) ;  /* 0x0000000000148947 */ /* 0x001fea0003800000 */
[----:B------:R-:W-:Y:S01]  /*06c0*/  IMAD.MOV.U32 R0, RZ, RZ, R4 ;  /* 0x000000ffff007224 */ /* 0x000fe200078e0004 */
[----:B------:R-:W-:-:S07]  /*06d0*/  MOV R11, 0x6f0 ;  /* 0x000006f0000b7802 */ /* 0x000fce0000000f00 */
[----:B-1----:R-:W-:Y:S05]  /*06e0*/  CALL.REL.NOINC `($__internal_8_$__cuda_sm20_sqrt_rn_f32_slowpath) ;  /* 0x00000000009c7944 */ /* 0x002fea0003c00000 */
[----:B------:R-:W-:Y:S01]  /*06f0*/  MOV R7, R0 ;  /* 0x0000000000077202 */ /* 0x000fe20000000f00 */
[----:B------:R-:W-:Y:S06]  /*0700*/  BRA `(.L_x_166) ;  /* 0x0000000000107947 */ /* 0x000fec0003800000 */
.L_x_165:
[C---:B-1----:R-:W-:Y:S01]  /*0710*/  FMUL.FTZ R7, R5.reuse, R4 ;  /* 0x0000000405077220 */ /* 0x042fe20000410000 */
[----:B------:R-:W-:-:S03]  /*0720*/  FMUL.FTZ R0, R5, 0.5 ;  /* 0x3f00000005007820 */ /* 0x000fc60000410000 */
[----:B------:R-:W-:-:S04]  /*0730*/  FFMA R4, -R7, R7, R4 ;  /* 0x0000000707047223 */ /* 0x000fc80000000104 */
[----:B------:R-:W-:-:S07]  /*0740*/  FFMA R7, R4, R0, R7 ;  /* 0x0000000004077223 */ /* 0x000fce0000000007 */
.L_x_166:
[----:B------:R-:W-:Y:S05]  /*0750*/  BSYNC.RECONVERGENT B0 ;  /* 0x0000000000007941 */ /* 0x000fea0003800200 */
.L_x_164:
[----:B------:R-:W-:Y:S01]  /*0760*/  VIADD R0, R6, 0xf3000000 ;  /* 0xf300000006007836 */ /* 0x000fe20000000000 */
[----:B------:R0:W1:Y:S01]  /*0770*/  MUFU.RSQ R9, R6 ;  /* 0x0000000600097308 */ /* 0x0000620000001400 */
[----:B------:R-:W-:Y:S03]  /*0780*/  BSSY.RECONVERGENT B0, `(.L_x_167) ;  /* 0x000000b000007945 */ /* 0x000fe60003800200 */
[----:B------:R-:W-:-:S13]  /*0790*/  ISETP.GT.U32.AND P0, PT, R0, 0x727fffff, PT ;  /* 0x727fffff0000780c */ /* 0x000fda0003f04070 */
[----:B01----:R-:W-:Y:S05]  /*07a0*/  @!P0 BRA `(.L_x_168) ;  /* 0x0000000000108947 */ /* 0x003fea0003800000 */
[----:B------:R-:W-:Y:S02]  /*07b0*/  MOV R0, R6 ;  /* 0x0000000600007202 */ /* 0x000fe40000000f00 */
[----:B------:R-:W-:-:S07]  /*07c0*/  MOV R11, 0x7e0 ;  /* 0x000007e0000b7802 */ /* 0x000fce0000000f00 */
[----:B------:R-:W-:Y:S05]  /*07d0*/  CALL.REL.NOINC `($__internal_8_$__cuda_sm20_sqrt_rn_f32_slowpath) ;  /* 0x0000000000607944 */ /* 0x000fea0003c00000 */
[----:B------:R-:W-:Y:S05]  /*07e0*/  BRA `(.L_x_169) ;  /* 0x0000000000107947 */ /* 0x000fea0003800000 */
.L_x_168:
[C---:B------:R-:W-:Y:S01]  /*07f0*/  FMUL.FTZ R5, R9.reuse, R6 ;  /* 0x0000000609057220 */ /* 0x040fe20000410000 */
[----:B------:R-:W-:-:S03]  /*0800*/  FMUL.FTZ R4, R9, 0.5 ;  /* 0x3f00000009047820 */ /* 0x000fc60000410000 */
[----:B------:R-:W-:-:S04]  /*0810*/  FFMA R0, -R5, R5, R6 ;  /* 0x0000000505007223 */ /* 0x000fc80000000106 */
[----:B------:R-:W-:-:S07]  /*0820*/  FFMA R0, R0, R4, R5 ;  /* 0x0000000400007223 */ /* 0x000fce0000000005 */
.L_x_169:
[----:B------:R-:W-:Y:S05]  /*0830*/  BSYNC.RECONVERGENT B0 ;  /* 0x0000000000007941 */ /* 0x000fea0003800200 */
.L_x_167:
[----:B------:R-:W-:Y:S01]  /*0840*/  FMUL R6, R0, R7 ;  /* 0x0000000700067220 */ /* 0x000fe20000400000 */
        /* <DEDUP_REMOVED lines=9> */
[----:B------:R-:W-:-:S07]  /*08e0*/  MOV R4, 0x900 ;  /* 0x0000090000047802 */ /* 0x000fce0000000f00 */
[----:B------:R-:W-:Y:S05]  /*08f0*/  CALL.REL.NOINC `($__internal_9_$__cuda_sm3x_div_rn_noftz_f32_slowpath) ;  /* 0x0000000000747944 */ /* 0x000fea0003c00000 */
[----:B------:R-:W-:-:S07]  /*0900*/  IMAD.MOV.U32 R7, RZ, RZ, R0 ;  /* 0x000000ffff077224 */ /* 0x000fce00078e0000 */
.L_x_171:
[----:B------:R-:W-:Y:S05]  /*0910*/  BSYNC.RECONVERGENT B0 ;  /* 0x0000000000007941 */ /* 0x000fea0003800200 */
.L_x_170:
[----:B------:R-:W0:Y:S02]  /*0920*/  LDC.64 R4, c[0x0][0x388] ;  /* 0x0000e200ff047b82 */ /* 0x000e240000000a00 */
[----:B0-----:R-:W-:-:S05]  /*0930*/  IMAD.WIDE R2, R2, 0x4, R4 ;  /* 0x0000000402027825 */ /* 0x001fca00078e0204 */
[----:B------:R-:W-:Y:S01]  /*0940*/  STG.E desc[UR4][R2.64], R7 ;  /* 0x0000000702007986 */ /* 0x000fe2000c101904 */
[----:B------:R-:W-:Y:S05]  /*0950*/  EXIT ;  /* 0x000000000000794d */ /* 0x000fea0003800000 */
        .weak           $__internal_8_$__cuda_sm20_sqrt_rn_f32_slowpath
        .type           $__internal_8_$__cuda_sm20_sqrt_rn_f32_slowpath,@function
        .size           $__internal_8_$__cuda_sm20_sqrt_rn_f32_slowpath,($__internal_9_$__cuda_sm3x_div_rn_noftz_f32_slowpath - $__internal_8_$__cuda_sm20_sqrt_rn_f32_slowpath)
$__internal_8_$__cuda_sm20_sqrt_rn_f32_slowpath:
[----:B------:R-:W-:-:S13]  /*0960*/  LOP3.LUT P0, RZ, R0, 0x7fffffff, RZ, 0xc0, !PT ;  /* 0x7fffffff00ff7812 */ /* 0x000fda000780c0ff */
[----:B------:R-:W-:Y:S01]  /*0970*/  @!P0 MOV R4, R0 ;  /* 0x0000000000048202 */ /* 0x000fe20000000f00 */
[----:B------:R-:W-:Y:S06]  /*0980*/  @!P0 BRA `(.L_x_172) ;  /* 0x0000000000408947 */ /* 0x000fec0003800000 */
[----:B------:R-:W-:-:S13]  /*0990*/  FSETP.GEU.FTZ.AND P0, PT, R0, RZ, PT ;  /* 0x000000ff0000720b */ /* 0x000fda0003f1e000 */
[----:B------:R-:W-:Y:S01]  /*09a0*/  @!P0 IMAD.MOV.U32 R4, RZ, RZ, 0x7fffffff ;  /* 0x7fffffffff048424 */ /* 0x000fe200078e00ff */
[----:B------:R-:W-:Y:S06]  /*09b0*/  @!P0 BRA `(.L_x_172) ;  /* 0x0000000000348947 */ /* 0x000fec0003800000 */
[----:B------:R-:W-:-:S13]  /*09c0*/  FSETP.GTU.FTZ.AND P0, PT, |R0|, +INF , PT ;  /* 0x7f8000000000780b */ /* 0x000fda0003f1c200 */
[----:B------:R-:W-:Y:S01]  /*09d0*/  @P0 FADD.FTZ R4, R0, 1 ;  /* 0x3f80000000040421 */ /* 0x000fe20000010000 */
[----:B------:R-:W-:Y:S06]  /*09e0*/  @P0 BRA `(.L_x_172) ;  /* 0x0000000000280947 */ /* 0x000fec0003800000 */
[----:B------:R-:W-:-:S13]  /*09f0*/  FSETP.NEU.FTZ.AND P0, PT, |R0|, +INF , PT ;  /* 0x7f8000000000780b */ /* 0x000fda0003f1d200 */
[----:B------:R-:W-:-:S04]  /*0a00*/  @P0 FFMA R5, R0, 1.84467440737095516160e+19, RZ ;  /* 0x5f80000000050823 */ /* 0x000fc800000000ff */
[----:B------:R-:W0:Y:S02]  /*0a10*/  @P0 MUFU.RSQ R4, R5 ;  /* 0x0000000500040308 */ /* 0x000e240000001400 */
[----:B0-----:R-:W-:Y:S01]  /*0a20*/  @P0 FMUL.FTZ R8, R5, R4 ;  /* 0x0000000405080220 */ /* 0x001fe20000410000 */
[----:B------:R-:W-:Y:S01]  /*0a30*/  @P0 FMUL.FTZ R10, R4, 0.5 ;  /* 0x3f000000040a0820 */ /* 0x000fe20000410000 */
[----:B------:R-:W-:Y:S02]  /*0a40*/  @!P0 MOV R4, R0 ;  /* 0x0000000000048202 */ /* 0x000fe40000000f00 */
[----:B------:R-:W-:-:S04]  /*0a50*/  @P0 FADD.FTZ R9, -R8, -RZ ;  /* 0x800000ff08090221 */ /* 0x000fc80000010100 */
[----:B------:R-:W-:-:S04]  /*0a60*/  @P0 FFMA R9, R8, R9, R5 ;  /* 0x0000000908090223 */ /* 0x000fc80000000005 */
[----:B------:R-:W-:-:S04]  /*0a70*/  @P0 FFMA R9, R9, R10, R8 ;  /* 0x0000000a09090223 */ /* 0x000fc80000000008 */
[----:B------:R-:W-:-:S07]  /*0a80*/  @P0 FMUL.FTZ R4, R9, 2.3283064365386962891e-10 ;  /* 0x2f80000009040820 */ /* 0x000fce0000410000 */
.L_x_172:
[----:B------:R-:W-:Y:S01]  /*0a90*/  IMAD.MOV.U32 R0, RZ, RZ, R4 ;  /* 0x000000ffff007224 */ /* 0x000fe200078e0004 */
[----:B------:R-:W-:Y:S01]  /*0aa0*/  MOV R4, R11 ;  /* 0x0000000b00047202 */ /* 0x000fe20000000f00 */
[----:B------:R-:W-:-:S04]  /*0ab0*/  IMAD.MOV.U32 R5, RZ, RZ, 0x0 ;  /* 0x00000000ff057424 */ /* 0x000fc800078e00ff */
[----:B------:R-:W-:Y:S05]  /*0ac0*/  RET.REL.NODEC R4 `(CosineSimilarityLoss) ;  /* 0xfffffff4044c7950 */ /* 0x000fea0003c3ffff */
        .weak           $__internal_9_$__cuda_sm3x_div_rn_noftz_f32_slowpath
        .type           $__internal_9_$__cuda_sm3x_div_rn_noftz_f32_slowpath,@function
        .size           $__internal_9_$__cuda_sm3x_div_rn_noftz_f32_slowpath,(.L_x_761 - $__internal_9_$__cuda_sm3x_div_rn_noftz_f32_slowpath)
$__internal_9_$__cuda_sm3x_div_rn_noftz_f32_slowpath:
        /* <DEDUP_REMOVED lines=11> */
[----:B------:R-:W-:Y:S01]  /*0b80*/  FSETP.GTU.FTZ.AND P0, PT, |R3|, +INF , PT ;  /* 0x7f8000000300780b */ /* 0x000fe20003f1c200 */
[----:B------:R-:W-:Y:S01]  /*0b90*/  IMAD.MOV.U32 R0, RZ, RZ, R6 ;  /* 0x000000ffff007224 */ /* 0x000fe200078e0006 */
        /* <DEDUP_REMOVED lines=22> */
.L_x_174:
[----:B------:R-:W-:Y:S01]  /*0d00*/  LEA R7, R13, 0xc0800000, 0x17 ;  /* 0xc08000000d077811 */ /* 0x000fe200078eb8ff */
[----:B------:R-:W-:Y:S04]  /*0d10*/  BSSY.RECONVERGENT B2, `(.L_x_179) ;  /* 0x0000036000027945 */ /* 0x000fe80003800200 */
[----:B------:R-:W-:Y:S01]  /*0d20*/  IMAD.IADD R7, R6, 0x1, -R7 ;  /* 0x0000000106077824 */ /* 0x000fe200078e0a07 */
[----:B------:R-:W-:-:S03]  /*0d30*/  IADD3 R6, PT, PT, R10, -0x7f, RZ ;  /* 0xffffff810a067810 */ /* 0x000fc60007ffe0ff */
[----:B------:R-:W0:Y:S01]  /*0d40*/  MUFU.RCP R8, R7 ;  /* 0x0000000700087308 */ /* 0x000e220000001000 */
[----:B------:R-:W-:Y:S01]  /*0d50*/  FADD.FTZ R9, -R7, -RZ ;  /* 0x800000ff07097221 */ /* 0x000fe20000010100 */
        /* <DEDUP_REMOVED lines=45> */
.L_x_181:
[----:B------:R-:W-:-:S04]  /*1030*/  LOP3.LUT R0, R0, 0x80000000, RZ, 0xc0, !PT ;  /* 0x8000000000007812 */ /* 0x000fc800078ec0ff */
[----:B------:R-:W-:Y:S01]  /*1040*/  LOP3.LUT R0, R0, 0x7f800000, RZ, 0xfc, !PT ;  /* 0x7f80000000007812 */ /* 0x000fe200078efcff */
[----:B------:R-:W-:Y:S06]  /*1050*/  BRA `(.L_x_182) ;  /* 0x0000000000047947 */ /* 0x000fec0003800000 */
.L_x_180:
[----:B------:R-:W-:-:S07]  /*1060*/  IMAD R0, R6, 0x800000, R0 ;  /* 0x0080000006007824 */ /* 0x000fce00078e0200 */
.L_x_182:
[----:B------:R-:W-:Y:S05]  /*1070*/  BSYNC.RECONVERGENT B2 ;  /* 0x0000000000027941 */ /* 0x000fea0003800200 */
.L_x_179:
[----:B------:R-:W-:Y:S05]  /*1080*/  BRA `(.L_x_183) ;  /* 0x0000000000207947 */ /* 0x000fea0003800000 */
.L_x_178:
[----:B------:R-:W-:-:S04]  /*1090*/  LOP3.LUT R0, R6, 0x80000000, R3, 0x48, !PT ;  /* 0x8000000006007812 */ /* 0x000fc800078e4803 */
[----:B------:R-:W-:Y:S01]  /*10a0*/  LOP3.LUT R0, R0, 0x7f800000, RZ, 0xfc, !PT ;  /* 0x7f80000000007812 */ /* 0x000fe200078efcff */
[----:B------:R-:W-:Y:S06]  /*10b0*/  BRA `(.L_x_183) ;  /* 0x0000000000147947 */ /* 0x000fec0003800000 */
.L_x_177:
[----:B------:R-:W-:Y:S01]  /*10c0*/  LOP3.LUT R0, R6, 0x80000000, R3, 0x48, !PT ;  /* 0x8000000006007812 */ /* 0x000fe200078e4803 */
[----:B------:R-:W-:Y:S06]  /*10d0*/  BRA `(.L_x_183) ;  /* 0x00000000000c7947 */ /* 0x000fec0003800000 */
.L_x_176:
[----:B------:R-:W0:Y:S01]  /*10e0*/  MUFU.RSQ R0, -QNAN ;  /* 0xffc0000000007908 */ /* 0x000e220000001400 */
[----:B------:R-:W-:Y:S05]  /*10f0*/  BRA `(.L_x_183) ;  /* 0x0000000000047947 */ /* 0x000fea0003800000 */
.L_x_175:
[----:B------:R-:W-:-:S07]  /*1100*/  FADD.FTZ R0, R3, R0 ;  /* 0x0000000003007221 */ /* 0x000fce0000010000 */
.L_x_183:
[----:B------:R-:W-:Y:S05]  /*1110*/  BSYNC.RECONVERGENT B1 ;  /* 0x0000000000017941 */ /* 0x000fea0003800200 */
.L_x_173:
[----:B------:R-:W-:-:S04]  /*1120*/  HFMA2 R5, -RZ, RZ, 0, 0 ;  /* 0x00000000ff057431 */ /* 0x000fc800000001ff */
[----:B0-----:R-:W-:Y:S05]  /*1130*/  RET.REL.NODEC R4 `(CosineSimilarityLoss) ;  /* 0xffffffec04b07950 */ /* 0x001fea0003c3ffff */
.L_x_184:
        /* <DEDUP_REMOVED lines=12> */
.L_x_761:


//--------------------- .text.MseGradient         --------------------------
	.section	.text.MseGradient,"ax",@progbits
	.align	128
        .global         MseGradient
        .type           MseGradient,@function
        .size           MseGradient,(.L_x_762 - MseGradient)
        .other          MseGradient,@"STO_CUDA_ENTRY STV_DEFAULT"
MseGradient:
.text.MseGradient:
        /* <DEDUP_REMOVED lines=14> */
[C---:B------:R-:W-:Y:S01]  /*00e0*/  IMAD.IADD R2, R22.reuse, 0x1, R3 ;  /* 0x0000000116027824 */ /* 0x040fe200078e0203 */
[----:B------:R-:W-:Y:S02]  /*00f0*/  I2FP.F32.U32 R3, R3 ;  /* 0x0000000300037245 */ /* 0x000fe40000201000 */
[----:B------:R-:W-:Y:S02]  /*0100*/  MOV R13, R22 ;  /* 0x00000016000d7202 */ /* 0x000fe40000000f00 */
[----:B------:R-:W-:-:S05]  /*0110*/  VIADDMNMX R21, R22, 0x1, R2, !PT ;  /* 0x0000000116157846 */ /* 0x000fca0007800102 */
[----:B------:R-:W-:-:S05]  /*0120*/  IMAD.IADD R0, R21, 0x1, -R22 ;  /* 0x0000000115007824 */ /* 0x000fca00078e0a16 */
[----:B------:R-:W-:-:S13]  /*0130*/  LOP3.LUT P0, R0, R0, 0x3, RZ, 0xc0, !PT ;  /* 0x0000000300007812 */ /* 0x000fda000780c0ff */
[----:B0-----:R-:W-:Y:S05]  /*0140*/  @!P0 BRA `(.L_x_186) ;  /* 0x0000000000788947 */ /* 0x001fea0003800000 */
[----:B------:R-:W0:Y:S01]  /*0150*/  LDC.64 R10, c[0x0][0x388] ;  /* 0x0000e200ff0a7b82 */ /* 0x000e220000000a00 */
[----:B------:R-:W-:Y:S01]  /*0160*/  IMAD.MOV R20, RZ, RZ, -R0 ;  /* 0x000000ffff147224 */ /* 0x000fe200078e0a00 */
[----:B------:R-:W-:-:S06]  /*0170*/  MOV R13, R22 ;  /* 0x00000016000d7202 */ /* 0x000fcc0000000f00 */
[----:B------:R-:W1:Y:S08]  /*0180*/  LDC.64 R8, c[0x0][0x390] ;  /* 0x0000e400ff087b82 */ /* 0x000e700000000a00 */
[----:B------:R-:W2:Y:S02]  /*0190*/  LDC.64 R6, c[0x0][0x398] ;  /* 0x0000e600ff067b82 */ /* 0x000ea40000000a00 */
.L_x_189:
[----:B--2---:R-:W-:-:S04]  /*01a0*/  IMAD.WIDE R14, R13, 0x4, R6 ;  /* 0x000000040d0e7825 */ /* 0x004fc800078e0206 */
[----:B-1-3--:R-:W-:Y:S02]  /*01b0*/  IMAD.WIDE R4, R13, 0x4, R8 ;  /* 0x000000040d047825 */ /* 0x00afe400078e0208 */
[----:B------:R-:W2:Y:S04]  /*01c0*/  LDG.E.CONSTANT R14, desc[UR12][R14.64] ;  /* 0x0000000c0e0e7981 */ /* 0x000ea8000c1e9900 */
[----:B------:R-:W2:Y:S01]  /*01d0*/  LDG.E.CONSTANT R5, desc[UR12][R4.64] ;  /* 0x0000000c04057981 */ /* 0x000ea2000c1e9900 */
[----:B------:R-:W1:Y:S01]  /*01e0*/  MUFU.RCP R12, R3 ;  /* 0x00000003000c7308 */ /* 0x000e620000001000 */
[----:B------:R-:W-:Y:S01]  /*01f0*/  VIADD R20, R20, 0x1 ;  /* 0x0000000114147836 */ /* 0x000fe20000000000 */
[----:B------:R-:W-:Y:S04]  /*0200*/  BSSY.RECONVERGENT B1, `(.L_x_187) ;  /* 0x000000f000017945 */ /* 0x000fe80003800200 */
[----:B------:R-:W-:Y:S01]  /*0210*/  ISETP.NE.AND P2, PT, R20, RZ, PT ;  /* 0x000000ff1400720c */ /* 0x000fe20003f45270 */
[----:B-1----:R-:W-:-:S04]  /*0220*/  FFMA R17, -R3, R12, 1 ;  /* 0x3f80000003117423 */ /* 0x002fc8000000010c */
[----:B------:R-:W-:Y:S01]  /*0230*/  FFMA R17, R12, R17, R12 ;  /* 0x000000110c117223 */ /* 0x000fe2000000000c */
[----:B--2---:R-:W-:Y:S01]  /*0240*/  FADD R0, R14, -R5 ;  /* 0x800000050e007221 */ /* 0x004fe20000000000 */
[----:B0-----:R-:W-:-:S04]  /*0250*/  IMAD.WIDE R4, R13, 0x4, R10 ;  /* 0x000000040d047825 */ /* 0x001fc800078e020a */
[----:B------:R-:W-:-:S04]  /*0260*/  FADD R0, R0, R0 ;  /* 0x0000000000007221 */ /* 0x000fc80000000000 */
[----:B------:R-:W0:Y:S01]  /*0270*/  FCHK P0, R0, R3 ;  /* 0x0000000300007302 */ /* 0x000e220000000000 */
[----:B------:R-:W-:-:S04]  /*0280*/  FFMA R12, R0, R17, RZ ;  /* 0x00000011000c7223 */ /* 0x000fc800000000ff */
[----:B------:R-:W-:-:S04]  /*0290*/  FFMA R14, -R3, R12, R0 ;  /* 0x0000000c030e7223 */ /* 0x000fc80000000100 */
[----:B------:R-:W-:Y:S01]  /*02a0*/  FFMA R17, R17, R14, R12 ;  /* 0x0000000e11117223 */ /* 0x000fe2000000000c */
[----:B0-----:R-:W-:Y:S06]  /*02b0*/  @!P0 BRA `(.L_x_188) ;  /* 0x00000000000c8947 */ /* 0x001fec0003800000 */
[----:B------:R-:W-:-:S07]  /*02c0*/  MOV R12, 0x2e0 ;  /* 0x000002e0000c7802 */ /* 0x000fce0000000f00 */
[----:B------:R-:W-:Y:S05]  /*02d0*/  CALL.REL.NOINC `($__internal_10_$__cuda_sm3x_div_rn_noftz_f32_slowpath) ;  /* 0x0000000400a87944 */ /* 0x000fea0003c00000 */
[----:B------:R-:W-:-:S07]  /*02e0*/  MOV R17, R0 ;  /* 0x0000000000117202 */ /* 0x000fce0000000f00 */
.L_x_188:
[----:B------:R-:W-:Y:S05]  /*02f0*/  BSYNC.RECONVERGENT B1 ;  /* 0x0000000000017941 */ /* 0x000fea0003800200 */
.L_x_187:
[----:B------:R3:W-:Y:S01]  /*0300*/  STG.E desc[UR12][R4.64], R17 ;  /* 0x0000001104007986 */ /* 0x0007e2000c10190c */
[----:B------:R-:W-:Y:S01]  /*0310*/  VIADD R13, R13, 0x1 ;  /* 0x000000010d0d7836 */ /* 0x000fe20000000000 */
[----:B------:R-:W-:Y:S06]  /*0320*/  @P2 BRA `(.L_x_189) ;  /* 0xfffffffc009c2947 */ /* 0x000fec000383ffff */
.L_x_186:
[----:B------:R-:W-:Y:S05]  /*0330*/  BSYNC.RECONVERGENT B0 ;  /* 0x0000000000007941 */ /* 0x000fea0003800200 */
.L_x_185:
        /* <DEDUP_REMOVED lines=11> */
.L_x_198:
[----:B------:R-:W-:Y:S01]  /*03f0*/  MOV R9, UR9 ;  /* 0x0000000900097c02 */ /* 0x000fe20008000f00 */
[----:B------:R-:W-:Y:S01]  /*0400*/  IMAD.U32 R8, RZ, RZ, UR8 ;  /* 0x00000008ff087e24 */ /* 0x000fe2000f8e00ff */
[----:B------:R-:W-:Y:S01]  /*0410*/  MOV R7, UR7 ;  /* 0x0000000700077c02 */ /* 0x000fe20008000f00 */
[----:B------:R-:W-:Y:S02]  /*0420*/  IMAD.U32 R6, RZ, RZ, UR6 ;  /* 0x00000006ff067e24 */ /* 0x000fe4000f8e00ff */
[----:B------:R-:W-:-:S04]  /*0430*/  IMAD.WIDE R8, R13, 0x4, R8 ;  /* 0x000000040d087825 */ /* 0x000fc800078e0208 */
[C---:B------:R-:W-:Y:S01]  /*0440*/  IMAD.WIDE R6, R13.reuse, 0x4, R6 ;  /* 0x000000040d067825 */ /* 0x040fe200078e0206 */
[----:B------:R-:W2:Y:S04]  /*0450*/  LDG.E.CONSTANT R0, desc[UR12][R8.64+-0x8] ;  /* 0xfffff80c08007981 */ /* 0x000ea8000c1e9900 */
[----:B------:R-:W2:Y:S01]  /*0460*/  LDG.E.CONSTANT R11, desc[UR12][R6.64+-0x8] ;  /* 0xfffff80c060b7981 */ /* 0x000ea2000c1e9900 */
[----:B0-----:R-:W0:Y:S01]  /*0470*/  MUFU.RCP R10, R3 ;  /* 0x00000003000a7308 */ /* 0x001e220000001000 */
[----:B---3--:R-:W-:Y:S01]  /*0480*/  MOV R5, UR5 ;  /* 0x0000000500057c02 */ /* 0x008fe20008000f00 */
[----:B------:R-:W-:Y:S01]  /*0490*/  IMAD.U32 R4, RZ, RZ, UR4 ;  /* 0x00000004ff047e24 */ /* 0x000fe2000f8e00ff */
[----:B------:R-:W-:Y:S03]  /*04a0*/  BSSY.RECONVERGENT B0, `(.L_x_190) ;  /* 0x0000011000007945 */ /* 0x000fe60003800200 */
[----:B------:R-:W-:-:S04]  /*04b0*/  IMAD.WIDE R4, R13, 0x4, R4 ;  /* 0x000000040d047825 */ /* 0x000fc800078e0204 */
[----:B------:R-:W-:-:S05]  /*04c0*/  VIADD R13, R13, 0x4 ;  /* 0x000000040d0d7836 */ /* 0x000fca0000000000 */
[----:B------:R-:W-:Y:S01]  /*04d0*/  ISETP.GE.AND P2, PT, R13, R2, PT ;  /* 0x000000020d00720c */ /* 0x000fe20003f46270 */
[----:B--2---:R-:W-:Y:S01]  /*04e0*/  FADD R0, R0, -R11 ;  /* 0x8000000b00007221 */ /* 0x004fe20000000000 */
        /* <DEDUP_REMOVED lines=10> */
[----:B------:R-:W-:Y:S05]  /*0590*/  CALL.REL.NOINC `($__internal_10_$__cuda_sm3x_div_rn_noftz_f32_slowpath) ;  /* 0x0000000000f87944 */ /* 0x000fea0003c00000 */
[----:B------:R-:W-:-:S07]  /*05a0*/  IMAD.MOV.U32 R11, RZ, RZ, R0 ;  /* 0x000000ffff0b7224 */ /* 0x000fce00078e0000 */
.L_x_191:
[----:B------:R-:W-:Y:S05]  /*05b0*/  BSYNC.RECONVERGENT B0 ;  /* 0x0000000000007941 */ /* 0x000fea0003800200 */
.L_x_190:
[----:B------:R-:W2:Y:S04]  /*05c0*/  LDG.E.CONSTANT R0, desc[UR12][R8.64+-0x4] ;  /* 0xfffffc0c08007981 */ /* 0x000ea8000c1e9900 */
[----:B------:R-:W2:Y:S01]  /*05d0*/  LDG.E.CONSTANT R15, desc[UR12][R6.64+-0x4] ;  /* 0xfffffc0c060f7981 */ /* 0x000ea2000c1e9900 */
[----:B------:R-:W0:Y:S01]  /*05e0*/  MUFU.RCP R10, R3 ;  /* 0x00000003000a7308 */ /* 0x000e220000001000 */
[----:B------:R-:W-:Y:S02]  /*05f0*/  BSSY.RECONVERGENT B0, `(.L_x_192) ;  /* 0x000000f000007945 */ /* 0x000fe40003800200 */
[----:B------:R1:W-:Y:S01]  /*0600*/  STG.E desc[UR12][R4.64+-0x8], R11 ;  /* 0xfffff80b04007986 */ /* 0x0003e2000c10190c */
        /* <DEDUP_REMOVED lines=8> */
[----:B01----:R-:W-:Y:S06]  /*0690*/  @!P0 BRA `(.L_x_193) ;  /* 0x0000000000108947 */ /* 0x003fec0003800000 */
[----:B------:R-:W-:Y:S02]  /*06a0*/  MOV R0, R12 ;  /* 0x0000000c00007202 */ /* 0x000fe40000000f00 */
[----:B------:R-:W-:-:S07]  /*06b0*/  MOV R12, 0x6d0 ;  /* 0x000006d0000c7802 */ /* 0x000fce0000000f00 */
[----:B------:R-:W-:Y:S05]  /*06c0*/  CALL.REL.NOINC `($__internal_10_$__cuda_sm3x_div_rn_noftz_f32_slowpath) ;  /* 0x0000000000ac7944 */ /* 0x000fea0003c00000 */
[----:B------:R-:W-:-:S07]  /*06d0*/  IMAD.MOV.U32 R15, RZ, RZ, R0 ;  /* 0x000000ffff0f7224 */ /* 0x000fce00078e0000 */
.L_x_193:
[----:B------:R-:W-:Y:S05]  /*06e0*/  BSYNC.RECONVERGENT B0 ;  /* 0x0000000000007941 */ /* 0x000fea0003800200 */
.L_x_192:
        /* <DEDUP_REMOVED lines=18> */
.L_x_195:
[----:B------:R-:W-:Y:S05]  /*0810*/  BSYNC.RECONVERGENT B0 ;  /* 0x0000000000007941 */ /* 0x000fea0003800200 */
.L_x_194:
[----:B------:R-:W2:Y:S04]  /*0820*/  LDG.E.CONSTANT R8, desc[UR12][R8.64+0x4] ;  /* 0x0000040c08087981 */ /* 0x000ea8000c1e9900 */
[----:B------:R-:W2:Y:S01]  /*0830*/  LDG.E.CONSTANT R7, desc[UR12][R6.64+0x4] ;  /* 0x0000040c06077981 */ /* 0x000ea2000c1e9900 */
[----:B------:R-:W0:Y:S01]  /*0840*/  MUFU.RCP R10, R3 ;  /* 0x00000003000a7308 */ /* 0x000e220000001000 */
[----:B------:R-:W-:Y:S02]  /*0850*/  BSSY.RECONVERGENT B0, `(.L_x_196) ;  /* 0x000000f000007945 */ /* 0x000fe40003800200 */
[----:B------:R1:W-:Y:S01]  /*0860*/  STG.E desc[UR12][R4.64], R11 ;  /* 0x0000000b04007986 */ /* 0x0003e2000c10190c */
[----:B0-----:R-:W-:Y:S01]  /*0870*/  FFMA R15, -R3, R10, 1 ;  /* 0x3f800000030f7423 */ /* 0x001fe2000000010a */
[----:B--2---:R-:W-:-:S04]  /*0880*/  FADD R0, R8, -R7 ;  /* 0x8000000708007221 */ /* 0x004fc80000000000 */
        /* <DEDUP_REMOVED lines=11> */
.L_x_197:
[----:B------:R-:W-:Y:S05]  /*0940*/  BSYNC.RECONVERGENT B0 ;  /* 0x0000000000007941 */ /* 0x000fea0003800200 */
.L_x_196:
[----:B------:R0:W-:Y:S01]  /*0950*/  STG.E desc[UR12][R4.64+0x4], R15 ;  /* 0x0000040f04007986 */ /* 0x0001e2000c10190c */
[----:B------:R-:W-:Y:S05]  /*0960*/  @!P2 BRA `(.L_x_198) ;  /* 0xfffffff800a0a947 */ /* 0x000fea000383ffff */
[----:B------:R-:W-:Y:S05]  /*0970*/  EXIT ;  /* 0x000000000000794d */ /* 0x000fea0003800000 */
        .weak           $__internal_10_$__cuda_sm3x_div_rn_noftz_f32_slowpath
        .type           $__internal_10_$__cuda_sm3x_div_rn_noftz_f32_slowpath,@function
        .size           $__internal_10_$__cuda_sm3x_div_rn_noftz_f32_slowpath,(.L_x_762 - $__internal_10_$__cuda_sm3x_div_rn_noftz_f32_slowpath)
$__internal_10_$__cuda_sm3x_div_rn_noftz_f32_slowpath:
[----:B------:R-:W-:Y:S01]  /*0980*/  SHF.R.U32.HI R14, RZ, 0x17, R3 ;  /* 0x00000017ff0e7819 */ /* 0x000fe20000011603 */
[----:B------:R-:W-:Y:S01]  /*0990*/  BSSY.RECONVERGENT B2, `(.L_x_199) ;  /* 0x0000064000027945 */ /* 0x000fe20003800200 */
[----:B------:R-:W-:Y:S02]  /*09a0*/  SHF.R.U32.HI R19, RZ, 0x17, R0 ;  /* 0x00000017ff137819 */ /* 0x000fe40000011600 */
[----:B------:R-:W-:Y:S02]  /*09b0*/  LOP3.LUT R14, R14, 0xff, RZ, 0xc0, !PT ;  /* 0x000000ff0e0e7812 */ /* 0x000fe400078ec0ff */
[----:B------:R-:W-:Y:S02]  /*09c0*/  LOP3.LUT R19, R19, 0xff, RZ, 0xc0, !PT ;  /* 0x000000ff13137812 */ /* 0x000fe400078ec0ff */
[----:B------:R-:W-:Y:S02]  /*09d0*/  IADD3 R16, PT, PT, R14, -0x1, RZ ;  /* 0xffffffff0e107810 */ /* 0x000fe40007ffe0ff */
[----:B------:R-:W-:Y:S01]  /*09e0*/  MOV R17, R3 ;  /* 0x0000000300117202 */ /* 0x000fe20000000f00 */
[----:B------:R-:W-:Y:S01]  /*09f0*/  VIADD R15, R19, 0xffffffff ;  /* 0xffffffff130f7836 */ /* 0x000fe20000000000 */
        /* <DEDUP_REMOVED lines=24> */
[----:B------:R-:W-:Y:S01]  /*0b80*/  @P0 IMAD.MOV.U32 R15, RZ, RZ, RZ ;  /* 0x000000ffff0f0224 */ /* 0x000fe200078e00ff */
[----:B------:R-:W-:Y:S01]  /*0b90*/  @!P0 MOV R15, 0xffffffc0 ;  /* 0xffffffc0000f8802 */ /* 0x000fe20000000f00 */
[----:B------:R-:W-:-:S04]  /*0ba0*/  @!P0 FFMA R0, R0, 1.84467440737095516160e+19, RZ ;  /* 0x5f80000000008823 */ /* 0x000fc800000000ff */
[----:B------:R-:W-:-:S07]  /*0bb0*/  @!P1 VIADD R15, R15, 0x40 ;  /* 0x000000400f0f9836 */ /* 0x000fce0000000000 */
.L_x_200:
        /* <DEDUP_REMOVED lines=18> */
[----:B------:R-:W-:-:S05]  /*0ce0*/  IMAD.IADD R14, R14, 0x1, R15 ;  /* 0x000000010e0e7824 */ /* 0x000fca00078e020f */
        /* <DEDUP_REMOVED lines=13> */
[C---:B------:R-:W-:Y:S01]  /*0dc0*/  VIADD R18, R14.reuse, 0x20 ;  /* 0x000000200e127836 */ /* 0x040fe20000000000 */
[C---:B------:R-:W-:Y:S02]  /*0dd0*/  ISETP.NE.AND P3, PT, R14.reuse, RZ, PT ;  /* 0x000000ff0e00720c */ /* 0x040fe40003f65270 */
[----:B------:R-:W-:Y:S02]  /*0de0*/  LOP3.LUT R19, R19, 0x7fffff, RZ, 0xc0, !PT ;  /* 0x007fffff13137812 */ /* 0x000fe400078ec0ff */
[----:B------:R-:W-:Y:S02]  /*0df0*/  ISETP.NE.AND P1, PT, R14, RZ, PT ;  /* 0x000000ff0e00720c */ /* 0x000fe40003f25270 */
        /* <DEDUP_REMOVED lines=11> */
[----:B------:R-:W-:-:S05]  /*0eb0*/  LOP3.LUT R15, R15, R14, RZ, 0xc0, !PT ;  /* 0x0000000e0f0f7212 */ /* 0x000fca00078ec0ff */
[----:B------:R-:W-:-:S05]  /*0ec0*/  IMAD.IADD R15, R16, 0x1, R15 ;  /* 0x00000001100f7824 */ /* 0x000fca00078e020f */
[----:B------:R-:W-:Y:S01]  /*0ed0*/  LOP3.LUT R0, R15, R0, RZ, 0xfc, !PT ;  /* 0x000000000f007212 */ /* 0x000fe200078efcff */
[----:B------:R-:W-:Y:S06]  /*0ee0*/  BRA `(.L_x_208) ;  /* 0x0000000000107947 */ /* 0x000fec0003800000 */
.L_x_207:
[----:B------:R-:W-:-:S04]  /*0ef0*/  LOP3.LUT R0, R0, 0x80000000, RZ, 0xc0, !PT ;  /* 0x8000000000007812 */ /* 0x000fc800078ec0ff */
[----:B------:R-:W-:Y:S01]  /*0f00*/  LOP3.LUT R0, R0, 0x7f800000, RZ, 0xfc, !PT ;  /* 0x7f80000000007812 */ /* 0x000fe200078efcff */
[----:B------:R-:W-:Y:S06]  /*0f10*/  BRA `(.L_x_208) ;  /* 0x0000000000047947 */ /* 0x000fec0003800000 */
.L_x_206:
[----:B------:R-:W-:-:S07]  /*0f20*/  LEA R0, R15, R0, 0x17 ;  /* 0x000000000f007211 */ /* 0x000fce00078eb8ff */
.L_x_208:
[----:B------:R-:W-:Y:S05]  /*0f30*/  BSYNC.RECONVERGENT B3 ;  /* 0x0000000000037941 */ /* 0x000fea0003800200 */
.L_x_205:
[----:B------:R-:W-:Y:S05]  /*0f40*/  BRA `(.L_x_209) ;  /* 0x0000000000207947 */ /* 0x000fea0003800000 */
.L_x_204:
[----:B------:R-:W-:-:S04]  /*0f50*/  LOP3.LUT R0, R17, 0x80000000, R0, 0x48, !PT ;  /* 0x8000000011007812 */ /* 0x000fc800078e4800 */
[----:B------:R-:W-:Y:S01]  /*0f60*/  LOP3.LUT R0, R0, 0x7f800000, RZ, 0xfc, !PT ;  /* 0x7f80000000007812 */ /* 0x000fe200078efcff */
[----:B------:R-:W-:Y:S06]  /*0f70*/  BRA `(.L_x_209) ;  /* 0x0000000000147947 */ /* 0x000fec0003800000 */
.L_x_203:
[----:B------:R-:W-:Y:S01]  /*0f80*/  LOP3.LUT R0, R17, 0x80000000, R0, 0x48, !PT ;  /* 0x8000000011007812 */ /* 0x000fe200078e4800 */
[----:B------:R-:W-:Y:S06]  /*0f90*/  BRA `(.L_x_209) ;  /* 0x00000000000c7947 */ /* 0x000fec0003800000 */
.L_x_202:
[----:B------:R-:W0:Y:S01]  /*0fa0*/  MUFU.RSQ R0, -QNAN ;  /* 0xffc0000000007908 */ /* 0x000e220000001400 */
[----:B------:R-:W-:Y:S05]  /*0fb0*/  BRA `(.L_x_209) ;  /* 0x0000000000047947 */ /* 0x000fea0003800000 */
.L_x_201:
[----:B------:R-:W-:-:S07]  /*0fc0*/  FADD.FTZ R0, R0, R3 ;  /* 0x0000000300007221 */ /* 0x000fce0000010000 */
.L_x_209:
[----:B------:R-:W-:Y:S05]  /*0fd0*/  BSYNC.RECONVERGENT B2 ;  /* 0x0000000000027941 */ /* 0x000fea0003800200 */
.L_x_199:
[----:B------:R-:W-:Y:S02]  /*0fe0*/  HFMA2 R15, -RZ, RZ, 0, 0 ;  /* 0x00000000ff0f7431 */ /* 0x000fe400000001ff */
[----:B------:R-:W-:-:S04]  /*0ff0*/  IMAD.MOV.U32 R14, RZ, RZ, R12 ;  /* 0x000000ffff0e7224 */ /* 0x000fc800078e000c */
[----:B0-----:R-:W-:Y:S05]  /*1000*/  RET.REL.NODEC R14 `(MseGradient) ;  /* 0xffffffec0efc7950 */ /* 0x001fea0003c3ffff */
.L_x_210:
        /* <DEDUP_REMOVED lines=15> */
.L_x_762:


//--------------------- .text.MseLoss             --------------------------
	.section	.text.MseLoss,"ax",@progbits
	.align	128
        .global         MseLoss
        .type           MseLoss,@function
        .size           MseLoss,(.L_x_763 - MseLoss)
        .other          MseLoss,@"STO_CUDA_ENTRY STV_DEFAULT"
MseLoss:
.text.MseLoss:
        /* <DEDUP_REMOVED lines=33> */
.L_x_214:
        /* <DEDUP_REMOVED lines=16> */
[----:B------:R-:W-:Y:S01]  /*0310*/  FFMA R13, R16, R16, R13 ;  /* 0x00000010100d7223 */ /* 0x000fe2000000000d */
[----:B---3--:R-:W-:Y:S02]  /*0320*/  FADD R16, R18, -R27 ;  /* 0x8000001b12107221 */ /* 0x008fe40000000000 */
[----:B------:R-:W2:Y:S02]  /*0330*/  LDG.E.CONSTANT R18, desc[UR4][R6.64+-0x8] ;  /* 0xfffff80406127981 */ /* 0x000ea4000c1e9900 */
[----:B------:R-:W-:Y:S02]  /*0340*/  FFMA R16, R16, R16, R13 ;  /* 0x0000001010107223 */ /* 0x000fe4000000000d */
[----:B------:R-:W3:Y:S01]  /*0350*/  LDG.E.CONSTANT R13, desc[UR4][R8.64+-0x4] ;  /* 0xfffffc04080d7981 */ /* 0x000ee2000c1e9900 */
[----:B----4-:R-:W-:-:S03]  /*0360*/  FADD R15, R14, -R15 ;  /* 0x8000000f0e0f7221 */ /* 0x010fc60000000000 */
[----:B------:R-:W3:Y:S01]  /*0370*/  LDG.E.CONSTANT R14, desc[UR4][R6.64+-0x4] ;  /* 0xfffffc04060e7981 */ /* 0x000ee2000c1e9900 */
[----:B------:R-:W-:-:S03]  /*0380*/  FFMA R26, R15, R15, R16 ;  /* 0x0000000f0f1a7223 */ /* 0x000fc60000000010 */
[----:B------:R-:W4:Y:S04]  /*0390*/  LDG.E.CONSTANT R15, desc[UR4][R8.64] ;  /* 0x00000004080f7981 */ /* 0x000f28000c1e9900 */
[----:B------:R-:W4:Y:S01]  /*03a0*/  LDG.E.CONSTANT R16, desc[UR4][R6.64] ;  /* 0x0000000406107981 */ /* 0x000f22000c1e9900 */
[----:B-----5:R-:W-:-:S03]  /*03b0*/  FADD R21, R21, -R22 ;  /* 0x8000001615157221 */ /* 0x020fc60000000000 */
[----:B------:R-:W5:Y:S01]  /*03c0*/  LDG.E.CONSTANT R22, desc[UR4][R8.64+0x4] ;  /* 0x0000040408167981 */ /* 0x000f62000c1e9900 */
[----:B------:R-:W-:Y:S01]  /*03d0*/  FFMA R26, R21, R21, R26 ;  /* 0x00000015151a7223 */ /* 0x000fe2000000001a */
[----:B------:R-:W-:Y:S02]  /*03e0*/  FADD R25, R24, -R25 ;  /* 0x8000001918197221 */ /* 0x000fe40000000000 */
[----:B------:R-:W5:Y:S02]  /*03f0*/  LDG.E.CONSTANT R21, desc[UR4][R6.64+0x4] ;  /* 0x0000040406157981 */ /* 0x000f64000c1e9900 */
[----:B------:R-:W-:Y:S02]  /*0400*/  FFMA R26, R25, R25, R26 ;  /* 0x00000019191a7223 */ /* 0x000fe4000000001a */
[----:B------:R-:W5:Y:S01]  /*0410*/  LDG.E.CONSTANT R24, desc[UR4][R8.64+0x18] ;  /* 0x0000180408187981 */ /* 0x000f62000c1e9900 */
[----:B------:R-:W-:-:S03]  /*0420*/  FADD R25, R19, -R20 ;  /* 0x8000001413197221 */ /* 0x000fc60000000000 */
[----:B------:R-:W5:Y:S01]  /*0430*/  LDG.E.CONSTANT R20, desc[UR4][R8.64+0x8] ;  /* 0x0000080408147981 */ /* 0x000f62000c1e9900 */
[----:B------:R-:W-:-:S03]  /*0440*/  FFMA R26, R25, R25, R26 ;  /* 0x00000019191a7223 */ /* 0x000fc6000000001a */
[----:B------:R-:W5:Y:S04]  /*0450*/  LDG.E.CONSTANT R19, desc[UR4][R6.64+0x8] ;  /* 0x0000080406137981 */ /* 0x000f68000c1e9900 */
[----:B------:R-:W5:Y:S01]  /*0460*/  LDG.E.CONSTANT R27, desc[UR4][R6.64+0x1c] ;  /* 0x00001c04061b7981 */ /* 0x000f62000c1e9900 */
[----:B--2---:R-:W-:-:S03]  /*0470*/  FADD R25, R17, -R18 ;  /* 0x8000001211197221 */ /* 0x004fc60000000000 */
[----:B------:R-:W2:Y:S01]  /*0480*/  LDG.E.CONSTANT R18, desc[UR4][R8.64+0xc] ;  /* 0x00000c0408127981 */ /* 0x000ea2000c1e9900 */
[----:B------:R-:W-:-:S03]  /*0490*/  FFMA R26, R25, R25, R26 ;  /* 0x00000019191a7223 */ /* 0x000fc6000000001a */
[----:B------:R-:W2:Y:S01]  /*04a0*/  LDG.E.CONSTANT R17, desc[UR4][R6.64+0xc] ;  /* 0x00000c0406117981 */ /* 0x000ea2000c1e9900 */
[----:B---3--:R-:W-:-:S03]  /*04b0*/  FADD R25, R13, -R14 ;  /* 0x8000000e0d197221 */ /* 0x008fc60000000000 */
[----:B------:R-:W3:Y:S01]  /*04c0*/  LDG.E.CONSTANT R13, desc[UR4][R8.64+0x10] ;  /* 0x00001004080d7981 */ /* 0x000ee2000c1e9900 */
[----:B------:R-:W-:-:S03]  /*04d0*/  FFMA R26, R25, R25, R26 ;  /* 0x00000019191a7223 */ /* 0x000fc6000000001a */
[----:B------:R-:W3:Y:S01]  /*04e0*/  LDG.E.CONSTANT R14, desc[UR4][R6.64+0x10] ;  /* 0x00001004060e7981 */ /* 0x000ee2000c1e9900 */
[----:B----4-:R-:W-:-:S03]  /*04f0*/  FADD R25, R15, -R16 ;  /* 0x800000100f197221 */ /* 0x010fc60000000000 */
[----:B------:R-:W4:Y:S04]  /*0500*/  LDG.E.CONSTANT R16, desc[UR4][R8.64+0x14] ;  /* 0x0000140408107981 */ /* 0x000f28000c1e9900 */
[----:B------:R-:W4:Y:S01]  /*0510*/  LDG.E.CONSTANT R15, desc[UR4][R6.64+0x14] ;  /* 0x00001404060f7981 */ /* 0x000f22000c1e9900 */
[----:B------:R-:W-:-:S03]  /*0520*/  FFMA R28, R25, R25, R26 ;  /* 0x00000019191c7223 */ /* 0x000fc6000000001a */
[----:B------:R-:W4:Y:S04]  /*0530*/  LDG.E.CONSTANT R25, desc[UR4][R6.64+0x18] ;  /* 0x0000180406197981 */ /* 0x000f28000c1e9900 */
[----:B------:R-:W4:Y:S01]  /*0540*/  LDG.E.CONSTANT R26, desc[UR4][R8.64+0x1c] ;  /* 0x00001c04081a7981 */ /* 0x000f22000c1e9900 */
[----:B-----5:R-:W-:-:S04]  /*0550*/  FADD R21, R22, -R21 ;  /* 0x8000001516157221 */ /* 0x020fc80000000000 */
[----:B------:R-:W-:Y:S01]  /*0560*/  FFMA R28, R21, R21, R28 ;  /* 0x00000015151c7223 */ /* 0x000fe2000000001c */
[----:B------:R-:W-:Y:S01]  /*0570*/  FADD R19, R20, -R19 ;  /* 0x8000001314137221 */ /* 0x000fe20000000000 */
[----:B------:R-:W-:-:S03]  /*0580*/  VIADD R12, R12, 0x10 ;  /* 0x000000100c0c7836 */ /* 0x000fc60000000000 */
[----:B------:R-:W-:Y:S02]  /*0590*/  FFMA R28, R19, R19, R28 ;  /* 0x00000013131c7223 */ /* 0x000fe4000000001c */
[----:B------:R-:W-:Y:S02]  /*05a0*/  ISETP.NE.AND P1, PT, R12, RZ, PT ;  /* 0x000000ff0c00720c */ /* 0x000fe40003f25270 */
[----:B------:R-:W-:Y:S01]  /*05b0*/  IADD3 R11, PT, PT, R11, 0x10, RZ ;  /* 0x000000100b0b7810 */ /* 0x000fe20007ffe0ff */
[----:B--2---:R-:W-:-:S04]  /*05c0*/  FADD R17, R18, -R17 ;  /* 0x8000001112117221 */ /* 0x004fc80000000000 */
[----:B------:R-:W-:Y:S01]  /*05d0*/  FFMA R28, R17, R17, R28 ;  /* 0x00000011111c7223 */ /* 0x000fe2000000001c */
[----:B---3--:R-:W-:-:S04]  /*05e0*/  FADD R13, R13, -R14 ;  /* 0x8000000e0d0d7221 */ /* 0x008fc80000000000 */
[----:B------:R-:W-:Y:S01]  /*05f0*/  FFMA R28, R13, R13, R28 ;  /* 0x0000000d0d1c7223 */ /* 0x000fe2000000001c */
[----:B----4-:R-:W-:-:S04]  /*0600*/  FADD R15, R16, -R15 ;  /* 0x8000000f100f7221 */ /* 0x010fc80000000000 */
[----:B------:R-:W-:Y:S01]  /*0610*/  FFMA R28, R15, R15, R28 ;  /* 0x0000000f0f1c7223 */ /* 0x000fe2000000001c */
[----:B------:R-:W-:Y:S01]  /*0620*/  FADD R25, R24, -R25 ;  /* 0x8000001918197221 */ /* 0x000fe20000000000 */
[----:B------:R-:W-:-:S03]  /*0630*/  FADD R27, R26, -R27 ;  /* 0x8000001b1a1b7221 */ /* 0x000fc60000000000 */
[----:B------:R-:W-:-:S04]  /*0640*/  FFMA R28, R25, R25, R28 ;  /* 0x00000019191c7223 */ /* 0x000fc8000000001c */
[----:B------:R-:W-:Y:S01]  /*0650*/  FFMA R13, R27, R27, R28 ;  /* 0x0000001b1b0d7223 */ /* 0x000fe2000000001c */
[----:B------:R-:W-:Y:S06]  /*0660*/  @P1 BRA `(.L_x_214) ;  /* 0xfffffff800e81947 */ /* 0x000fec000383ffff */
.L_x_213:
[----:B------:R-:W-:Y:S05]  /*0670*/  BSYNC.RECONVERGENT B0 ;  /* 0x0000000000007941 */ /* 0x000fea0003800200 */
.L_x_212:
        /* <DEDUP_REMOVED lines=29> */
[----:B------:R-:W-:Y:S01]  /*0850*/  FFMA R13, R18, R18, R13 ;  /* 0x00000012120d7223 */ /* 0x000fe2000000000d */
[----:B---3--:R-:W-:-:S04]  /*0860*/  FADD R22, R22, -R23 ;  /* 0x8000001716167221 */ /* 0x008fc80000000000 */
[----:B------:R-:W-:Y:S01]  /*0870*/  FFMA R13, R22, R22, R13 ;  /* 0x00000016160d7223 */ /* 0x000fe2000000000d */
[----:B----4-:R-:W-:-:S04]  /*0880*/  FADD R24, R24, -R25 ;  /* 0x8000001918187221 */ /* 0x010fc80000000000 */
[----:B------:R-:W-:Y:S01]  /*0890*/  FFMA R13, R24, R24, R13 ;  /* 0x00000018180d7223 */ /* 0x000fe2000000000d */
[----:B-----5:R-:W-:-:S04]  /*08a0*/  FADD R14, R17, -R14 ;  /* 0x8000000e110e7221 */ /* 0x020fc80000000000 */
[----:B------:R-:W-:Y:S01]  /*08b0*/  FFMA R13, R14, R14, R13 ;  /* 0x0000000e0e0d7223 */ /* 0x000fe2000000000d */
[----:B------:R-:W-:-:S04]  /*08c0*/  FADD R12, R15, -R12 ;  /* 0x8000000c0f0c7221 */ /* 0x000fc80000000000 */
[----:B------:R-:W-:Y:S01]  /*08d0*/  FFMA R13, R12, R12, R13 ;  /* 0x0000000c0c0d7223 */ /* 0x000fe2000000000d */
[----:B------:R-:W-:-:S04]  /*08e0*/  FADD R8, R9, -R8 ;  /* 0x8000000809087221 */ /* 0x000fc80000000000 */
[----:B------:R-:W-:Y:S01]  /*08f0*/  FFMA R13, R8, R8, R13 ;  /* 0x00000008080d7223 */ /* 0x000fe2000000000d */
[----:B------:R-:W-:-:S04]  /*0900*/  FADD R6, R7, -R6 ;  /* 0x8000000607067221 */ /* 0x000fc80000000000 */
[----:B------:R-:W-:Y:S01]  /*0910*/  FFMA R13, R6, R6, R13 ;  /* 0x00000006060d7223 */ /* 0x000fe2000000000d */
[----:B------:R-:W-:-:S04]  /*0920*/  FADD R16, R16, -R19 ;  /* 0x8000001310107221 */ /* 0x000fc80000000000 */
[----:B------:R-:W-:-:S07]  /*0930*/  FFMA R13, R16, R16, R13 ;  /* 0x00000010100d7223 */ /* 0x000fce000000000d */
.L_x_217:
[----:B------:R-:W-:Y:S05]  /*0940*/  BSYNC.RECONVERGENT B1 ;  /* 0x0000000000017941 */ /* 0x000fea0003800200 */
.L_x_216:
        /* <DEDUP_REMOVED lines=26> */
[----:B------:R-:W-:-:S07]  /*0af0*/  FFMA R13, R17, R17, R6 ;  /* 0x00000011110d7223 */ /* 0x000fce0000000006 */
.L_x_219:
[----:B------:R-:W-:Y:S05]  /*0b00*/  BSYNC.RECONVERGENT B1 ;  /* 0x0000000000017941 */ /* 0x000fea0003800200 */
.L_x_218:
[----:B------:R-:W-:Y:S05]  /*0b10*/  @!P1 BRA `(.L_x_215) ;  /* 0x0000000000349947 */ /* 0x000fea0003800000 */
[----:B------:R-:W0:Y:S01]  /*0b20*/  LDC.64 R8, c[0x0][0x390] ;  /* 0x0000e400ff087b82 */ /* 0x000e220000000a00 */
[----:B------:R-:W-:-:S07]  /*0b30*/  IADD3 R0, PT, PT, -R0, RZ, RZ ;  /* 0x000000ff00007210 */ /* 0x000fce0007ffe1ff */
[----:B------:R-:W1:Y:S02]  /*0b40*/  LDC.64 R6, c[0x0][0x398] ;  /* 0x0000e600ff067b82 */ /* 0x000e640000000a00 */
.L_x_220:
        /* <DEDUP_REMOVED lines=8> */
[----:B------:R-:W-:-:S08]  /*0bd0*/  FFMA R13, R12, R12, R13 ;  /* 0x0000000c0c0d7223 */ /* 0x000fd0000000000d */
[----:B------:R-:W-:Y:S05]  /*0be0*/  @P0 BRA `(.L_x_220) ;  /* 0xfffffffc00d80947 */ /* 0x000fea000383ffff */
.L_x_215:
[----:B------:R-:W-:Y:S05]  /*0bf0*/  BSYNC.RECONVERGENT B0 ;  /* 0x0000000000007941 */ /* 0x000fea0003800200 */
.L_x_211:
        /* <DEDUP_REMOVED lines=12> */
[----:B------:R-:W-:Y:S05]  /*0cc0*/  CALL.REL.NOINC `($__internal_11_$__cuda_sm3x_div_rn_noftz_f32_slowpath) ;  /* 0x0000000000187944 */ /* 0x000fea0003c00000 */
[----:B------:R-:W-:-:S07]  /*0cd0*/  MOV R5, R0 ;  /* 0x0000000000057202 */ /* 0x000fce0000000f00 */
.L_x_222:
[----:B------:R-:W-:Y:S05]  /*0ce0*/  BSYNC.RECONVERGENT B0 ;  /* 0x0000000000007941 */ /* 0x000fea0003800200 */
.L_x_221:
[----:B------:R-:W0:Y:S02]  /*0cf0*/  LDC.64 R2, c[0x0][0x388] ;  /* 0x0000e200ff027b82 */ /* 0x000e240000000a00 */
[----:B0-----:R-:W-:-:S05]  /*0d00*/  IMAD.WIDE R10, R10, 0x4, R2 ;  /* 0x000000040a0a7825 */ /* 0x001fca00078e0202 */
[----:B------:R-:W-:Y:S01]  /*0d10*/  STG.E desc[UR4][R10.64], R5 ;  /* 0x000000050a007986 */ /* 0x000fe2000c101904 */
[----:B------:R-:W-:Y:S05]  /*0d20*/  EXIT ;  /* 0x000000000000794d */ /* 0x000fea0003800000 */
        .weak           $__internal_11_$__cuda_sm3x_div_rn_noftz_f32_slowpath
        .type           $__internal_11_$__cuda_sm3x_div_rn_noftz_f32_slowpath,@function
        .size           $__internal_11_$__cuda_sm3x_div_rn_noftz_f32_slowpath,(.L_x_763 - $__internal_11_$__cuda_sm3x_div_rn_noftz_f32_slowpath)
$__internal_11_$__cuda_sm3x_div_rn_noftz_f32_slowpath:
        /* <DEDUP_REMOVED lines=35> */
.L_x_224:
        /* <DEDUP_REMOVED lines=51> */
.L_x_231:
[----:B------:R-:W-:-:S04]  /*1290*/  LOP3.LUT R0, R0, 0x80000000, RZ, 0xc0, !PT ;  /* 0x8000000000007812 */ /* 0x000fc800078ec0ff */
[----:B------:R-:W-:Y:S01]  /*12a0*/  LOP3.LUT R0, R0, 0x7f800000, RZ, 0xfc, !PT ;  /* 0x7f80000000007812 */ /* 0x000fe200078efcff */
[----:B------:R-:W-:Y:S06]  /*12b0*/  BRA `(.L_x_232) ;  /* 0x0000000000047947 */ /* 0x000fec0003800000 */
.L_x_230:
[----:B------:R-:W-:-:S07]  /*12c0*/  LEA R0, R5, R0, 0x17 ;  /* 0x0000000005007211 */ /* 0x000fce00078eb8ff */
.L_x_232:
[----:B------:R-:W-:Y:S05]  /*12d0*/  BSYNC.RECONVERGENT B2 ;  /* 0x0000000000027941 */ /* 0x000fea0003800200 */
.L_x_229:
[----:B------:R-:W-:Y:S05]  /*12e0*/  BRA `(.L_x_233) ;  /* 0x0000000000207947 */ /* 0x000fea0003800000 */
.L_x_228:
[----:B------:R-:W-:-:S04]  /*12f0*/  LOP3.LUT R0, R4, 0x80000000, R3, 0x48, !PT ;  /* 0x8000000004007812 */ /* 0x000fc800078e4803 */
[----:B------:R-:W-:Y:S01]  /*1300*/  LOP3.LUT R0, R0, 0x7f800000, RZ, 0xfc, !PT ;  /* 0x7f80000000007812 */ /* 0x000fe200078efcff */
[----:B------:R-:W-:Y:S06]  /*1310*/  BRA `(.L_x_233) ;  /* 0x0000000000147947 */ /* 0x000fec0003800000 */
.L_x_227:
[----:B------:R-:W-:Y:S01]  /*1320*/  LOP3.LUT R0, R4, 0x80000000, R3, 0x48, !PT ;  /* 0x8000000004007812 */ /* 0x000fe200078e4803 */
[----:B------:R-:W-:Y:S06]  /*1330*/  BRA `(.L_x_233) ;  /* 0x00000000000c7947 */ /* 0x000fec0003800000 */
.L_x_226:
[----:B------:R-:W0:Y:S01]  /*1340*/  MUFU.RSQ R0, -QNAN ;  /* 0xffc0000000007908 */ /* 0x000e220000001400 */
[----:B------:R-:W-:Y:S05]  /*1350*/  BRA `(.L_x_233) ;  /* 0x0000000000047947 */ /* 0x000fea0003800000 */
.L_x_225:
[----:B------:R-:W-:-:S07]  /*1360*/  FADD.FTZ R0, R3, R0 ;  /* 0x0000000003007221 */ /* 0x000fce0000010000 */
.L_x_233:
[----:B------:R-:W-:Y:S05]  /*1370*/  BSYNC.RECONVERGENT B1 ;  /* 0x0000000000017941 */ /* 0x000fea0003800200 */
.L_x_223:
[----:B------:R-:W-:-:S04]  /*1380*/  HFMA2 R3, -RZ, RZ, 0, 0 ;  /* 0x00000000ff037431 */ /* 0x000fc800000001ff */
[----:B0-----:R-:W-:Y:S05]  /*1390*/  RET.REL.NODEC R2 `(MseLoss) ;  /* 0xffffffec02187950 */ /* 0x001fea0003c3ffff */
.L_x_234:
        /* <DEDUP_REMOVED lines=14> */
.L_x_763:


//--------------------- .text.HuberGradient       --------------------------
	.section	.text.HuberGradient,"ax",@progbits
	.align	128
        .global         HuberGradient
        .type           HuberGradient,@function
        .size           HuberGradient,(.L_x_764 - HuberGradient)
        .other          HuberGradient,@"STO_CUDA_ENTRY STV_DEFAULT"
HuberGradient:
.text.HuberGradient:
        /* <DEDUP_REMOVED lines=15> */
[----:B------:R-:W1:Y:S01]  /*00f0*/  LDCU UR4, c[0x0][0x388] ;  /* 0x00007100ff0477ac */ /* 0x000e620008000800 */
[----:B------:R-:W-:Y:S01]  /*0100*/  I2FP.F32.U32 R3, R3 ;  /* 0x0000000300037245 */ /* 0x000fe20000201000 */
[----:B------:R-:W-:Y:S02]  /*0110*/  IMAD.MOV.U32 R13, RZ, RZ, R22 ;  /* 0x000000ffff0d7224 */ /* 0x000fe400078e0016 */
[----:B------:R-:W-:-:S05]  /*0120*/  VIADDMNMX R21, R22, 0x1, R2, !PT ;  /* 0x0000000116157846 */ /* 0x000fca0007800102 */
[----:B------:R-:W-:-:S05]  /*0130*/  IMAD.IADD R0, R21, 0x1, -R22 ;  /* 0x0000000115007824 */ /* 0x000fca00078e0a16 */
[----:B------:R-:W-:-:S13]  /*0140*/  LOP3.LUT P0, R0, R0, 0x3, RZ, 0xc0, !PT ;  /* 0x0000000300007812 */ /* 0x000fda000780c0ff */
[----:B01----:R-:W-:Y:S05]  /*0150*/  @!P0 BRA `(.L_x_236) ;  /* 0x00000000007c8947 */ /* 0x003fea0003800000 */
[----:B------:R-:W0:Y:S01]  /*0160*/  LDC.64 R10, c[0x0][0x3a0] ;  /* 0x0000e800ff0a7b82 */ /* 0x000e220000000a00 */
[----:B------:R-:W-:Y:S01]  /*0170*/  IADD3 R20, PT, PT, -R0, RZ, RZ ;  /* 0x000000ff00147210 */ /* 0x000fe20007ffe1ff */
[----:B------:R-:W-:-:S06]  /*0180*/  IMAD.MOV.U32 R13, RZ, RZ, R22 ;  /* 0x000000ffff0d7224 */ /* 0x000fcc00078e0016 */
[----:B------:R-:W1:Y:S08]  /*0190*/  LDC.64 R8, c[0x0][0x390] ;  /* 0x0000e400ff087b82 */ /* 0x000e700000000a00 */
[----:B------:R-:W2:Y:S02]  /*01a0*/  LDC.64 R6, c[0x0][0x398] ;  /* 0x0000e600ff067b82 */ /* 0x000ea40000000a00 */
.L_x_239:
[----:B0-----:R-:W-:-:S04]  /*01b0*/  IMAD.WIDE R14, R13, 0x4, R10 ;  /* 0x000000040d0e7825 */ /* 0x001fc800078e020a */
[----:B--23--:R-:W-:Y:S02]  /*01c0*/  IMAD.WIDE R4, R13, 0x4, R6 ;  /* 0x000000040d047825 */ /* 0x00cfe400078e0206 */
[----:B------:R-:W2:Y:S04]  /*01d0*/  LDG.E.CONSTANT R14, desc[UR10][R14.64] ;  /* 0x0000000a0e0e7981 */ /* 0x000ea8000c1e9900 */
[----:B------:R-:W2:Y:S01]  /*01e0*/  LDG.E.CONSTANT R5, desc[UR10][R4.64] ;  /* 0x0000000a04057981 */ /* 0x000ea2000c1e9900 */
[----:B------:R-:W0:Y:S01]  /*01f0*/  MUFU.RCP R12, R3 ;  /* 0x00000003000c7308 */ /* 0x000e220000001000 */
[----:B------:R-:W-:Y:S01]  /*0200*/  VIADD R20, R20, 0x1 ;  /* 0x0000000114147836 */ /* 0x000fe20000000000 */
[----:B------:R-:W-:Y:S04]  /*0210*/  BSSY.RECONVERGENT B1, `(.L_x_237) ;  /* 0x0000010000017945 */ /* 0x000fe80003800200 */
[----:B------:R-:W-:Y:S01]  /*0220*/  ISETP.NE.AND P2, PT, R20, RZ, PT ;  /* 0x000000ff1400720c */ /* 0x000fe20003f45270 */
[----:B0-----:R-:W-:-:S04]  /*0230*/  FFMA R17, -R3, R12, 1 ;  /* 0x3f80000003117423 */ /* 0x001fc8000000010c */
[----:B------:R-:W-:Y:S01]  /*0240*/  FFMA R17, R12, R17, R12 ;  /* 0x000000110c117223 */ /* 0x000fe2000000000c */
[----:B--2---:R-:W-:-:S05]  /*0250*/  FADD R0, R14, -R5 ;  /* 0x800000050e007221 */ /* 0x004fca0000000000 */
[----:B------:R-:W-:-:S04]  /*0260*/  FMNMX R0, R0, UR4, PT ;  /* 0x0000000400007c09 */ /* 0x000fc8000b800000 */
[----:B------:R-:W-:-:S04]  /*0270*/  FMNMX R0, R0, -UR4, !PT ;  /* 0x8000000400007c09 */ /* 0x000fc8000f800000 */
[----:B------:R-:W0:Y:S01]  /*0280*/  FCHK P0, R0, R3 ;  /* 0x0000000300007302 */ /* 0x000e220000000000 */
[----:B------:R-:W-:-:S04]  /*0290*/  FFMA R12, R0, R17, RZ ;  /* 0x00000011000c7223 */ /* 0x000fc800000000ff */
[----:B------:R-:W-:-:S04]  /*02a0*/  FFMA R4, -R3, R12, R0 ;  /* 0x0000000c03047223 */ /* 0x000fc80000000100 */
[----:B------:R-:W-:Y:S01]  /*02b0*/  FFMA R17, R17, R4, R12 ;  /* 0x0000000411117223 */ /* 0x000fe2000000000c */
[----:B-1----:R-:W-:Y:S01]  /*02c0*/  IMAD.WIDE R4, R13, 0x4, R8 ;  /* 0x000000040d047825 */ /* 0x002fe200078e0208 */
[----:B0-----:R-:W-:Y:S06]  /*02d0*/  @!P0 BRA `(.L_x_238) ;  /* 0x00000000000c8947 */ /* 0x001fec0003800000 */
[----:B------:R-:W-:-:S07]  /*02e0*/  MOV R12, 0x300 ;  /* 0x00000300000c7802 */ /* 0x000fce0000000f00 */
[----:B------:R-:W-:Y:S05]  /*02f0*/  CALL.REL.NOINC `($__internal_12_$__cuda_sm3x_div_rn_noftz_f32_slowpath) ;  /* 0x0000000400bc7944 */ /* 0x000fea0003c00000 */
[----:B------:R-:W-:-:S07]  /*0300*/  MOV R17, R0 ;  /* 0x0000000000117202 */ /* 0x000fce0000000f00 */
.L_x_238:
[----:B------:R-:W-:Y:S05]  /*0310*/  BSYNC.RECONVERGENT B1 ;  /* 0x0000000000017941 */ /* 0x000fea0003800200 */
.L_x_237:
[----:B------:R3:W-:Y:S01]  /*0320*/  STG.E desc[UR10][R4.64], R17 ;  /* 0x0000001104007986 */ /* 0x0007e2000c10190a */
[----:B------:R-:W-:Y:S01]  /*0330*/  VIADD R13, R13, 0x1 ;  /* 0x000000010d0d7836 */ /* 0x000fe20000000000 */
[----:B------:R-:W-:Y:S06]  /*0340*/  @P2 BRA `(.L_x_239) ;  /* 0xfffffffc00982947 */ /* 0x000fec000383ffff */
.L_x_236:
[----:B------:R-:W-:Y:S05]  /*0350*/  BSYNC.RECONVERGENT B0 ;  /* 0x0000000000007941 */ /* 0x000fea0003800200 */
.L_x_235:
[----:B------:R-:W-:-:S05]  /*0360*/  IMAD.IADD R21, R22, 0x1, -R21 ;  /* 0x0000000116157824 */ /* 0x000fca00078e0a15 */
[----:B------:R-:W-:-:S13]  /*0370*/  ISETP.GT.U32.AND P0, PT, R21, -0x4, PT ;  /* 0xfffffffc1500780c */ /* 0x000fda0003f04070 */
[----:B------:R-:W-:Y:S05]  /*0380*/  @P0 EXIT ;  /* 0x000000000000094d */ /* 0x000fea0003800000 */
[----:B------:R-:W0:Y:S01]  /*0390*/  LDCU.128 UR4, c[0x0][0x390] ;  /* 0x00007200ff0477ac */ /* 0x000e220008000c00 */
[----:B------:R-:W1:Y:S01]  /*03a0*/  LDCU.64 UR8, c[0x0][0x3a0] ;  /* 0x00007400ff0877ac */ /* 0x000e620008000a00 */
[----:B------:R-:W2:Y:S01]  /*03b0*/  LDCU UR12, c[0x0][0x388] ;  /* 0x00007100ff0c77ac */ /* 0x000ea20008000800 */
[----:B0-----:R-:W-:Y:S02]  /*03c0*/  UIADD3 UR6, UP1, UPT, UR6, 0x8, URZ ;  /* 0x0000000806067890 */ /* 0x001fe4000ff3e0ff */
[----:B------:R-:W-:Y:S02]  /*03d0*/  UIADD3 UR4, UP2, UPT, UR4, 0x8, URZ ;  /* 0x0000000804047890 */ /* 0x000fe4000ff5e0ff */
[----:B-1----:R-:W-:Y:S02]  /*03e0*/  UIADD3 UR8, UP0, UPT, UR8, 0x8, URZ ;  /* 0x0000000808087890 */ /* 0x002fe4000ff1e0ff */
[----:B------:R-:W-:Y:S02]  /*03f0*/  UIADD3.X UR7, UPT, UPT, URZ, UR7, URZ, UP1, !UPT ;  /* 0x00000007ff077290 */ /* 0x000fe40008ffe4ff */
[----:B------:R-:W-:-:S02]  /*0400*/  UIADD3.X UR5, UPT, UPT, URZ, UR5, URZ, UP2, !UPT ;  /* 0x00000005ff057290 */ /* 0x000fc400097fe4ff */
[----:B--2---:R-:W-:-:S12]  /*0410*/  UIADD3.X UR9, UPT, UPT, URZ, UR9, URZ, UP0, !UPT ;  /* 0x00000009ff097290 */ /* 0x004fd800087fe4ff */
.L_x_248:
[----:B------:R-:W-:Y:S01]  /*0420*/  MOV R8, UR8 ;  /* 0x0000000800087c02 */ /* 0x000fe20008000f00 */
[----:B0-----:R-:W-:Y:S01]  /*0430*/  IMAD.U32 R9, RZ, RZ, UR9 ;  /* 0x00000009ff097e24 */ /* 0x001fe2000f8e00ff */
[----:B------:R-:W-:Y:S01]  /*0440*/  MOV R7, UR7 ;  /* 0x0000000700077c02 */ /* 0x000fe20008000f00 */
[----:B------:R-:W-:Y:S02]  /*0450*/  IMAD.U32 R6, RZ, RZ, UR6 ;  /* 0x00000006ff067e24 */ /* 0x000fe4000f8e00ff */
[----:B------:R-:W-:-:S04]  /*0460*/  IMAD.WIDE R8, R13, 0x4, R8 ;  /* 0x000000040d087825 */ /* 0x000fc800078e0208 */
[----:B------:R-:W-:Y:S01]  /*0470*/  IMAD.WIDE R6, R13, 0x4, R6 ;  /* 0x000000040d067825 */ /* 0x000fe200078e0206 */
[----:B------:R-:W2:Y:S04]  /*0480*/  LDG.E.CONSTANT R0, desc[UR10][R8.64+-0x8] ;  /* 0xfffff80a08007981 */ /* 0x000ea8000c1e9900 */
[----:B---3--:R-:W2:Y:S01]  /*0490*/  LDG.E.CONSTANT R5, desc[UR10][R6.64+-0x8] ;  /* 0xfffff80a06057981 */ /* 0x008ea2000c1e9900 */
[----:B------:R-:W0:Y:S01]  /*04a0*/  MUFU.RCP R10, R3 ;  /* 0x00000003000a7308 */ /* 0x000e220000001000 */
[----:B------:R-:W-:Y:S01]  /*04b0*/  IMAD.U32 R4, RZ, RZ, UR4 ;  /* 0x00000004ff047e24 */ /* 0x000fe2000f8e00ff */
[----:B------:R-:W-:Y:S01]  /*04c0*/  BSSY.RECONVERGENT B0, `(.L_x_240) ;  /* 0x0000013000007945 */ /* 0x000fe20003800200 */
[----:B0-----:R-:W-:Y:S01]  /*04d0*/  FFMA R11, -R3, R10, 1 ;  /* 0x3f800000030b7423 */ /* 0x001fe2000000010a */
[----:B--2---:R-:W-:Y:S01]  /*04e0*/  FADD R0, R0, -R5 ;  /* 0x8000000500007221 */ /* 0x004fe20000000000 */
[----:B------:R-:W-:-:S04]  /*04f0*/  IMAD.U32 R5, RZ, RZ, UR5 ;  /* 0x00000005ff057e24 */ /* 0x000fc8000f8e00ff */
[----:B------:R-:W-:Y:S01]  /*0500*/  FMNMX R0, R0, UR12, PT ;  /* 0x0000000c00007c09 */ /* 0x000fe2000b800000 */
[C---:B------:R-:W-:Y:S01]  /*0510*/  IMAD.WIDE R4, R13.reuse, 0x4, R4 ;  /* 0x000000040d047825 */ /* 0x040fe200078e0204 */
[----:B------:R-:W-:Y:S02]  /*0520*/  IADD3 R13, PT, PT, R13, 0x4, RZ ;  /* 0x000000040d0d7810 */ /* 0x000fe40007ffe0ff */
[----:B------:R-:W-:Y:S01]  /*0530*/  FMNMX R12, R0, -UR12, !PT ;  /* 0x8000000c000c7c09 */ /* 0x000fe2000f800000 */
[----:B------:R-:W-:Y:S01]  /*0540*/  FFMA R0, R10, R11, R10 ;  /* 0x0000000b0a007223 */ /* 0x000fe2000000000a */
[----:B------:R-:W-:Y:S02]  /*0550*/  ISETP.GE.AND P2, PT, R13, R2, PT ;  /* 0x000000020d00720c */ /* 0x000fe40003f46270 */
[----:B------:R-:W0:Y:S01]  /*0560*/  FCHK P0, R12, R3 ;  /* 0x000000030c007302 */ /* 0x000e220000000000 */
[----:B------:R-:W-:-:S04]  /*0570*/  FFMA R10, R0, R12, RZ ;  /* 0x0000000c000a7223 */ /* 0x000fc800000000ff */
[----:B------:R-:W-:-:S04]  /*0580*/  FFMA R11, -R3, R10, R12 ;  /* 0x0000000a030b7223 */ /* 0x000fc8000000010c */
[----:B------:R-:W-:Y:S01]  /*0590*/  FFMA R11, R0, R11, R10 ;  /* 0x0000000b000b7223 */ /* 0x000fe2000000000a */
[----:B0-----:R-:W-:Y:S06]  /*05a0*/  @!P0 BRA `(.L_x_241) ;  /* 0x0000000000108947 */ /* 0x001fec0003800000 */
[----:B------:R-:W-:Y:S01]  /*05b0*/  IMAD.MOV.U32 R0, RZ, RZ, R12 ;  /* 0x000000ffff007224 */ /* 0x000fe200078e000c */
[----:B------:R-:W-:-:S07]  /*05c0*/  MOV R12, 0x5e0 ;  /* 0x000005e0000c7802 */ /* 0x000fce0000000f00 */
[----:B------:R-:W-:Y:S05]  /*05d0*/  CALL.REL.NOINC `($__internal_12_$__cuda_sm3x_div_rn_noftz_f32_slowpath) ;  /* 0x0000000400047944 */ /* 0x000fea0003c00000 */
[----:B------:R-:W-:-:S07]  /*05e0*/  IMAD.MOV.U32 R11, RZ, RZ, R0 ;  /* 0x000000ffff0b7224 */ /* 0x000fce00078e0000 */
.L_x_241:
[----:B------:R-:W-:Y:S05]  /*05f0*/  BSYNC.RECONVERGENT B0 ;  /* 0x0000000000007941 */ /* 0x000fea0003800200 */
.L_x_240:
[----:B------:R-:W2:Y:S04]  /*0600*/  LDG.E.CONSTANT R0, desc[UR10][R8.64+-0x4] ;  /* 0xfffffc0a08007981 */ /* 0x000ea8000c1e9900 */
[----:B------:R-:W2:Y:S01]  /*0610*/  LDG.E.CONSTANT R15, desc[UR10][R6.64+-0x4] ;  /* 0xfffffc0a060f7981 */ /* 0x000ea2000c1e9900 */
[----:B------:R-:W0:Y:S01]  /*0620*/  MUFU.RCP R10, R3 ;  /* 0x00000003000a7308 */ /* 0x000e220000001000 */
[----:B------:R-:W-:Y:S02]  /*0630*/  BSSY.RECONVERGENT B0, `(.L_x_242) ;  /* 0x0000010000007945 */ /* 0x000fe40003800200 */
[----:B------:R1:W-:Y:S01]  /*0640*/  STG.E desc[UR10][R4.64+-0x8], R11 ;  /* 0xfffff80b04007986 */ /* 0x0003e2000c10190a */
[----:B--2---:R-:W-:Y:S01]  /*0650*/  FADD R0, R0, -R15 ;  /* 0x8000000f00007221 */ /* 0x004fe20000000000 */
[----:B0-----:R-:W-:-:S04]  /*0660*/  FFMA R15, -R3, R10, 1 ;  /* 0x3f800000030f7423 */ /* 0x001fc8000000010a */
[----:B------:R-:W-:-:S04]  /*0670*/  FMNMX R0, R0, UR12, PT ;  /* 0x0000000c00007c09 */ /* 0x000fc8000b800000 */
[----:B------:R-:W-:Y:S01]  /*0680*/  FMNMX R12, R0, -UR12, !PT ;  /* 0x8000000c000c7c09 */ /* 0x000fe2000f800000 */
        /* <DEDUP_REMOVED lines=8> */
[----:B------:R-:W-:Y:S05]  /*0710*/  CALL.REL.NOINC `($__internal_12_$__cuda_sm3x_div_rn_noftz_f32_slowpath) ;  /* 0x0000000000b47944 */ /* 0x000fea0003c00000 */
[----:B------:R-:W-:-:S07]  /*0720*/  IMAD.MOV.U32 R15, RZ, RZ, R0 ;  /* 0x000000ffff0f7224 */ /* 0x000fce00078e0000 */
.L_x_243:
[----:B------:R-:W-:Y:S05]  /*0730*/  BSYNC.RECONVERGENT B0 ;  /* 0x0000000000007941 */ /* 0x000fea0003800200 */
.L_x_242:
        /* <DEDUP_REMOVED lines=15> */
[----:B------:R-:W-:Y:S01]  /*0830*/  IMAD.MOV.U32 R0, RZ, RZ, R12 ;  /* 0x000000ffff007224 */ /* 0x000fe200078e000c */
[----:B------:R-:W-:-:S07]  /*0840*/  MOV R12, 0x860 ;  /* 0x00000860000c7802 */ /* 0x000fce0000000f00 */
[----:B------:R-:W-:Y:S05]  /*0850*/  CALL.REL.NOINC `($__internal_12_$__cuda_sm3x_div_rn_noftz_f32_slowpath) ;  /* 0x0000000000647944 */ /* 0x000fea0003c00000 */
[----:B------:R-:W-:-:S07]  /*0860*/  MOV R11, R0 ;  /* 0x00000000000b7202 */ /* 0x000fce0000000f00 */
.L_x_245:
[----:B------:R-:W-:Y:S05]  /*0870*/  BSYNC.RECONVERGENT B0 ;  /* 0x0000000000007941 */ /* 0x000fea0003800200 */
.L_x_244:
[----:B------:R-:W2:Y:S04]  /*0880*/  LDG.E.CONSTANT R8, desc[UR10][R8.64+0x4] ;  /* 0x0000040a08087981 */ /* 0x000ea8000c1e9900 */
[----:B------:R-:W2:Y:S01]  /*0890*/  LDG.E.CONSTANT R7, desc[UR10][R6.64+0x4] ;  /* 0x0000040a06077981 */ /* 0x000ea2000c1e9900 */
[----:B------:R-:W0:Y:S01]  /*08a0*/  MUFU.RCP R10, R3 ;  /* 0x00000003000a7308 */ /* 0x000e220000001000 */
[----:B------:R-:W-:Y:S02]  /*08b0*/  BSSY.RECONVERGENT B0, `(.L_x_246) ;  /* 0x0000010000007945 */ /* 0x000fe40003800200 */
[----:B------:R1:W-:Y:S01]  /*08c0*/  STG.E desc[UR10][R4.64], R11 ;  /* 0x0000000b04007986 */ /* 0x0003e2000c10190a */
[----:B0-----:R-:W-:Y:S01]  /*08d0*/  FFMA R15, -R3, R10, 1 ;  /* 0x3f800000030f7423 */ /* 0x001fe2000000010a */
[----:B--2---:R-:W-:-:S05]  /*08e0*/  FADD R0, R8, -R7 ;  /* 0x8000000708007221 */ /* 0x004fca0000000000 */
        /* <DEDUP_REMOVED lines=11> */
[----:B------:R-:W-:-:S07]  /*09a0*/  IMAD.MOV.U32 R9, RZ, RZ, R0 ;  /* 0x000000ffff097224 */ /* 0x000fce00078e0000 */
.L_x_247:
[----:B------:R-:W-:Y:S05]  /*09b0*/  BSYNC.RECONVERGENT B0 ;  /* 0x0000000000007941 */ /* 0x000fea0003800200 */
.L_x_246:
[----:B------:R0:W-:Y:S01]  /*09c0*/  STG.E desc[UR10][R4.64+0x4], R9 ;  /* 0x0000040904007986 */ /* 0x0001e2000c10190a */
[----:B------:R-:W-:Y:S05]  /*09d0*/  @!P2 BRA `(.L_x_248) ;  /* 0xfffffff80090a947 */ /* 0x000fea000383ffff */
[----:B------:R-:W-:Y:S05]  /*09e0*/  EXIT ;  /* 0x000000000000794d */ /* 0x000fea0003800000 */
        .weak           $__internal_12_$__cuda_sm3x_div_rn_noftz_f32_slowpath
        .type           $__internal_12_$__cuda_sm3x_div_rn_noftz_f32_slowpath,@function
        .size           $__internal_12_$__cuda_sm3x_div_rn_noftz_f32_slowpath,(.L_x_764 - $__internal_12_$__cuda_sm3x_div_rn_noftz_f32_slowpath)
$__internal_12_$__cuda_sm3x_div_rn_noftz_f32_slowpath:
[--C-:B------:R-:W-:Y:S01]  /*09f0*/  SHF.R.U32.HI R14, RZ, 0x17, R3.reuse ;  /* 0x00000017ff0e7819 */ /* 0x100fe20000011603 */
[----:B------:R-:W-:Y:S01]  /*0a00*/  BSSY.RECONVERGENT B2, `(.L_x_249) ;  /* 0x0000064000027945 */ /* 0x000fe20003800200 */
[----:B------:R-:W-:Y:S01]  /*0a10*/  SHF.R.U32.HI R19, RZ, 0x17, R0 ;  /* 0x00000017ff137819 */ /* 0x000fe20000011600 */
[----:B------:R-:W-:Y:S01]  /*0a20*/  IMAD.MOV.U32 R17, RZ, RZ, R3 ;  /* 0x000000ffff117224 */ /* 0x000fe200078e0003 */
        /* <DEDUP_REMOVED lines=24> */
[----:B------:R-:W-:Y:S01]  /*0bb0*/  VIADD R15, R19, 0xffffffff ;  /* 0xffffffff130f7836 */ /* 0x000fe20000000000 */
[----:B------:R-:W-:-:S04]  /*0bc0*/  ISETP.GE.AND P1, PT, R16, RZ, PT ;  /* 0x000000ff1000720c */ /* 0x000fc80003f26270 */
[----:B------:R-:W-:-:S09]  /*0bd0*/  ISETP.GE.AND P0, PT, R15, RZ, PT ;  /* 0x000000ff0f00720c */ /* 0x000fd20003f06270 */
[----:B------:R-:W-:-:S04]  /*0be0*/  @!P1 FFMA R17, R3, 1.84467440737095516160e+19, RZ ;  /* 0x5f80000003119823 */ /* 0x000fc800000000ff */
[----:B------:R-:W-:Y:S01]  /*0bf0*/  @P0 IMAD.MOV.U32 R15, RZ, RZ, RZ ;  /* 0x000000ffff0f0224 */ /* 0x000fe200078e00ff */
[----:B------:R-:W-:Y:S01]  /*0c00*/  @!P0 MOV R15, 0xffffffc0 ;  /* 0xffffffc0000f8802 */ /* 0x000fe20000000f00 */
[----:B------:R-:W-:-:S04]  /*0c10*/  @!P0 FFMA R0, R0, 1.84467440737095516160e+19, RZ ;  /* 0x5f80000000008823 */ /* 0x000fc800000000ff */
[----:B------:R-:W-:-:S07]  /*0c20*/  @!P1 VIADD R15, R15, 0x40 ;  /* 0x000000400f0f9836 */ /* 0x000fce0000000000 */
.L_x_250:
[----:B------:R-:W-:Y:S01]  /*0c30*/  LEA R16, R14, 0xc0800000, 0x17 ;  /* 0xc08000000e107811 */ /* 0x000fe200078eb8ff */
[----:B------:R-:W-:Y:S01]  /*0c40*/  BSSY.RECONVERGENT B3, `(.L_x_255) ;  /* 0x0000036000037945 */ /* 0x000fe20003800200 */
[----:B------:R-:W-:-:S03]  /*0c50*/  IADD3 R19, PT, PT, R19, -0x7f, RZ ;  /* 0xffffff8113137810 */ /* 0x000fc60007ffe0ff */
[----:B------:R-:W-:Y:S02]  /*0c60*/  IMAD.IADD R24, R17, 0x1, -R16 ;  /* 0x0000000111187824 */ /* 0x000fe400078e0a10 */
[C---:B------:R-:W-:Y:S02]  /*0c70*/  IMAD R0, R19.reuse, -0x800000, R0 ;  /* 0xff80000013007824 */ /* 0x040fe400078e0200 */
[----:B------:R0:W1:Y:S01]  /*0c80*/  MUFU.RCP R16, R24 ;  /* 0x0000001800107308 */ /* 0x0000620000001000 */
[----:B------:R-:W-:Y:S01]  /*0c90*/  FADD.FTZ R23, -R24, -RZ ;  /* 0x800000ff18177221 */ /* 0x000fe20000010100 */
[----:B0-----:R-:W-:-:S05]  /*0ca0*/  IADD3 R24, PT, PT, R19, 0x7f, -R14 ;  /* 0x0000007f13187810 */ /* 0x001fca0007ffe80e */
[----:B------:R-:W-:Y:S02]  /*0cb0*/  IMAD.IADD R15, R24, 0x1, R15 ;  /* 0x00000001180f7824 */ /* 0x000fe400078e020f */
        /* <DEDUP_REMOVED lines=26> */
[----:B------:R-:W-:Y:S01]  /*0e60*/  ISETP.NE.AND P1, PT, R14, RZ, PT ;  /* 0x000000ff0e00720c */ /* 0x000fe20003f25270 */
        /* <DEDUP_REMOVED lines=15> */
.L_x_257:
[----:B------:R-:W-:-:S04]  /*0f60*/  LOP3.LUT R0, R0, 0x80000000, RZ, 0xc0, !PT ;  /* 0x8000000000007812 */ /* 0x000fc800078ec0ff */
[----:B------:R-:W-:Y:S01]  /*0f70*/  LOP3.LUT R0, R0, 0x7f800000, RZ, 0xfc, !PT ;  /* 0x7f80000000007812 */ /* 0x000fe200078efcff */
[----:B------:R-:W-:Y:S06]  /*0f80*/  BRA `(.L_x_258) ;  /* 0x0000000000047947 */ /* 0x000fec0003800000 */
.L_x_256:
[----:B------:R-:W-:-:S07]  /*0f90*/  IMAD R0, R15, 0x800000, R0 ;  /* 0x008000000f007824 */ /* 0x000fce00078e0200 */
.L_x_258:
[----:B------:R-:W-:Y:S05]  /*0fa0*/  BSYNC.RECONVERGENT B3 ;  /* 0x0000000000037941 */ /* 0x000fea0003800200 */
.L_x_255:
[----:B------:R-:W-:Y:S05]  /*0fb0*/  BRA `(.L_x_259) ;  /* 0x0000000000207947 */ /* 0x000fea0003800000 */
.L_x_254:
[----:B------:R-:W-:-:S04]  /*0fc0*/  LOP3.LUT R0, R17, 0x80000000, R0, 0x48, !PT ;  /* 0x8000000011007812 */ /* 0x000fc800078e4800 */
[----:B------:R-:W-:Y:S01]  /*0fd0*/  LOP3.LUT R0, R0, 0x7f800000, RZ, 0xfc, !PT ;  /* 0x7f80000000007812 */ /* 0x000fe200078efcff */
[----:B------:R-:W-:Y:S06]  /*0fe0*/  BRA `(.L_x_259) ;  /* 0x0000000000147947 */ /* 0x000fec0003800000 */
.L_x_253:
[----:B------:R-:W-:Y:S01]  /*0ff0*/  LOP3.LUT R0, R17, 0x80000000, R0, 0x48, !PT ;  /* 0x8000000011007812 */ /* 0x000fe200078e4800 */
[----:B------:R-:W-:Y:S06]  /*1000*/  BRA `(.L_x_259) ;  /* 0x00000000000c7947 */ /* 0x000fec0003800000 */
.L_x_252:
[----:B------:R-:W0:Y:S01]  /*1010*/  MUFU.RSQ R0, -QNAN ;  /* 0xffc0000000007908 */ /* 0x000e220000001400 */
[----:B------:R-:W-:Y:S05]  /*1020*/  BRA `(.L_x_259) ;  /* 0x0000000000047947 */ /* 0x000fea0003800000 */
.L_x_251:
[----:B------:R-:W-:-:S07]  /*1030*/  FADD.FTZ R0, R0, R3 ;  /* 0x0000000300007221 */ /* 0x000fce0000010000 */
.L_x_259:
[----:B------:R-:W-:Y:S05]  /*1040*/  BSYNC.RECONVERGENT B2 ;  /* 0x0000000000027941 */ /* 0x000fea0003800200 */
.L_x_249:
[----:B------:R-:W-:Y:S02]  /*1050*/  HFMA2 R15, -RZ, RZ, 0, 0 ;  /* 0x00000000ff0f7431 */ /* 0x000fe400000001ff */
[----:B------:R-:W-:-:S04]  /*1060*/  IMAD.MOV.U32 R14, RZ, RZ, R12 ;  /* 0x000000ffff0e7224 */ /* 0x000fc800078e000c */
[----:B0-----:R-:W-:Y:S05]  /*1070*/  RET.REL.NODEC R14 `(HuberGradient) ;  /* 0xffffffec0ee07950 */ /* 0x001fea0003c3ffff */
.L_x_260:
        /* <DEDUP_REMOVED lines=16> */
.L_x_764:


//--------------------- .text.HuberLoss           --------------------------
	.section	.text.HuberLoss,"ax",@progbits
	.align	128
        .global         HuberLoss
        .type           HuberLoss,@function
        .size           HuberLoss,(.L_x_797 - HuberLoss)
        .other          HuberLoss,@"STO_CUDA_ENTRY STV_DEFAULT"
HuberLoss:
.text.HuberLoss:
        /* <DEDUP_REMOVED lines=14> */
[----:B------:R-:W0:Y:S01]  /*00e0*/  LDC R10, c[0x0][0x388] ;  /* 0x0000e200ff0a7b82 */ /* 0x000e220000000800 */
[----:B------:R-:W-:Y:S01]  /*00f0*/  BSSY.RECONVERGENT B0, `(.L_x_262) ;  /* 0x000005b000007945 */ /* 0x000fe20003800200 */
[----:B------:R-:W-:Y:S02]  /*0100*/  MOV R22, RZ ;  /* 0x000000ff00167202 */ /* 0x000fe40000000f00 */
[----:B------:R-:W-:-:S04]  /*0110*/  IADD3 R2, PT, PT, R15, 0x1, RZ ;  /* 0x000000010f027810 */ /* 0x000fc80007ffe0ff */
[----:B------:R-:W-:-:S04]  /*0120*/  VIADDMNMX R2, R15, UR6, R2, !PT ;  /* 0x000000060f027c46 */ /* 0x000fc8000f800102 */
[CC--:B------:R-:W-:Y:S02]  /*0130*/  IADD3 R11, PT, PT, -R15.reuse, R2.reuse, RZ ;  /* 0x000000020f0b7210 */ /* 0x0c0fe40007ffe1ff */
[----:B------:R-:W-:Y:S02]  /*0140*/  IADD3 R2, PT, PT, R15, -R2, RZ ;  /* 0x800000020f027210 */ /* 0x000fe40007ffe0ff */
[----:B------:R-:W-:Y:S02]  /*0150*/  LOP3.LUT R27, R11, 0x7, RZ, 0xc0, !PT ;  /* 0x000000070b1b7812 */ /* 0x000fe400078ec0ff */
[----:B------:R-:W-:Y:S02]  /*0160*/  ISETP.GT.U32.AND P1, PT, R2, -0x8, PT ;  /* 0xfffffff80200780c */ /* 0x000fe40003f24070 */
[----:B------:R-:W-:Y:S01]  /*0170*/  ISETP.NE.AND P0, PT, R27, RZ, PT ;  /* 0x000000ff1b00720c */ /* 0x000fe20003f05270 */
[----:B0-----:R-:W-:-:S04]  /*0180*/  FMUL R13, R10, 0.5 ;  /* 0x3f0000000a0d7820 */ /* 0x001fc80000400000 */
[----:B------:R-:W-:-:S06]  /*0190*/  FMUL R13, R13, R10 ;  /* 0x0000000a0d0d7220 */ /* 0x000fcc0000400000 */
        /* <DEDUP_REMOVED lines=10> */
.L_x_264:
        /* <DEDUP_REMOVED lines=9> */
[----:B------:R-:W5:Y:S01]  /*02d0*/  LDG.E.CONSTANT R26, desc[UR4][R8.64+0xc] ;  /* 0x00000c04081a7981 */ /* 0x000f62000c1e9900 */
[----:B--2---:R-:W-:-:S03]  /*02e0*/  FADD R18, R16, -R19 ;  /* 0x8000001310127221 */ /* 0x004fc60000000000 */
[----:B------:R-:W2:Y:S02]  /*02f0*/  LDG.E.CONSTANT R16, desc[UR4][R8.64+-0x4] ;  /* 0xfffffc0408107981 */ /* 0x000ea4000c1e9900 */
[C---:B------:R-:W-:Y:S02]  /*0300*/  FSETP.GTU.AND P1, PT, |R18|.reuse, R10, PT ;  /* 0x0000000a1200720b */ /* 0x040fe40003f2c200 */
[----:B------:R-:W2:Y:S01]  /*0310*/  LDG.E.CONSTANT R19, desc[UR4][R6.64+-0x4] ;  /* 0xfffffc0406137981 */ /* 0x000ea2000c1e9900 */
[----:B------:R-:W-:-:S04]  /*0320*/  FMUL R21, R18, 0.5 ;  /* 0x3f00000012157820 */ /* 0x000fc80000400000 */
[C---:B------:R-:W-:Y:S02]  /*0330*/  FMUL R23, R18.reuse, R21 ;  /* 0x0000001512177220 */ /* 0x040fe40000400000 */
[----:B------:R-:W5:Y:S04]  /*0340*/  LDG.E.CONSTANT R21, desc[UR4][R6.64] ;  /* 0x0000000406157981 */ /* 0x000f68000c1e9900 */
[----:B------:R-:W-:Y:S02]  /*0350*/  @P1 FFMA R23, |R18|, R10, -R13 ;  /* 0x0000000a12171223 */ /* 0x000fe40000000a0d */
[----:B------:R-:W5:Y:S02]  /*0360*/  LDG.E.CONSTANT R18, desc[UR4][R8.64] ;  /* 0x0000000408127981 */ /* 0x000f64000c1e9900 */
[----:B------:R-:W-:-:S02]  /*0370*/  FADD R22, R23, R22 ;  /* 0x0000001617167221 */ /* 0x000fc40000000000 */
[----:B------:R-:W5:Y:S01]  /*0380*/  LDG.E.CONSTANT R23, desc[UR4][R8.64+0x4] ;  /* 0x0000040408177981 */ /* 0x000f62000c1e9900 */
[----:B---3--:R-:W-:Y:S01]  /*0390*/  FADD R24, R25, -R24 ;  /* 0x8000001819187221 */ /* 0x008fe20000000000 */
[----:B----4-:R-:W-:Y:S02]  /*03a0*/  FADD R28, R14, -R17 ;  /* 0x800000110e1c7221 */ /* 0x010fe40000000000 */
[----:B------:R0:W3:Y:S04]  /*03b0*/  LDG.E.CONSTANT R25, desc[UR4][R8.64+0x8] ;  /* 0x0000080408197981 */ /* 0x0000e8000c1e9900 */
[----:B------:R-:W3:Y:S04]  /*03c0*/  LDG.E.CONSTANT R14, desc[UR4][R6.64+0x8] ;  /* 0x00000804060e7981 */ /* 0x000ee8000c1e9900 */
[----:B------:R1:W4:Y:S01]  /*03d0*/  LDG.E.CONSTANT R17, desc[UR4][R6.64+0xc] ;  /* 0x00000c0406117981 */ /* 0x000322000c1e9900 */
[----:B------:R-:W-:-:S02]  /*03e0*/  FSETP.GTU.AND P1, PT, |R24|, R10, PT ;  /* 0x0000000a1800720b */ /* 0x000fc40003f2c200 */
[C---:B------:R-:W-:Y:S01]  /*03f0*/  FSETP.GTU.AND P2, PT, |R28|.reuse, R10, PT ;  /* 0x0000000a1c00720b */ /* 0x040fe20003f4c200 */
[----:B------:R-:W-:-:S04]  /*0400*/  FMUL R29, R28, 0.5 ;  /* 0x3f0000001c1d7820 */ /* 0x000fc80000400000 */
[----:B0-----:R-:W-:-:S08]  /*0410*/  FMUL R8, R28, R29 ;  /* 0x0000001d1c087220 */ /* 0x001fd00000400000 */
[----:B------:R-:W-:Y:S01]  /*0420*/  @P2 FFMA R8, |R28|, R10, -R13 ;  /* 0x0000000a1c082223 */ /* 0x000fe20000000a0d */
[----:B------:R-:W-:Y:S02]  /*0430*/  IADD3 R12, PT, PT, R12, 0x8, RZ ;  /* 0x000000080c0c7810 */ /* 0x000fe40007ffe0ff */
[----:B------:R-:W-:Y:S01]  /*0440*/  IADD3 R15, PT, PT, R15, 0x8, RZ ;  /* 0x000000080f0f7810 */ /* 0x000fe20007ffe0ff */
[----:B--2---:R-:W-:Y:S01]  /*0450*/  FADD R16, R16, -R19 ;  /* 0x8000001310107221 */ /* 0x004fe20000000000 */
[----:B------:R-:W-:-:S04]  /*0460*/  FMUL R19, R24, 0.5 ;  /* 0x3f00000018137820 */ /* 0x000fc80000400000 */
[C---:B------:R-:W-:Y:S01]  /*0470*/  FMUL R19, R24.reuse, R19 ;  /* 0x0000001318137220 */ /* 0x040fe20000400000 */
[-C--:B------:R-:W-:Y:S01]  /*0480*/  @P1 FFMA R19, |R24|, R10.reuse, -R13 ;  /* 0x0000000a18131223 */ /* 0x080fe20000000a0d */
[C---:B------:R-:W-:Y:S01]  /*0490*/  FSETP.GTU.AND P1, PT, |R16|.reuse, R10, PT ;  /* 0x0000000a1000720b */ /* 0x040fe20003f2c200 */
[----:B-1----:R-:W-:Y:S01]  /*04a0*/  FMUL R7, R16, 0.5 ;  /* 0x3f00000010077820 */ /* 0x002fe20000400000 */
[----:B-----5:R-:W-:-:S03]  /*04b0*/  FADD R18, R18, -R21 ;  /* 0x8000001512127221 */ /* 0x020fc60000000000 */
[----:B------:R-:W-:Y:S01]  /*04c0*/  FMUL R7, R16, R7 ;  /* 0x0000000710077220 */ /* 0x000fe20000400000 */
[----:B------:R-:W-:Y:S01]  /*04d0*/  FADD R20, R23, -R20 ;  /* 0x8000001417147221 */ /* 0x000fe20000000000 */
[----:B------:R-:W-:-:S06]  /*04e0*/  FSETP.GTU.AND P2, PT, |R18|, R10, PT ;  /* 0x0000000a1200720b */ /* 0x000fcc0003f4c200 */
[-C--:B------:R-:W-:Y:S01]  /*04f0*/  @P1 FFMA R7, |R16|, R10.reuse, -R13 ;  /* 0x0000000a10071223 */ /* 0x080fe20000000a0d */
[-C--:B------:R-:W-:Y:S01]  /*0500*/  FSETP.GTU.AND P1, PT, |R20|, R10.reuse, PT ;  /* 0x0000000a1400720b */ /* 0x080fe20003f2c200 */
[----:B------:R-:W-:Y:S01]  /*0510*/  FADD R19, R22, R19 ;  /* 0x0000001316137221 */ /* 0x000fe20000000000 */
[C---:B------:R-:W-:Y:S01]  /*0520*/  FMUL R9, R18.reuse, 0.5 ;  /* 0x3f00000012097820 */ /* 0x040fe20000400000 */
[----:B---3--:R-:W-:Y:S02]  /*0530*/  FADD R14, R25, -R14 ;  /* 0x8000000e190e7221 */ /* 0x008fe40000000000 */
[----:B------:R-:W-:Y:S01]  /*0540*/  FADD R8, R19, R8 ;  /* 0x0000000813087221 */ /* 0x000fe20000000000 */
[----:B------:R-:W-:Y:S01]  /*0550*/  FMUL R6, R18, R9 ;  /* 0x0000000912067220 */ /* 0x000fe20000400000 */
[----:B----4-:R-:W-:Y:S01]  /*0560*/  FADD R26, R26, -R17 ;  /* 0x800000111a1a7221 */ /* 0x010fe20000000000 */
[----:B------:R-:W-:Y:S01]  /*0570*/  FMUL R9, R20, 0.5 ;  /* 0x3f00000014097820 */ /* 0x000fe20000400000 */
[-C--:B------:R-:W-:Y:S01]  /*0580*/  FSETP.GTU.AND P3, PT, |R14|, R10.reuse, PT ;  /* 0x0000000a0e00720b */ /* 0x080fe20003f6c200 */
[----:B------:R-:W-:Y:S01]  /*0590*/  FADD R7, R8, R7 ;  /* 0x0000000708077221 */ /* 0x000fe20000000000 */
[-CC-:B------:R-:W-:Y:S01]  /*05a0*/  @P2 FFMA R6, |R18|, R10.reuse, -R13.reuse ;  /* 0x0000000a12062223 */ /* 0x180fe20000000a0d */
[----:B------:R-:W-:Y:S01]  /*05b0*/  FMUL R9, R20, R9 ;  /* 0x0000000914097220 */ /* 0x000fe20000400000 */
[-C--:B------:R-:W-:Y:S01]  /*05c0*/  FSETP.GTU.AND P2, PT, |R26|, R10.reuse, PT ;  /* 0x0000000a1a00720b */ /* 0x080fe20003f4c200 */
[----:B------:R-:W-:Y:S01]  /*05d0*/  @P1 FFMA R9, |R20|, R10, -R13 ;  /* 0x0000000a14091223 */ /* 0x000fe20000000a0d */
[----:B------:R-:W-:Y:S01]  /*05e0*/  ISETP.NE.AND P1, PT, R12, RZ, PT ;  /* 0x000000ff0c00720c */ /* 0x000fe20003f25270 */
[----:B------:R-:W-:Y:S01]  /*05f0*/  FADD R6, R7, R6 ;  /* 0x0000000607067221 */ /* 0x000fe20000000000 */
[----:B------:R-:W-:Y:S01]  /*0600*/  FMUL R7, R14, 0.5 ;  /* 0x3f0000000e077820 */ /* 0x000fe20000400000 */
[----:B------:R-:W-:-:S02]  /*0610*/  FMUL R17, R26, 0.5 ;  /* 0x3f0000001a117820 */ /* 0x000fc40000400000 */
[----:B------:R-:W-:Y:S01]  /*0620*/  FADD R6, R6, R9 ;  /* 0x0000000906067221 */ /* 0x000fe20000000000 */
[C---:B------:R-:W-:Y:S01]  /*0630*/  FMUL R7, R14.reuse, R7 ;  /* 0x000000070e077220 */ /* 0x040fe20000400000 */
[----:B------:R-:W-:Y:S01]  /*0640*/  @P3 FFMA R7, |R14|, R10, -R13 ;  /* 0x0000000a0e073223 */ /* 0x000fe20000000a0d */
[----:B------:R-:W-:-:S03]  /*0650*/  FMUL R17, R26, R17 ;  /* 0x000000111a117220 */ /* 0x000fc60000400000 */
[----:B------:R-:W-:Y:S01]  /*0660*/  @P2 FFMA R17, |R26|, R10, -R13 ;  /* 0x0000000a1a112223 */ /* 0x000fe20000000a0d */
[----:B------:R-:W-:-:S04]  /*0670*/  FADD R6, R6, R7 ;  /* 0x0000000706067221 */ /* 0x000fc80000000000 */
[----:B------:R-:W-:Y:S01]  /*0680*/  FADD R22, R6, R17 ;  /* 0x0000001106167221 */ /* 0x000fe20000000000 */
[----:B------:R-:W-:Y:S06]  /*0690*/  @P1 BRA `(.L_x_264) ;  /* 0xfffffff800e81947 */ /* 0x000fec000383ffff */
.L_x_263:
[----:B------:R-:W-:Y:S05]  /*06a0*/  BSYNC.RECONVERGENT B0 ;  /* 0x0000000000007941 */ /* 0x000fea0003800200 */
.L_x_262:
        /* <DEDUP_REMOVED lines=17> */
[----:B------:R0:W5:Y:S04]  /*07c0*/  LDG.E.CONSTANT R16, desc[UR4][R2.64+0xc] ;  /* 0x00000c0402107981 */ /* 0x000168000c1e9900 */
[----:B------:R-:W5:Y:S01]  /*07d0*/  LDG.E.CONSTANT R19, desc[UR4][R4.64+0xc] ;  /* 0x00000c0404137981 */ /* 0x000f62000c1e9900 */
[----:B------:R-:W-:Y:S01]  /*07e0*/  IADD3 R15, PT, PT, R15, 0x4, RZ ;  /* 0x000000040f0f7810 */ /* 0x000fe20007ffe0ff */
[----:B--2---:R-:W-:Y:S01]  /*07f0*/  FADD R6, R6, -R7 ;  /* 0x8000000706067221 */ /* 0x004fe20000000000 */
[----:B---3--:R-:W-:-:S04]  /*0800*/  FADD R8, R8, -R9 ;  /* 0x8000000908087221 */ /* 0x008fc80000000000 */
[CC--:B------:R-:W-:Y:S01]  /*0810*/  FSETP.GTU.AND P3, PT, |R6|.reuse, R10.reuse, PT ;  /* 0x0000000a0600720b */ /* 0x0c0fe20003f6c200 */
[----:B------:R-:W-:Y:S01]  /*0820*/  FMUL R7, R6, 0.5 ;  /* 0x3f00000006077820 */ /* 0x000fe20000400000 */
[-C--:B------:R-:W-:Y:S01]  /*0830*/  FSETP.GTU.AND P2, PT, |R8|, R10.reuse, PT ;  /* 0x0000000a0800720b */ /* 0x080fe20003f4c200 */
[----:B----4-:R-:W-:Y:S02]  /*0840*/  FADD R12, R12, -R17 ;  /* 0x800000110c0c7221 */ /* 0x010fe40000000000 */
[----:B------:R-:W-:Y:S01]  /*0850*/  FMUL R7, R6, R7 ;  /* 0x0000000706077220 */ /* 0x000fe20000400000 */
[----:B0-----:R-:W-:Y:S02]  /*0860*/  FMUL R3, R8, 0.5 ;  /* 0x3f00000008037820 */ /* 0x001fe40000400000 */
[----:B------:R-:W-:Y:S01]  /*0870*/  FSETP.GTU.AND P1, PT, |R12|, R10, PT ;  /* 0x0000000a0c00720b */ /* 0x000fe20003f2c200 */
[----:B-----5:R-:W-:-:S04]  /*0880*/  FADD R16, R16, -R19 ;  /* 0x8000001310107221 */ /* 0x020fc80000000000 */
[-C--:B------:R-:W-:Y:S01]  /*0890*/  @P3 FFMA R7, |R6|, R10.reuse, -R13 ;  /* 0x0000000a06073223 */ /* 0x080fe20000000a0d */
[----:B------:R-:W-:Y:S01]  /*08a0*/  FMUL R2, R8, R3 ;  /* 0x0000000308027220 */ /* 0x000fe20000400000 */
[-C--:B------:R-:W-:Y:S01]  /*08b0*/  FSETP.GTU.AND P3, PT, |R16|, R10.reuse, PT ;  /* 0x0000000a1000720b */ /* 0x080fe20003f6c200 */
[----:B------:R-:W-:Y:S01]  /*08c0*/  FMUL R3, R12, 0.5 ;  /* 0x3f0000000c037820 */ /* 0x000fe20000400000 */
[----:B------:R-:W-:Y:S01]  /*08d0*/  FADD R7, R22, R7 ;  /* 0x0000000716077221 */ /* 0x000fe20000000000 */
[-CC-:B------:R-:W-:Y:S01]  /*08e0*/  @P2 FFMA R2, |R8|, R10.reuse, -R13.reuse ;  /* 0x0000000a08022223 */ /* 0x180fe20000000a0d */
[----:B------:R-:W-:Y:S01]  /*08f0*/  FMUL R5, R16, 0.5 ;  /* 0x3f00000010057820 */ /* 0x000fe20000400000 */
[C---:B------:R-:W-:Y:S01]  /*0900*/  FMUL R3, R12.reuse, R3 ;  /* 0x000000030c037220 */ /* 0x040fe20000400000 */
[----:B------:R-:W-:Y:S01]  /*0910*/  @P1 FFMA R3, |R12|, R10, -R13 ;  /* 0x0000000a0c031223 */ /* 0x000fe20000000a0d */
[----:B------:R-:W-:Y:S01]  /*0920*/  FADD R2, R7, R2 ;  /* 0x0000000207027221 */ /* 0x000fe20000000000 */
[----:B------:R-:W-:-:S03]  /*0930*/  FMUL R5, R16, R5 ;  /* 0x0000000510057220 */ /* 0x000fc60000400000 */
[----:B------:R-:W-:Y:S02]  /*0940*/  FADD R2, R2, R3 ;  /* 0x0000000302027221 */ /* 0x000fe40000000000 */
[----:B------:R-:W-:-:S04]  /*0950*/  @P3 FFMA R5, |R16|, R10, -R13 ;  /* 0x0000000a10053223 */ /* 0x000fc80000000a0d */
[----:B------:R-:W-:-:S07]  /*0960*/  FADD R22, R2, R5 ;  /* 0x0000000502167221 */ /* 0x000fce0000000000 */
.L_x_267:
[----:B------:R-:W-:Y:S05]  /*0970*/  BSYNC.RECONVERGENT B1 ;  /* 0x0000000000017941 */ /* 0x000fea0003800200 */
.L_x_266:
[----:B------:R-:W-:Y:S05]  /*0980*/  @!P0 BRA `(.L_x_265) ;  /* 0x0000000000a08947 */ /* 0x000fea0003800000 */
[----:B------:R-:W-:Y:S01]  /*0990*/  ISETP.NE.AND P0, PT, R14, 0x1, PT ;  /* 0x000000010e00780c */ /* 0x000fe20003f05270 */
[----:B------:R-:W-:Y:S01]  /*09a0*/  BSSY.RECONVERGENT B1, `(.L_x_268) ;  /* 0x0000019000017945 */ /* 0x000fe20003800200 */
[----:B------:R-:W-:-:S04]  /*09b0*/  LOP3.LUT R11, R11, 0x1, RZ, 0xc0, !PT ;  /* 0x000000010b0b7812 */ /* 0x000fc800078ec0ff */
[----:B------:R-:W-:-:S07]  /*09c0*/  ISETP.NE.U32.AND P1, PT, R11, 0x1, PT ;  /* 0x000000010b00780c */ /* 0x000fce0003f25070 */
        /* <DEDUP_REMOVED lines=8> */
[----:B------:R-:W3:Y:S01]  /*0a50*/  LDG.E.CONSTANT R9, desc[UR4][R4.64+0x4] ;  /* 0x0000040404097981 */ /* 0x000ee2000c1e9900 */
[----:B------:R-:W-:Y:S01]  /*0a60*/  IADD3 R15, PT, PT, R15, 0x2, RZ ;  /* 0x000000020f0f7810 */ /* 0x000fe20007ffe0ff */
[----:B--2---:R-:W-:Y:S01]  /*0a70*/  FADD R6, R6, -R7 ;  /* 0x8000000706067221 */ /* 0x004fe20000000000 */
[----:B---3--:R-:W-:-:S04]  /*0a80*/  FADD R8, R8, -R9 ;  /* 0x8000000908087221 */ /* 0x008fc80000000000 */
[-C--:B------:R-:W-:Y:S02]  /*0a90*/  FSETP.GTU.AND P0, PT, |R6|, R10.reuse, PT ;  /* 0x0000000a0600720b */ /* 0x080fe40003f0c200 */
[----:B------:R-:W-:Y:S01]  /*0aa0*/  FSETP.GTU.AND P2, PT, |R8|, R10, PT ;  /* 0x0000000a0800720b */ /* 0x000fe20003f4c200 */
[----:B------:R-:W-:Y:S01]  /*0ab0*/  FMUL R7, R6, 0.5 ;  /* 0x3f00000006077820 */ /* 0x000fe20000400000 */
[----:B------:R-:W-:-:S03]  /*0ac0*/  FMUL R9, R8, 0.5 ;  /* 0x3f00000008097820 */ /* 0x000fc60000400000 */
[----:B------:R-:W-:Y:S01]  /*0ad0*/  FMUL R7, R6, R7 ;  /* 0x0000000706077220 */ /* 0x000fe20000400000 */
[----:B------:R-:W-:-:S05]  /*0ae0*/  FMUL R12, R8, R9 ;  /* 0x00000009080c7220 */ /* 0x000fca0000400000 */
[-CC-:B------:R-:W-:Y:S02]  /*0af0*/  @P0 FFMA R7, |R6|, R10.reuse, -R13.reuse ;  /* 0x0000000a06070223 */ /* 0x180fe40000000a0d */
[----:B------:R-:W-:Y:S02]  /*0b00*/  @P2 FFMA R12, |R8|, R10, -R13 ;  /* 0x0000000a080c2223 */ /* 0x000fe40000000a0d */
[----:B------:R-:W-:-:S04]  /*0b10*/  FADD R7, R22, R7 ;  /* 0x0000000716077221 */ /* 0x000fc80000000000 */
[----:B------:R-:W-:-:S07]  /*0b20*/  FADD R22, R7, R12 ;  /* 0x0000000c07167221 */ /* 0x000fce0000000000 */
.L_x_269:
[----:B------:R-:W-:Y:S05]  /*0b30*/  BSYNC.RECONVERGENT B1 ;  /* 0x0000000000017941 */ /* 0x000fea0003800200 */
.L_x_268:
[----:B------:R-:W-:Y:S05]  /*0b40*/  @P1 BRA `(.L_x_265) ;  /* 0x0000000000301947 */ /* 0x000fea0003800000 */
[----:B------:R-:W0:Y:S08]  /*0b50*/  LDC.64 R2, c[0x0][0x398] ;  /* 0x0000e600ff027b82 */ /* 0x000e300000000a00 */
[----:B------:R-:W1:Y:S01]  /*0b60*/  LDC.64 R4, c[0x0][0x3a0] ;  /* 0x0000e800ff047b82 */ /* 0x000e620000000a00 */
[----:B0-----:R-:W-:-:S06]  /*0b70*/  IMAD.WIDE R2, R15, 0x4, R2 ;  /* 0x000000040f027825 */ /* 0x001fcc00078e0202 */
[----:B------:R-:W2:Y:S01]  /*0b80*/  LDG.E.CONSTANT R2, desc[UR4][R2.64] ;  /* 0x0000000402027981 */ /* 0x000ea2000c1e9900 */
[----:B-1----:R-:W-:-:S06]  /*0b90*/  IMAD.WIDE R4, R15, 0x4, R4 ;  /* 0x000000040f047825 */ /* 0x002fcc00078e0204 */
[----:B------:R-:W2:Y:S02]  /*0ba0*/  LDG.E.CONSTANT R5, desc[UR4][R4.64] ;  /* 0x0000000404057981 */ /* 0x000ea4000c1e9900 */
[----:B--2---:R-:W-:-:S05]  /*0bb0*/  FADD R6, R2, -R5 ;  /* 0x8000000502067221 */ /* 0x004fca0000000000 */
[C---:B------:R-:W-:Y:S01]  /*0bc0*/  FSETP.GTU.AND P0, PT, |R6|.reuse, R10, PT ;  /* 0x0000000a0600720b */ /* 0x040fe20003f0c200 */
[----:B------:R-:W-:-:S04]  /*0bd0*/  FMUL R7, R6, 0.5 ;  /* 0x3f00000006077820 */ /* 0x000fc80000400000 */
[----:B------:R-:W-:-:S08]  /*0be0*/  FMUL R7, R6, R7 ;  /* 0x0000000706077220 */ /* 0x000fd00000400000 */
[----:B------:R-:W-:-:S04]  /*0bf0*/  @P0 FFMA R7, |R6|, R10, -R13 ;  /* 0x0000000a06070223 */ /* 0x000fc80000000a0d */
[----:B------:R-:W-:-:S07]  /*0c00*/  FADD R22, R22, R7 ;  /* 0x0000000716167221 */ /* 0x000fce0000000000 */
.L_x_265:
[----:B------:R-:W-:Y:S05]  /*0c10*/  BSYNC.RECONVERGENT B0 ;  /* 0x0000000000007941 */ /* 0x000fea0003800200 */
.L_x_261:
[----:B------:R-:W0:Y:S02]  /*0c20*/  LDC.64 R2, c[0x0][0x390] ;  /* 0x0000e400ff027b82 */ /* 0x000e240000000a00 */
[----:B0-----:R-:W-:-:S05]  /*0c30*/  IMAD.WIDE R2, R0, 0x4, R2 ;  /* 0x0000000400027825 */ /* 0x001fca00078e0202 */
[----:B------:R-:W-:Y:S01]  /*0c40*/  STG.E desc[UR4][R2.64], R22 ;  /* 0x0000001602007986 */ /* 0x000fe2000c101904 */
[----:B------:R-:W-:Y:S05]  /*0c50*/  EXIT ;  /* 0x000000000000794d */ /* 0x000fea0003800000 */
.L_x_270:
        /* <DEDUP_REMOVED lines=10> */
.L_x_797:


//--------------------- .text.CategoricalCrossentropyWithHierarchyGradient --------------------------
	.section	.text.CategoricalCrossentropyWithHierarchyGradient,"ax",@progbits
	.align	128
        .global         CategoricalCrossentropyWithHierarchyGradient
        .type           CategoricalCrossentropyWithHierarchyGradient,@function
        .size           CategoricalCrossentropyWithHierarchyGradient,(.L_x_798 - CategoricalCrossentropyWithHierarchyGradient)
        .other          CategoricalCrossentropyWithHierarchyGradient,@"STO_CUDA_ENTRY STV_DEFAULT"
CategoricalCrossentropyWithHierarchyGradient:
.text.CategoricalCrossentropyWithHierarchyGradient:
        /* <DEDUP_REMOVED lines=11> */
[----:B------:R-:W0:Y:S01]  /*00b0*/  LDC.64 R2, c[0x0][0x390] ;  /* 0x0000e400ff027b82 */ /* 0x000e220000000a00 */
[-C--:B------:R-:W-:Y:S01]  /*00c0*/  IMAD R13, R0, R8.reuse, RZ ;  /* 0x00000008000d7224 */ /* 0x080fe200078e02ff */
[----:B------:R-:W1:Y:S04]  /*00d0*/  LDCU.64 UR4, c[0x0][0x358] ;  /* 0x00006b00ff0477ac */ /* 0x000e680008000a00 */
[----:B------:R-:W-:Y:S02]  /*00e0*/  IADD3 R12, PT, PT, R13, R8, RZ ;  /* 0x000000080d0c7210 */ /* 0x000fe40007ffe0ff */
[----:B------:R-:W2:Y:S08]  /*00f0*/  LDC.64 R4, c[0x0][0x398] ;  /* 0x0000e600ff047b82 */ /* 0x000eb00000000a00 */
[----:B------:R-:W3:Y:S02]  /*0100*/  LDC.64 R6, c[0x0][0x388] ;  /* 0x0000e200ff067b82 */ /* 0x000ee40000000a00 */
.L_x_274:
[----:B0-----:R-:W-:-:S05]  /*0110*/  IMAD.WIDE R8, R13, 0x4, R2 ;  /* 0x000000040d087825 */ /* 0x001fca00078e0202 */
[----:B-1----:R-:W4:Y:S01]  /*0120*/  LDG.E.CONSTANT R15, desc[UR4][R8.64] ;  /* 0x00000004080f7981 */ /* 0x002f22000c1e9900 */
[----:B------:R-:W-:Y:S01]  /*0130*/  BSSY.RECONVERGENT B0, `(.L_x_271) ;  /* 0x0000010000007945 */ /* 0x000fe20003800200 */
[----:B----4-:R-:W-:-:S13]  /*0140*/  FSETP.GEU.AND P0, PT, |R15|, 9.5, PT ;  /* 0x411800000f00780b */ /* 0x010fda0003f0e200 */
[----:B------:R-:W-:Y:S05]  /*0150*/  @P0 BRA `(.L_x_272) ;  /* 0x0000000000180947 */ /* 0x000fea0003800000 */
[----:B--2---:R-:W-:-:S06]  /*0160*/  IMAD.WIDE R8, R13, 0x4, R4 ;  /* 0x000000040d087825 */ /* 0x004fcc00078e0204 */
[----:B------:R-:W2:Y:S01]  /*0170*/  LDG.E.CONSTANT R8, desc[UR4][R8.64] ;  /* 0x0000000408087981 */ /* 0x000ea2000c1e9900 */
[----:B---3--:R-:W-:-:S04]  /*0180*/  IMAD.WIDE R10, R13, 0x4, R6 ;  /* 0x000000040d0a7825 */ /* 0x008fc800078e0206 */
[----:B--2---:R-:W-:-:S05]  /*0190*/  FADD R15, -R15, R8 ;  /* 0x000000080f0f7221 */ /* 0x004fca0000000100 */
[----:B------:R0:W-:Y:S01]  /*01a0*/  STG.E desc[UR4][R10.64], R15 ;  /* 0x0000000f0a007986 */ /* 0x0001e2000c101904 */
[----:B------:R-:W-:Y:S05]  /*01b0*/  BRA `(.L_x_273) ;  /* 0x00000000001c7947 */ /* 0x000fea0003800000 */
.L_x_272:
[----:B------:R-:W-:-:S13]  /*01c0*/  FSETP.GEU.AND P0, PT, R15, RZ, PT ;  /* 0x000000ff0f00720b */ /* 0x000fda0003f0e000 */
[----:B------:R-:W-:-:S06]  /*01d0*/  @!P0 FADD R0, |R15|, 0.5 ;  /* 0x3f0000000f008421 */ /* 0x000fcc0000000200 */
[----:B------:R-:W0:Y:S02]  /*01e0*/  @!P0 F2I.TRUNC.NTZ R0, R0 ;  /* 0x0000000000008305 */ /* 0x000e24000020f100 */
[----:B0-----:R-:W-:-:S05]  /*01f0*/  @!P0 IMAD.HI R8, R0, 0x66666667, RZ ;  /* 0x6666666700088827 */ /* 0x001fca00078e02ff */
[----:B------:R-:W-:-:S04]  /*0200*/  @!P0 SHF.R.U32.HI R9, RZ, 0x1f, R8 ;  /* 0x0000001fff098819 */ /* 0x000fc80000011608 */
[----:B------:R-:W-:-:S04]  /*0210*/  @!P0 LEA.HI.SX32 R8, R8, R9, 0x1e ;  /* 0x0000000908088211 */ /* 0x000fc800078ff2ff */
[----:B------:R-:W-:-:S07]  /*0220*/  @!P0 IADD3 R13, PT, PT, R13, -0x1, R8 ;  /* 0xffffffff0d0d8810 */ /* 0x000fce0007ffe008 */
.L_x_273:
[----:B------:R-:W-:Y:S05]  /*0230*/  BSYNC.RECONVERGENT B0 ;  /* 0x0000000000007941 */ /* 0x000fea0003800200 */
.L_x_271:
[----:B------:R-:W-:-:S04]  /*0240*/  IADD3 R13, PT, PT, R13, 0x1, RZ ;  /* 0x000000010d0d7810 */ /* 0x000fc80007ffe0ff */
[----:B------:R-:W-:-:S13]  /*0250*/  ISETP.GE.AND P0, PT, R13, R12, PT ;  /* 0x0000000c0d00720c */ /* 0x000fda0003f06270 */
[----:B------:R-:W-:Y:S05]  /*0260*/  @!P0 BRA `(.L_x_274) ;  /* 0xfffffffc00a88947 */ /* 0x000fea000383ffff */
[----:B------:R-:W-:Y:S05]  /*0270*/  EXIT ;  /* 0x000000000000794d */ /* 0x000fea0003800000 */
.L_x_275:
        /* <DEDUP_REMOVED lines=16> */
.L_x_798:


//--------------------- .text.CategoricalCrossentropyWithHierarchyLoss --------------------------
	.section	.text.CategoricalCrossentropyWithHierarchyLoss,"ax",@progbits
	.align	128
        .global         CategoricalCrossentropyWithHierarchyLoss
        .type           CategoricalCrossentropyWithHierarchyLoss,@function
        .size           CategoricalCrossentropyWithHierarchyLoss,(.L_x_799 - CategoricalCrossentropyWithHierarchyLoss)
        .other          CategoricalCrossentropyWithHierarchyLoss,@"STO_CUDA_ENTRY STV_DEFAULT"
CategoricalCrossentropyWithHierarchyLoss:
.text.CategoricalCrossentropyWithHierarchyLoss:
        /* <DEDUP_REMOVED lines=13> */
[----:B------:R-:W0:Y:S01]  /*00d0*/  LDC.64 R2, c[0x0][0x390] ;  /* 0x0000e400ff027b82 */ /* 0x000e220000000a00 */
[----:B------:R-:W-:Y:S01]  /*00e0*/  IMAD R9, R6, UR6, RZ ;  /* 0x0000000606097c24 */ /* 0x000fe2000f8e02ff */
[----:B------:R-:W-:Y:S01]  /*00f0*/  BSSY.RECONVERGENT B0, `(.L_x_276) ;  /* 0x0000030000007945 */ /* 0x000fe20003800200 */
[----:B------:R-:W-:-:S03]  /*0100*/  MOV R7, RZ ;  /* 0x000000ff00077202 */ /* 0x000fc60000000f00 */
[----:B------:R-:W-:Y:S02]  /*0110*/  IADD3 R8, PT, PT, R9, UR6, RZ ;  /* 0x0000000609087c10 */ /* 0x000fe4000fffe0ff */
[----:B------:R-:W1:Y:S05]  /*0120*/  LDC.64 R4, c[0x0][0x398] ;  /* 0x0000e600ff047b82 */ /* 0x000e6a0000000a00 */
.L_x_280:
[----:B0-----:R-:W-:-:S06]  /*0130*/  IMAD.WIDE R10, R9, 0x4, R2 ;  /* 0x00000004090a7825 */ /* 0x001fcc00078e0202 */
[----:B------:R-:W2:Y:S01]  /*0140*/  LDG.E.CONSTANT R10, desc[UR4][R10.64] ;  /* 0x000000040a0a7981 */ /* 0x000ea2000c1e9900 */
[----:B------:R-:W-:Y:S01]  /*0150*/  BSSY.RECONVERGENT B1, `(.L_x_277) ;  /* 0x0000026000017945 */ /* 0x000fe20003800200 */
[----:B--2---:R-:W-:-:S13]  /*0160*/  FSETP.GEU.AND P0, PT, |R10|, 9.5, PT ;  /* 0x411800000a00780b */ /* 0x004fda0003f0e200 */
[----:B------:R-:W-:Y:S05]  /*0170*/  @P0 BRA `(.L_x_278) ;  /* 0x0000000000700947 */ /* 0x000fea0003800000 */
[----:B------:R-:W-:-:S13]  /*0180*/  FSETP.GT.AND P0, PT, R10, 9.9999999747524270788e-07, PT ;  /* 0x358637bd0a00780b */ /* 0x000fda0003f04000 */
[----:B------:R-:W-:Y:S05]  /*0190*/  @!P0 BRA `(.L_x_279) ;  /* 0x0000000000848947 */ /* 0x000fea0003800000 */
[----:B-1----:R-:W-:-:S06]  /*01a0*/  IMAD.WIDE R12, R9, 0x4, R4 ;  /* 0x00000004090c7825 */ /* 0x002fcc00078e0204 */
[----:B------:R-:W2:Y:S01]  /*01b0*/  LDG.E.CONSTANT R12, desc[UR4][R12.64] ;  /* 0x000000040c0c7981 */ /* 0x000ea2000c1e9900 */
[----:B------:R-:W-:Y:S02]  /*01c0*/  MOV R15, 0x3e055027 ;  /* 0x3e055027000f7802 */ /* 0x000fe40000000f00 */
[----:B--2---:R-:W-:Y:S02]  /*01d0*/  FMNMX R11, R12, 9.9999999747524270788e-07, !PT ;  /* 0x358637bd0c0b7809 */ /* 0x004fe40007800000 */
[----:B------:R-:W-:Y:S02]  /*01e0*/  MOV R12, 0x7f800000 ;  /* 0x7f800000000c7802 */ /* 0x000fe40000000f00 */
[C---:B------:R-:W-:Y:S02]  /*01f0*/  IADD3 R0, PT, PT, R11.reuse, -0x3f2aaaab, RZ ;  /* 0xc0d555550b007810 */ /* 0x040fe40007ffe0ff */
[----:B------:R-:W-:Y:S02]  /*0200*/  ISETP.GT.U32.AND P0, PT, R11, 0x7f7fffff, PT ;  /* 0x7f7fffff0b00780c */ /* 0x000fe40003f04070 */
[----:B------:R-:W-:-:S04]  /*0210*/  LOP3.LUT R0, R0, 0xff800000, RZ, 0xc0, !PT ;  /* 0xff80000000007812 */ /* 0x000fc800078ec0ff */
[-C--:B------:R-:W-:Y:S02]  /*0220*/  IADD3 R14, PT, PT, R11, -R0.reuse, RZ ;  /* 0x800000000b0e7210 */ /* 0x080fe40007ffe0ff */
[----:B------:R-:W-:-:S03]  /*0230*/  I2FP.F32.S32 R0, R0 ;  /* 0x0000000000007245 */ /* 0x000fc60000201400 */
[----:B------:R-:W-:Y:S02]  /*0240*/  FADD R14, R14, -1 ;  /* 0xbf8000000e0e7421 */ /* 0x000fe40000000000 */
[----:B------:R-:W-:Y:S02]  /*0250*/  FFMA R0, R0, 1.1920928955078125e-07, RZ ;  /* 0x3400000000007823 */ /* 0x000fe400000000ff */
[----:B------:R-:W-:-:S04]  /*0260*/  FFMA R15, R14, -R15, 0.14084610342979431152 ;  /* 0x3e1039f60e0f7423 */ /* 0x000fc8000000080f */
[----:B------:R-:W-:-:S04]  /*0270*/  FFMA R15, R14, R15, -0.12148627638816833496 ;  /* 0xbdf8cdcc0e0f7423 */ /* 0x000fc8000000000f */
[----:B------:R-:W-:-:S04]  /*0280*/  FFMA R15, R14, R15, 0.13980610668659210205 ;  /* 0x3e0f29550e0f7423 */ /* 0x000fc8000000000f */
[----:B------:R-:W-:-:S04]  /*0290*/  FFMA R15, R14, R15, -0.16684235632419586182 ;  /* 0xbe2ad8b90e0f7423 */ /* 0x000fc8000000000f */
[----:B------:R-:W-:-:S04]  /*02a0*/  FFMA R15, R14, R15, 0.20012299716472625732 ;  /* 0x3e4ced0b0e0f7423 */ /* 0x000fc8000000000f */
[----:B------:R-:W-:-:S04]  /*02b0*/  FFMA R15, R14, R15, -0.24999669194221496582 ;  /* 0xbe7fff220e0f7423 */ /* 0x000fc8000000000f */
[----:B------:R-:W-:-:S04]  /*02c0*/  FFMA R15, R14, R15, 0.33333182334899902344 ;  /* 0x3eaaaa780e0f7423 */ /* 0x000fc8000000000f */
[----:B------:R-:W-:-:S04]  /*02d0*/  FFMA R15, R14, R15, -0.5 ;  /* 0xbf0000000e0f7423 */ /* 0x000fc8000000000f */
[----:B------:R-:W-:-:S04]  /*02e0*/  FMUL R15, R14, R15 ;  /* 0x0000000f0e0f7220 */ /* 0x000fc80000400000 */
[----:B------:R-:W-:-:S04]  /*02f0*/  FFMA R15, R14, R15, R14 ;  /* 0x0000000f0e0f7223 */ /* 0x000fc8000000000e */
[----:B------:R-:W-:Y:S01]  /*0300*/  FFMA R0, R0, 0.69314718246459960938, R15 ;  /* 0x3f31721800007823 */ /* 0x000fe2000000000f */
[----:B------:R-:W-:-:S04]  /*0310*/  @P0 FFMA R0, R11, R12, +INF ;  /* 0x7f8000000b000423 */ /* 0x000fc8000000000c */
[----:B------:R-:W-:Y:S01]  /*0320*/  FFMA R7, R10, R0, R7 ;  /* 0x000000000a077223 */ /* 0x000fe20000000007 */
[----:B------:R-:W-:Y:S06]  /*0330*/  BRA `(.L_x_279) ;  /* 0x00000000001c7947 */ /* 0x000fec0003800000 */
.L_x_278:
[----:B------:R-:W-:-:S13]  /*0340*/  FSETP.GEU.AND P0, PT, R10, RZ, PT ;  /* 0x000000ff0a00720b */ /* 0x000fda0003f0e000 */
[----:B------:R-:W-:-:S06]  /*0350*/  @!P0 FADD R10, |R10|, 0.5 ;  /* 0x3f0000000a0a8421 */ /* 0x000fcc0000000200 */
[----:B------:R-:W0:Y:S02]  /*0360*/  @!P0 F2I.TRUNC.NTZ R10, R10 ;  /* 0x0000000a000a8305 */ /* 0x000e24000020f100 */
[----:B0-----:R-:W-:-:S05]  /*0370*/  @!P0 IMAD.HI R0, R10, 0x66666667, RZ ;  /* 0x666666670a008827 */ /* 0x001fca00078e02ff */
[----:B------:R-:W-:-:S04]  /*0380*/  @!P0 SHF.R.U32.HI R11, RZ, 0x1f, R0 ;  /* 0x0000001fff0b8819 */ /* 0x000fc80000011600 */
[----:B------:R-:W-:-:S04]  /*0390*/  @!P0 LEA.HI.SX32 R0, R0, R11, 0x1e ;  /* 0x0000000b00008211 */ /* 0x000fc800078ff2ff */
[----:B------:R-:W-:-:S07]  /*03a0*/  @!P0 IADD3 R9, PT, PT, R9, -0x1, R0 ;  /* 0xffffffff09098810 */ /* 0x000fce0007ffe000 */
.L_x_279:
[----:B------:R-:W-:Y:S05]  /*03b0*/  BSYNC.RECONVERGENT B1 ;  /* 0x0000000000017941 */ /* 0x000fea0003800200 */
.L_x_277:
[----:B------:R-:W-:-:S04]  /*03c0*/  IADD3 R9, PT, PT, R9, 0x1, RZ ;  /* 0x0000000109097810 */ /* 0x000fc80007ffe0ff */
[----:B------:R-:W-:-:S13]  /*03d0*/  ISETP.GE.AND P0, PT, R9, R8, PT ;  /* 0x000000080900720c */ /* 0x000fda0003f06270 */
[----:B------:R-:W-:Y:S05]  /*03e0*/  @!P0 BRA `(.L_x_280) ;  /* 0xfffffffc00508947 */ /* 0x000fea000383ffff */
[----:B------:R-:W-:Y:S05]  /*03f0*/  BSYNC.RECONVERGENT B0 ;  /* 0x0000000000007941 */ /* 0x000fea0003800200 */
.L_x_276:
[----:B------:R-:W0:Y:S01]  /*0400*/  LDC.64 R2, c[0x0][0x388] ;  /* 0x0000e200ff027b82 */ /* 0x000e220000000a00 */
[----:B-1----:R-:W-:Y:S01]  /*0410*/  FADD R5, -R7, -RZ ;  /* 0x800000ff07057221 */ /* 0x002fe20000000100 */
[----:B0-----:R-:W-:-:S05]  /*0420*/  IMAD.WIDE R6, R6, 0x4, R2 ;  /* 0x0000000406067825 */ /* 0x001fca00078e0202 */
[----:B------:R-:W-:Y:S01]  /*0430*/  STG.E desc[UR4][R6.64], R5 ;  /* 0x0000000506007986 */ /* 0x000fe2000c101904 */
[----:B------:R-:W-:Y:S05]  /*0440*/  EXIT ;  /* 0x000000000000794d */ /* 0x000fea0003800000 */
.L_x_281:
        /* <DEDUP_REMOVED lines=11> */
.L_x_799:


//--------------------- .text.CategoricalCrossentropyLoss --------------------------
	.section	.text.CategoricalCrossentropyLoss,"ax",@progbits
	.align	128
        .global         CategoricalCrossentropyLoss
        .type           CategoricalCrossentropyLoss,@function
        .size           CategoricalCrossentropyLoss,(.L_x_800 - CategoricalCrossentropyLoss)
        .other          CategoricalCrossentropyLoss,@"STO_CUDA_ENTRY STV_DEFAULT"
CategoricalCrossentropyLoss:
.text.CategoricalCrossentropyLoss:
        /* <DEDUP_REMOVED lines=16> */
[----:B------:R-:W-:-:S04]  /*0100*/  IADD3 R2, PT, PT, R9, 0x1, RZ ;  /* 0x0000000109027810 */ /* 0x000fc80007ffe0ff */
[----:B------:R-:W-:-:S04]  /*0110*/  VIADDMNMX R2, R9, UR6, R2, !PT ;  /* 0x0000000609027c46 */ /* 0x000fc8000f800102 */
[CC--:B------:R-:W-:Y:S02]  /*0120*/  IADD3 R3, PT, PT, R9.reuse, -R2.reuse, RZ ;  /* 0x8000000209037210 */ /* 0x0c0fe40007ffe0ff */
[----:B------:R-:W-:Y:S02]  /*0130*/  IADD3 R10, PT, PT, -R9, R2, RZ ;  /* 0x00000002090a7210 */ /* 0x000fe40007ffe1ff */
[----:B------:R-:W-:Y:S02]  /*0140*/  ISETP.GT.U32.AND P0, PT, R3, -0x4, PT ;  /* 0xfffffffc0300780c */ /* 0x000fe40003f04070 */
[----:B------:R-:W-:-:S11]  /*0150*/  LOP3.LUT R20, R10, 0x3, RZ, 0xc0, !PT ;  /* 0x000000030a147812 */ /* 0x000fd600078ec0ff */
        /* <DEDUP_REMOVED lines=10> */
.L_x_293:
[----:B------:R-:W-:-:S05]  /*0200*/  IMAD.WIDE R16, R9, 0x4, R6 ;  /* 0x0000000409107825 */ /* 0x000fca00078e0206 */
[----:B------:R-:W2:Y:S04]  /*0210*/  LDG.E.CONSTANT R15, desc[UR4][R16.64+-0x8] ;  /* 0xfffff804100f7981 */ /* 0x000ea8000c1e9900 */
[----:B------:R-:W3:Y:S04]  /*0220*/  LDG.E.CONSTANT R14, desc[UR4][R16.64+-0x4] ;  /* 0xfffffc04100e7981 */ /* 0x000ee8000c1e9900 */
[----:B------:R-:W4:Y:S04]  /*0230*/  LDG.E.CONSTANT R12, desc[UR4][R16.64] ;  /* 0x00000004100c7981 */ /* 0x000f28000c1e9900 */
[----:B------:R-:W5:Y:S01]  /*0240*/  LDG.E.CONSTANT R13, desc[UR4][R16.64+0x4] ;  /* 0x00000404100d7981 */ /* 0x000f62000c1e9900 */
[----:B------:R-:W-:Y:S01]  /*0250*/  IADD3 R11, PT, PT, R11, 0x4, RZ ;  /* 0x000000040b0b7810 */ /* 0x000fe20007ffe0ff */
[----:B------:R-:W-:Y:S01]  /*0260*/  BSSY.RECONVERGENT B1, `(.L_x_285) ;  /* 0x0000024000017945 */ /* 0x000fe20003800200 */
[----:B------:R-:W-:-:S02]  /*0270*/  IMAD.WIDE R2, R9, 0x4, R4 ;  /* 0x0000000409027825 */ /* 0x000fc400078e0204 */
[----:B------:R-:W-:Y:S02]  /*0280*/  ISETP.NE.AND P0, PT, R11, RZ, PT ;  /* 0x000000ff0b00720c */ /* 0x000fe40003f05270 */
[----:B--2---:R-:W-:Y:S02]  /*0290*/  FSETP.GT.AND P4, PT, R15, RZ, PT ;  /* 0x000000ff0f00720b */ /* 0x004fe40003f84000 */
[----:B---3--:R-:W-:Y:S02]  /*02a0*/  FSETP.GT.AND P3, PT, R14, RZ, PT ;  /* 0x000000ff0e00720b */ /* 0x008fe40003f64000 */
[----:B----4-:R-:W-:Y:S02]  /*02b0*/  FSETP.GT.AND P1, PT, R12, RZ, PT ;  /* 0x000000ff0c00720b */ /* 0x010fe40003f24000 */
[----:B-----5:R-:W-:-:S07]  /*02c0*/  FSETP.GT.AND P2, PT, R13, RZ, PT ;  /* 0x000000ff0d00720b */ /* 0x020fce0003f44000 */
[----:B------:R-:W-:Y:S06]  /*02d0*/  @!P4 BRA `(.L_x_286) ;  /* 0x000000000070c947 */ /* 0x000fec0003800000 */
[----:B------:R-:W2:Y:S01]  /*02e0*/  LDG.E.CONSTANT R17, desc[UR4][R2.64+-0x8] ;  /* 0xfffff80402117981 */ /* 0x000ea2000c1e9900 */
[----:B------:R-:W-:Y:S01]  /*02f0*/  FSETP.GEU.AND P4, PT, R15, 1.175494350822287508e-38, PT ;  /* 0x008000000f00780b */ /* 0x000fe20003f8e000 */
[----:B------:R-:W-:-:S12]  /*0300*/  HFMA2 R19, -RZ, RZ, 1.5048828125, 33.21875 ;  /* 0x3e055027ff137431 */ /* 0x000fd800000001ff */
[----:B------:R-:W-:-:S05]  /*0310*/  @!P4 FMUL R15, R15, 8388608 ;  /* 0x4b0000000f0fc820 */ /* 0x000fca0000400000 */
[----:B------:R-:W-:-:S04]  /*0320*/  IADD3 R18, PT, PT, R15, -0x3f2aaaab, RZ ;  /* 0xc0d555550f127810 */ /* 0x000fc80007ffe0ff */
[----:B------:R-:W-:-:S04]  /*0330*/  LOP3.LUT R18, R18, 0xff800000, RZ, 0xc0, !PT ;  /* 0xff80000012127812 */ /* 0x000fc800078ec0ff */
[-C--:B------:R-:W-:Y:S02]  /*0340*/  IADD3 R16, PT, PT, R15, -R18.reuse, RZ ;  /* 0x800000120f107210 */ /* 0x080fe40007ffe0ff */
[----:B------:R-:W-:-:S03]  /*0350*/  I2FP.F32.S32 R18, R18 ;  /* 0x0000001200127245 */ /* 0x000fc60000201400 */
[----:B------:R-:W-:-:S04]  /*0360*/  FADD R16, R16, -1 ;  /* 0xbf80000010107421 */ /* 0x000fc80000000000 */
[----:B------:R-:W-:-:S04]  /*0370*/  FFMA R19, R16, -R19, 0.14084610342979431152 ;  /* 0x3e1039f610137423 */ /* 0x000fc80000000813 */
[----:B------:R-:W-:-:S04]  /*0380*/  FFMA R19, R16, R19, -0.12148627638816833496 ;  /* 0xbdf8cdcc10137423 */ /* 0x000fc80000000013 */
[----:B------:R-:W-:-:S04]  /*0390*/  FFMA R19, R16, R19, 0.13980610668659210205 ;  /* 0x3e0f295510137423 */ /* 0x000fc80000000013 */
[----:B------:R-:W-:-:S04]  /*03a0*/  FFMA R19, R16, R19, -0.16684235632419586182 ;  /* 0xbe2ad8b910137423 */ /* 0x000fc80000000013 */
[----:B------:R-:W-:-:S04]  /*03b0*/  FFMA R19, R16, R19, 0.20012299716472625732 ;  /* 0x3e4ced0b10137423 */ /* 0x000fc80000000013 */
[----:B------:R-:W-:-:S04]  /*03c0*/  FFMA R19, R16, R19, -0.24999669194221496582 ;  /* 0xbe7fff2210137423 */ /* 0x000fc80000000013 */
[----:B------:R-:W-:-:S04]  /*03d0*/  FFMA R19, R16, R19, 0.33333182334899902344 ;  /* 0x3eaaaa7810137423 */ /* 0x000fc80000000013 */
[C---:B------:R-:W-:Y:S01]  /*03e0*/  FFMA R21, R16.reuse, R19, -0.5 ;  /* 0xbf00000010157423 */ /* 0x040fe20000000013 */
[----:B------:R-:W-:Y:S02]  /*03f0*/  FSEL R19, RZ, -23, P4 ;  /* 0xc1b80000ff137808 */ /* 0x000fe40002000000 */
[----:B------:R-:W-:Y:S01]  /*0400*/  ISETP.GT.U32.AND P4, PT, R15, 0x7f7fffff, PT ;  /* 0x7f7fffff0f00780c */ /* 0x000fe20003f84070 */
[----:B------:R-:W-:Y:S02]  /*0410*/  FMUL R21, R16, R21 ;  /* 0x0000001510157220 */ /* 0x000fe40000400000 */
[----:B------:R-:W-:Y:S02]  /*0420*/  FFMA R18, R18, 1.1920928955078125e-07, R19 ;  /* 0x3400000012127823 */ /* 0x000fe40000000013 */
[----:B------:R-:W-:Y:S01]  /*0430*/  FFMA R21, R16, R21, R16 ;  /* 0x0000001510157223 */ /* 0x000fe20000000010 */
[----:B------:R-:W-:-:S03]  /*0440*/  MOV R16, 0x7f800000 ;  /* 0x7f80000000107802 */ /* 0x000fc60000000f00 */
[----:B------:R-:W-:-:S04]  /*0450*/  FFMA R18, R18, 0.69314718246459960938, R21 ;  /* 0x3f31721812127823 */ /* 0x000fc80000000015 */
[C---:B------:R-:W-:Y:S01]  /*0460*/  @P4 FFMA R18, R15.reuse, R16, +INF ;  /* 0x7f8000000f124423 */ /* 0x040fe20000000010 */
[----:B------:R-:W-:-:S04]  /*0470*/  FSETP.NEU.AND P4, PT, R15, RZ, PT ;  /* 0x000000ff0f00720b */ /* 0x000fc80003f8d000 */
[----:B------:R-:W-:-:S05]  /*0480*/  FSEL R18, R18, -INF , P4 ;  /* 0xff80000012127808 */ /* 0x000fca0002000000 */
[----:B--2---:R-:W-:-:S07]  /*0490*/  FFMA R8, R17, -R18, R8 ;  /* 0x8000001211087223 */ /* 0x004fce0000000008 */
.L_x_286:
[----:B------:R-:W-:Y:S05]  /*04a0*/  BSYNC.RECONVERGENT B1 ;  /* 0x0000000000017941 */ /* 0x000fea0003800200 */
.L_x_285:
[----:B------:R-:W-:Y:S04]  /*04b0*/  BSSY.RECONVERGENT B1, `(.L_x_287) ;  /* 0x000001e000017945 */ /* 0x000fe80003800200 */
[----:B------:R-:W-:Y:S05]  /*04c0*/  @!P3 BRA `(.L_x_288) ;  /* 0x000000000070b947 */ /* 0x000fea0003800000 */
[----:B------:R-:W2:Y:S01]  /*04d0*/  LDG.E.CONSTANT R15, desc[UR4][R2.64+-0x4] ;  /* 0xfffffc04020f7981 */ /* 0x000ea2000c1e9900 */
[----:B------:R-:W-:Y:S01]  /*04e0*/  FSETP.GEU.AND P3, PT, R14, 1.175494350822287508e-38, PT ;  /* 0x008000000e00780b */ /* 0x000fe20003f6e000 */
[----:B------:R-:W-:-:S12]  /*04f0*/  HFMA2 R17, -RZ, RZ, 1.5048828125, 33.21875 ;  /* 0x3e055027ff117431 */ /* 0x000fd800000001ff */
[----:B------:R-:W-:-:S05]  /*0500*/  @!P3 FMUL R14, R14, 8388608 ;  /* 0x4b0000000e0eb820 */ /* 0x000fca0000400000 */
[----:B------:R-:W-:-:S04]  /*0510*/  IADD3 R16, PT, PT, R14, -0x3f2aaaab, RZ ;  /* 0xc0d555550e107810 */ /* 0x000fc80007ffe0ff */
[----:B------:R-:W-:-:S04]  /*0520*/  LOP3.LUT R19, R16, 0xff800000, RZ, 0xc0, !PT ;  /* 0xff80000010137812 */ /* 0x000fc800078ec0ff */
[-C--:B------:R-:W-:Y:S02]  /*0530*/  IADD3 R16, PT, PT, R14, -R19.reuse, RZ ;  /* 0x800000130e107210 */ /* 0x080fe40007ffe0ff */
[----:B------:R-:W-:Y:S02]  /*0540*/  I2FP.F32.S32 R18, R19 ;  /* 0x0000001300127245 */ /* 0x000fe40000201400 */
[----:B------:R-:W-:Y:S01]  /*0550*/  MOV R19, 0x7f800000 ;  /* 0x7f80000000137802 */ /* 0x000fe20000000f00 */
        /* <DEDUP_REMOVED lines=8> */
[----:B------:R-:W-:Y:S01]  /*05e0*/  FFMA R21, R16, R17, -0.5 ;  /* 0xbf00000010157423 */ /* 0x000fe20000000011 */
[----:B------:R-:W-:Y:S02]  /*05f0*/  FSEL R17, RZ, -23, P3 ;  /* 0xc1b80000ff117808 */ /* 0x000fe40001800000 */
[----:B------:R-:W-:Y:S01]  /*0600*/  ISETP.GT.U32.AND P3, PT, R14, 0x7f7fffff, PT ;  /* 0x7f7fffff0e00780c */ /* 0x000fe20003f64070 */
[----:B------:R-:W-:Y:S02]  /*0610*/  FMUL R21, R16, R21 ;  /* 0x0000001510157220 */ /* 0x000fe40000400000 */
[----:B------:R-:W-:Y:S02]  /*0620*/  FFMA R17, R18, 1.1920928955078125e-07, R17 ;  /* 0x3400000012117823 */ /* 0x000fe40000000011 */
[----:B------:R-:W-:-:S04]  /*0630*/  FFMA R16, R16, R21, R16 ;  /* 0x0000001510107223 */ /* 0x000fc80000000010 */
[----:B------:R-:W-:-:S04]  /*0640*/  FFMA R16, R17, 0.69314718246459960938, R16 ;  /* 0x3f31721811107823 */ /* 0x000fc80000000010 */
[C---:B------:R-:W-:Y:S01]  /*0650*/  @P3 FFMA R16, R14.reuse, R19, +INF ;  /* 0x7f8000000e103423 */ /* 0x040fe20000000013 */
[----:B------:R-:W-:-:S04]  /*0660*/  FSETP.NEU.AND P3, PT, R14, RZ, PT ;  /* 0x000000ff0e00720b */ /* 0x000fc80003f6d000 */
[----:B------:R-:W-:-:S05]  /*0670*/  FSEL R16, R16, -INF , P3 ;  /* 0xff80000010107808 */ /* 0x000fca0001800000 */
[----:B--2---:R-:W-:-:S07]  /*0680*/  FFMA R8, R15, -R16, R8 ;  /* 0x800000100f087223 */ /* 0x004fce0000000008 */
.L_x_288:
[----:B------:R-:W-:Y:S05]  /*0690*/  BSYNC.RECONVERGENT B1 ;  /* 0x0000000000017941 */ /* 0x000fea0003800200 */
.L_x_287:
[----:B------:R-:W-:Y:S04]  /*06a0*/  BSSY.RECONVERGENT B1, `(.L_x_289) ;  /* 0x000001e000017945 */ /* 0x000fe80003800200 */
[----:B------:R-:W-:Y:S05]  /*06b0*/  @!P1 BRA `(.L_x_290) ;  /* 0x0000000000709947 */ /* 0x000fea0003800000 */
[----:B------:R-:W2:Y:S01]  /*06c0*/  LDG.E.CONSTANT R15, desc[UR4][R2.64] ;  /* 0x00000004020f7981 */ /* 0x000ea2000c1e9900 */
[----:B------:R-:W-:Y:S01]  /*06d0*/  FSETP.GEU.AND P1, PT, R12, 1.175494350822287508e-38, PT ;  /* 0x008000000c00780b */ /* 0x000fe20003f2e000 */
[----:B------:R-:W-:-:S03]  /*06e0*/  HFMA2 R19, -RZ, RZ, 1.5048828125, 33.21875 ;  /* 0x3e055027ff137431 */ /* 0x000fc600000001ff */
[----:B------:R-:W-:-:S09]  /*06f0*/  FSEL R16, RZ, -23, P1 ;  /* 0xc1b80000ff107808 */ /* 0x000fd20000800000 */
[----:B------:R-:W-:-:S05]  /*0700*/  @!P1 FMUL R12, R12, 8388608 ;  /* 0x4b0000000c0c9820 */ /* 0x000fca0000400000 */
[C---:B------:R-:W-:Y:S02]  /*0710*/  IADD3 R14, PT, PT, R12.reuse, -0x3f2aaaab, RZ ;  /* 0xc0d555550c0e7810 */ /* 0x040fe40007ffe0ff */
[----:B------:R-:W-:Y:S02]  /*0720*/  ISETP.GT.U32.AND P1, PT, R12, 0x7f7fffff, PT ;  /* 0x7f7fffff0c00780c */ /* 0x000fe40003f24070 */
[----:B------:R-:W-:-:S04]  /*0730*/  LOP3.LUT R17, R14, 0xff800000, RZ, 0xc0, !PT ;  /* 0xff8000000e117812 */ /* 0x000fc800078ec0ff */
[-C--:B------:R-:W-:Y:S02]  /*0740*/  IADD3 R14, PT, PT, R12, -R17.reuse, RZ ;  /* 0x800000110c0e7210 */ /* 0x080fe40007ffe0ff */
[----:B------:R-:W-:-:S03]  /*0750*/  I2FP.F32.S32 R17, R17 ;  /* 0x0000001100117245 */ /* 0x000fc60000201400 */
[----:B------:R-:W-:Y:S02]  /*0760*/  FADD R14, R14, -1 ;  /* 0xbf8000000e0e7421 */ /* 0x000fe40000000000 */
[----:B------:R-:W-:Y:S01]  /*0770*/  FFMA R16, R17, 1.1920928955078125e-07, R16 ;  /* 0x3400000011107823 */ /* 0x000fe20000000010 */
[----:B------:R-:W-:Y:S01]  /*0780*/  MOV R17, 0x7f800000 ;  /* 0x7f80000000117802 */ /* 0x000fe20000000f00 */
        /* <DEDUP_REMOVED lines=11> */
[C---:B------:R-:W-:Y:S01]  /*0840*/  @P1 FFMA R16, R12.reuse, R17, +INF ;  /* 0x7f8000000c101423 */ /* 0x040fe20000000011 */
[----:B------:R-:W-:-:S04]  /*0850*/  FSETP.NEU.AND P1, PT, R12, RZ, PT ;  /* 0x000000ff0c00720b */ /* 0x000fc80003f2d000 */
[----:B------:R-:W-:-:S05]  /*0860*/  FSEL R16, R16, -INF , P1 ;  /* 0xff80000010107808 */ /* 0x000fca0000800000 */
[----:B--2---:R-:W-:-:S07]  /*0870*/  FFMA R8, R15, -R16, R8 ;  /* 0x800000100f087223 */ /* 0x004fce0000000008 */
.L_x_290:
[----:B------:R-:W-:Y:S05]  /*0880*/  BSYNC.RECONVERGENT B1 ;  /* 0x0000000000017941 */ /* 0x000fea0003800200 */
.L_x_289:
[----:B------:R-:W-:Y:S04]  /*0890*/  BSSY.RECONVERGENT B1, `(.L_x_291) ;  /* 0x000001e000017945 */ /* 0x000fe80003800200 */
[----:B------:R-:W-:Y:S05]  /*08a0*/  @!P2 BRA `(.L_x_292) ;  /* 0x000000000070a947 */ /* 0x000fea0003800000 */
[----:B------:R0:W2:Y:S01]  /*08b0*/  LDG.E.CONSTANT R3, desc[UR4][R2.64+0x4] ;  /* 0x0000040402037981 */ /* 0x0000a2000c1e9900 */
[----:B------:R-:W-:Y:S01]  /*08c0*/  FSETP.GEU.AND P1, PT, R13, 1.175494350822287508e-38, PT ;  /* 0x008000000d00780b */ /* 0x000fe20003f2e000 */
[----:B------:R-:W-:-:S03]  /*08d0*/  HFMA2 R15, -RZ, RZ, 1.5048828125, 33.21875 ;  /* 0x3e055027ff0f7431 */ /* 0x000fc600000001ff */
[----:B0-----:R-:W-:-:S09]  /*08e0*/  FSEL R2, RZ, -23, P1 ;  /* 0xc1b80000ff027808 */ /* 0x001fd20000800000 */
[----:B------:R-:W-:-:S05]  /*08f0*/  @!P1 FMUL R13, R13, 8388608 ;  /* 0x4b0000000d0d9820 */ /* 0x000fca0000400000 */
[C---:B------:R-:W-:Y:S02]  /*0900*/  IADD3 R12, PT, PT, R13.reuse, -0x3f2aaaab, RZ ;  /* 0xc0d555550d0c7810 */ /* 0x040fe40007ffe0ff */
[----:B------:R-:W-:Y:S02]  /*0910*/  ISETP.GT.U32.AND P1, PT, R13, 0x7f7fffff, PT ;  /* 0x7f7fffff0d00780c */ /* 0x000fe40003f24070 */
[----:B------:R-:W-:-:S04]  /*0920*/  LOP3.LUT R12, R12, 0xff800000, RZ, 0xc0, !PT ;  /* 0xff8000000c0c7812 */ /* 0x000fc800078ec0ff */
[----:B------:R-:W-:-:S05]  /*0930*/  IADD3 R14, PT, PT, R13, -R12, RZ ;  /* 0x8000000c0d0e7210 */ /* 0x000fca0007ffe0ff */
        /* <DEDUP_REMOVED lines=9> */
[----:B------:R-:W-:Y:S02]  /*09d0*/  I2FP.F32.S32 R15, R12 ;  /* 0x0000000c000f7245 */ /* 0x000fe40000201400 */
[----:B------:R-:W-:Y:S01]  /*09e0*/  MOV R12, 0x7f800000 ;  /* 0x7f800000000c7802 */ /* 0x000fe20000000f00 */
[C---:B------:R-:W-:Y:S02]  /*09f0*/  FMUL R17, R14.reuse, R17 ;  /* 0x000000110e117220 */ /* 0x040fe40000400000 */
[----:B------:R-:W-:Y:S02]  /*0a00*/  FFMA R2, R15, 1.1920928955078125e-07, R2 ;  /* 0x340000000f027823 */ /* 0x000fe40000000002 */
[----:B------:R-:W-:-:S04]  /*0a10*/  FFMA R17, R14, R17, R14 ;  /* 0x000000110e117223 */ /* 0x000fc8000000000e */
[----:B------:R-:W-:Y:S01]  /*0a20*/  FFMA R2, R2, 0.69314718246459960938, R17 ;  /* 0x3f31721802027823 */ /* 0x000fe20000000011 */
[C---:B------:R-:W-:Y:S01]  /*0a30*/  @P1 FFMA R2, R13.reuse, R12, +INF ;  /* 0x7f8000000d021423 */ /* 0x040fe2000000000c */
[----:B------:R-:W-:-:S04]  /*0a40*/  FSETP.NEU.AND P1, PT, R13, RZ, PT ;  /* 0x000000ff0d00720b */ /* 0x000fc80003f2d000 */
[----:B------:R-:W-:-:S05]  /*0a50*/  FSEL R2, R2, -INF , P1 ;  /* 0xff80000002027808 */ /* 0x000fca0000800000 */
[----:B--2---:R-:W-:-:S07]  /*0a60*/  FFMA R8, R3, -R2, R8 ;  /* 0x8000000203087223 */ /* 0x004fce0000000008 */
.L_x_292:
[----:B------:R-:W-:Y:S05]  /*0a70*/  BSYNC.RECONVERGENT B1 ;  /* 0x0000000000017941 */ /* 0x000fea0003800200 */
.L_x_291:
[----:B------:R-:W-:Y:S01]  /*0a80*/  IADD3 R9, PT, PT, R9, 0x4, RZ ;  /* 0x0000000409097810 */ /* 0x000fe20007ffe0ff */
[----:B------:R-:W-:Y:S06]  /*0a90*/  @P0 BRA `(.L_x_293) ;  /* 0xfffffff400d80947 */ /* 0x000fec000383ffff */
.L_x_284:
[----:B------:R-:W-:Y:S05]  /*0aa0*/  BSYNC.RECONVERGENT B0 ;  /* 0x0000000000007941 */ /* 0x000fea0003800200 */
.L_x_283:
[----:B------:R-:W-:Y:S01]  /*0ab0*/  ISETP.NE.AND P0, PT, R20, RZ, PT ;  /* 0x000000ff1400720c */ /* 0x000fe20003f05270 */
[----:B------:R-:W-:-:S12]  /*0ac0*/  BSSY.RECONVERGENT B1, `(.L_x_282) ;  /* 0x0000073000017945 */ /* 0x000fd80003800200 */
[----:B------:R-:W-:Y:S05]  /*0ad0*/  @!P0 BRA `(.L_x_294) ;  /* 0x0000000400c48947 */ /* 0x000fea0003800000 */
[----:B------:R-:W-:Y:S01]  /*0ae0*/  ISETP.NE.AND P0, PT, R20, 0x1, PT ;  /* 0x000000011400780c */ /* 0x000fe20003f05270 */
[----:B------:R-:W-:-:S12]  /*0af0*/  BSSY.RECONVERGENT B0, `(.L_x_295) ;  /* 0x0000049000007945 */ /* 0x000fd80003800200 */
[----:B------:R-:W-:Y:S05]  /*0b00*/  @!P0 BRA `(.L_x_296) ;  /* 0x00000004001c8947 */ /* 0x000fea0003800000 */
[----:B------:R-:W0:Y:S02]  /*0b10*/  LDC.64 R2, c[0x0][0x398] ;  /* 0x0000e600ff027b82 */ /* 0x000e240000000a00 */
[----:B0-----:R-:W-:-:S06]  /*0b20*/  IMAD.WIDE R6, R9, 0x4, R2 ;  /* 0x0000000409067825 */ /* 0x001fcc00078e0202 */
[----:B------:R-:W0:Y:S01]  /*0b30*/  LDC.64 R2, c[0x0][0x390] ;  /* 0x0000e400ff027b82 */ /* 0x000e220000000a00 */
[----:B------:R-:W2:Y:S04]  /*0b40*/  LDG.E.CONSTANT R4, desc[UR4][R6.64] ;  /* 0x0000000406047981 */ /* 0x000ea8000c1e9900 */
[----:B------:R-:W3:Y:S01]  /*0b50*/  LDG.E.CONSTANT R5, desc[UR4][R6.64+0x4] ;  /* 0x0000040406057981 */ /* 0x000ee2000c1e9900 */
[----:B------:R-:W-:Y:S01]  /*0b60*/  BSSY.RECONVERGENT B2, `(.L_x_297) ;  /* 0x0000021000027945 */ /* 0x000fe20003800200 */
[----:B0-----:R-:W-:Y:S01]  /*0b70*/  IMAD.WIDE R2, R9, 0x4, R2 ;  /* 0x0000000409027825 */ /* 0x001fe200078e0202 */
[----:B--2---:R-:W-:Y:S02]  /*0b80*/  FSETP.GT.AND P0, PT, R4, RZ, PT ;  /* 0x000000ff0400720b */ /* 0x004fe40003f04000 */
[----:B---3--:R-:W-:-:S11]  /*0b90*/  FSETP.GT.AND P1, PT, R5, RZ, PT ;  /* 0x000000ff0500720b */ /* 0x008fd60003f24000 */
        /* <DEDUP_REMOVED lines=9> */
[----:B------:R-:W-:Y:S01]  /*0c30*/  FADD R12, R6, -1 ;  /* 0xbf800000060c7421 */ /* 0x000fe20000000000 */
[----:B------:R-:W-:Y:S02]  /*0c40*/  FSEL R6, RZ, -23, P0 ;  /* 0xc1b80000ff067808 */ /* 0x000fe40000000000 */
[----:B------:R-:W-:Y:S01]  /*0c50*/  ISETP.GT.U32.AND P0, PT, R4, 0x7f7fffff, PT ;  /* 0x7f7fffff0400780c */ /* 0x000fe20003f04070 */
[C---:B------:R-:W-:Y:S02]  /*0c60*/  FFMA R13, R12.reuse, -R13, 0.14084610342979431152 ;  /* 0x3e1039f60c0d7423 */ /* 0x040fe4000000080d */
[----:B------:R-:W-:Y:S01]  /*0c70*/  FFMA R6, R11, 1.1920928955078125e-07, R6 ;  /* 0x340000000b067823 */ /* 0x000fe20000000006 */
[----:B------:R-:W-:Y:S01]  /*0c80*/  MOV R11, 0x7f800000 ;  /* 0x7f800000000b7802 */ /* 0x000fe20000000f00 */
        /* <DEDUP_REMOVED lines=14> */
.L_x_298:
[----:B------:R-:W-:Y:S05]  /*0d70*/  BSYNC.RECONVERGENT B2 ;  /* 0x0000000000027941 */ /* 0x000fea0003800200 */
.L_x_297:
        /* <DEDUP_REMOVED lines=30> */
.L_x_300:
[----:B------:R-:W-:Y:S05]  /*0f60*/  BSYNC.RECONVERGENT B2 ;  /* 0x0000000000027941 */ /* 0x000fea0003800200 */
.L_x_299:
[----:B------:R-:W-:-:S07]  /*0f70*/  IADD3 R9, PT, PT, R9, 0x2, RZ ;  /* 0x0000000209097810 */ /* 0x000fce0007ffe0ff */
.L_x_296:
[----:B------:R-:W-:Y:S05]  /*0f80*/  BSYNC.RECONVERGENT B0 ;  /* 0x0000000000007941 */ /* 0x000fea0003800200 */
.L_x_295:
[----:B------:R-:W-:-:S04]  /*0f90*/  LOP3.LUT R10, R10, 0x1, RZ, 0xc0, !PT ;  /* 0x000000010a0a7812 */ /* 0x000fc800078ec0ff */
[----:B------:R-:W-:-:S13]  /*0fa0*/  ISETP.NE.U32.AND P0, PT, R10, 0x1, PT ;  /* 0x000000010a00780c */ /* 0x000fda0003f05070 */
[----:B------:R-:W-:Y:S05]  /*0fb0*/  @P0 BRA `(.L_x_294) ;  /* 0x00000000008c0947 */ /* 0x000fea0003800000 */
[----:B------:R-:W0:Y:S08]  /*0fc0*/  LDC.64 R2, c[0x0][0x398] ;  /* 0x0000e600ff027b82 */ /* 0x000e300000000a00 */
[----:B------:R-:W1:Y:S01]  /*0fd0*/  LDC.64 R4, c[0x0][0x390] ;  /* 0x0000e400ff047b82 */ /* 0x000e620000000a00 */
[----:B0-----:R-:W-:-:S06]  /*0fe0*/  IMAD.WIDE R2, R9, 0x4, R2 ;  /* 0x0000000409027825 */ /* 0x001fcc00078e0202 */
[----:B------:R-:W2:Y:S01]  /*0ff0*/  LDG.E.CONSTANT R2, desc[UR4][R2.64] ;  /* 0x0000000402027981 */ /* 0x000ea2000c1e9900 */
[----:B-1----:R-:W-:Y:S01]  /*1000*/  IMAD.WIDE R4, R9, 0x4, R4 ;  /* 0x0000000409047825 */ /* 0x002fe200078e0204 */
[----:B--2---:R-:W-:-:S13]  /*1010*/  FSETP.GT.AND P0, PT, R2, RZ, PT ;  /* 0x000000ff0200720b */ /* 0x004fda0003f04000 */
[----:B------:R-:W-:Y:S05]  /*1020*/  @!P0 BRA `(.L_x_294) ;  /* 0x0000000000708947 */ /* 0x000fea0003800000 */
[----:B------:R0:W2:Y:S01]  /*1030*/  LDG.E.CONSTANT R5, desc[UR4][R4.64] ;  /* 0x0000000404057981 */ /* 0x0000a2000c1e9900 */
[----:B------:R-:W-:Y:S01]  /*1040*/  FSETP.GEU.AND P0, PT, R2, 1.175494350822287508e-38, PT ;  /* 0x008000000200780b */ /* 0x000fe20003f0e000 */
[----:B------:R-:W-:-:S12]  /*1050*/  HFMA2 R9, -RZ, RZ, 1.5048828125, 33.21875 ;  /* 0x3e055027ff097431 */ /* 0x000fd800000001ff */
[----:B------:R-:W-:-:S05]  /*1060*/  @!P0 FMUL R2, R2, 8388608 ;  /* 0x4b00000002028820 */ /* 0x000fca0000400000 */
[----:B------:R-:W-:-:S04]  /*1070*/  IADD3 R3, PT, PT, R2, -0x3f2aaaab, RZ ;  /* 0xc0d5555502037810 */ /* 0x000fc80007ffe0ff */
[----:B------:R-:W-:-:S04]  /*1080*/  LOP3.LUT R7, R3, 0xff800000, RZ, 0xc0, !PT ;  /* 0xff80000003077812 */ /* 0x000fc800078ec0ff */
[-C--:B------:R-:W-:Y:S02]  /*1090*/  IADD3 R3, PT, PT, R2, -R7.reuse, RZ ;  /* 0x8000000702037210 */ /* 0x080fe40007ffe0ff */
[----:B0-----:R-:W-:Y:S02]  /*10a0*/  I2FP.F32.S32 R4, R7 ;  /* 0x0000000700047245 */ /* 0x001fe40000201400 */
        /* <DEDUP_REMOVED lines=20> */
.L_x_294:
[----:B------:R-:W-:Y:S05]  /*11f0*/  BSYNC.RECONVERGENT B1 ;  /* 0x0000000000017941 */ /* 0x000fea0003800200 */
.L_x_282:
[----:B------:R-:W0:Y:S02]  /*1200*/  LDC.64 R2, c[0x0][0x388] ;  /* 0x0000e200ff027b82 */ /* 0x000e240000000a00 */
[----:B0-----:R-:W-:-:S05]  /*1210*/  IMAD.WIDE R2, R0, 0x4, R2 ;  /* 0x0000000400027825 */ /* 0x001fca00078e0202 */
[----:B------:R-:W-:Y:S01]  /*1220*/  STG.E desc[UR4][R2.64], R8 ;  /* 0x0000000802007986 */ /* 0x000fe2000c101904 */
[----:B------:R-:W-:Y:S05]  /*1230*/  EXIT ;  /* 0x000000000000794d */ /* 0x000fea0003800000 */
.L_x_301:
        /* <DEDUP_REMOVED lines=12> */
.L_x_800:


//--------------------- .text.BinaryCrossentropyLoss --------------------------
	.section	.text.BinaryCrossentropyLoss,"ax",@progbits
	.align	128
        .global         BinaryCrossentropyLoss
        .type           BinaryCrossentropyLoss,@function
        .size           BinaryCrossentropyLoss,(.L_x_765 - BinaryCrossentropyLoss)
        .other          BinaryCrossentropyLoss,@"STO_CUDA_ENTRY STV_DEFAULT"
BinaryCrossentropyLoss:
.text.BinaryCrossentropyLoss:
        /* <DEDUP_REMOVED lines=14> */
[----:B------:R-:W-:Y:S01]  /*00e0*/  I2FP.F32.U32 R3, UR6 ;  /* 0x0000000600037c45 */ /* 0x000fe20008201000 */
[----:B------:R-:W-:Y:S03]  /*00f0*/  BSSY.RECONVERGENT B0, `(.L_x_303) ;  /* 0x000005d000007945 */ /* 0x000fe60003800200 */
[C---:B------:R-:W-:Y:S02]  /*0100*/  IADD3 R12, PT, PT, R13.reuse, UR6, RZ ;  /* 0x000000060d0c7c10 */ /* 0x040fe4000fffe0ff */
[----:B------:R-:W-:-:S04]  /*0110*/  IADD3 R5, PT, PT, R13, 0x1, RZ ;  /* 0x000000010d057810 */ /* 0x000fc80007ffe0ff */
[----:B------:R-:W-:-:S05]  /*0120*/  VIMNMX R0, PT, PT, R12, R5, !PT ;  /* 0x000000050c007248 */ /* 0x000fca0007fe0100 */
[----:B------:R-:W-:-:S05]  /*0130*/  IMAD.IADD R0, R0, 0x1, -R13 ;  /* 0x0000000100007824 */ /* 0x000fca00078e0a0d */
[----:B------:R-:W-:-:S04]  /*0140*/  LOP3.LUT R0, R0, 0x1, RZ, 0xc0, !PT ;  /* 0x0000000100007812 */ /* 0x000fc800078ec0ff */
[----:B------:R-:W-:Y:S02]  /*0150*/  ISETP.NE.U32.AND P0, PT, R0, 0x1, PT ;  /* 0x000000010000780c */ /* 0x000fe40003f05070 */
[----:B------:R-:W-:-:S11]  /*0160*/  MOV R0, RZ ;  /* 0x000000ff00007202 */ /* 0x000fd60000000f00 */
[----:B------:R-:W-:Y:S05]  /*0170*/  @P0 BRA `(.L_x_304) ;  /* 0x0000000400500947 */ /* 0x000fea0003800000 */
[----:B------:R-:W0:Y:S02]  /*0180*/  LDC.64 R6, c[0x0][0x398] ;  /* 0x0000e600ff067b82 */ /* 0x000e240000000a00 */
[----:B0-----:R-:W-:-:S06]  /*0190*/  IMAD.WIDE R6, R13, 0x4, R6 ;  /* 0x000000040d067825 */ /* 0x001fcc00078e0206 */
[----:B------:R-:W2:Y:S01]  /*01a0*/  LDG.E.CONSTANT R7, desc[UR4][R6.64] ;  /* 0x0000000406077981 */ /* 0x000ea2000c1e9900 */
[----:B------:R-:W-:Y:S01]  /*01b0*/  SHF.R.S32.HI R9, RZ, 0x1f, R13 ;  /* 0x0000001fff097819 */ /* 0x000fe2000001140d */
[----:B------:R-:W-:Y:S01]  /*01c0*/  IMAD.MOV.U32 R14, RZ, RZ, RZ ;  /* 0x000000ffff0e7224 */ /* 0x000fe200078e00ff */
[----:B------:R-:W-:Y:S02]  /*01d0*/  MOV R4, R13 ;  /* 0x0000000d00047202 */ /* 0x000fe40000000f00 */
[----:B------:R-:W-:Y:S02]  /*01e0*/  MOV R13, R5 ;  /* 0x00000005000d7202 */ /* 0x000fe40000000f00 */
[----:B--2---:R-:W-:-:S04]  /*01f0*/  FSETP.GEU.AND P0, PT, R7, 1, PT ;  /* 0x3f8000000700780b */ /* 0x004fc80003f0e000 */
[----:B------:R-:W-:-:S13]  /*0200*/  FSETP.LEU.OR P0, PT, R7, RZ, P0 ;  /* 0x000000ff0700720b */ /* 0x000fda000070b400 */
[----:B------:R-:W-:Y:S05]  /*0210*/  @P0 BRA `(.L_x_304) ;  /* 0x0000000400280947 */ /* 0x000fea0003800000 */
[----:B------:R-:W0:Y:S02]  /*0220*/  LDCU.64 UR6, c[0x0][0x390] ;  /* 0x00007200ff0677ac */ /* 0x000e240008000a00 */
[----:B0-----:R-:W-:-:S04]  /*0230*/  LEA R10, P0, R4, UR6, 0x2 ;  /* 0x00000006040a7c11 */ /* 0x001fc8000f8010ff */
[----:B------:R-:W-:-:S05]  /*0240*/  LEA.HI.X R11, R4, UR7, R9, 0x2, P0 ;  /* 0x00000007040b7c11 */ /* 0x000fca00080f1409 */
[----:B------:R0:W2:Y:S01]  /*0250*/  LDG.E.CONSTANT R0, desc[UR4][R10.64] ;  /* 0x000000040a007981 */ /* 0x0000a2000c1e9900 */
[C---:B------:R-:W-:Y:S01]  /*0260*/  FADD R4, -R7.reuse, 1 ;  /* 0x3f80000007047421 */ /* 0x040fe20000000100 */
[C---:B------:R-:W-:Y:S01]  /*0270*/  FMUL R6, R7.reuse, 8388608 ;  /* 0x4b00000007067820 */ /* 0x040fe20000400000 */
[----:B------:R-:W-:Y:S01]  /*0280*/  FSETP.GEU.AND P0, PT, R7, 1.175494350822287508e-38, PT ;  /* 0x008000000700780b */ /* 0x000fe20003f0e000 */
[----:B------:R-:W-:Y:S02]  /*0290*/  BSSY.RECONVERGENT B1, `(.L_x_305) ;  /* 0x0000040000017945 */ /* 0x000fe40003800200 */
[----:B------:R-:W-:Y:S02]  /*02a0*/  FSETP.GEU.AND P1, PT, R4, 1.175494350822287508e-38, PT ;  /* 0x008000000400780b */ /* 0x000fe40003f2e000 */
[----:B------:R-:W-:Y:S01]  /*02b0*/  FSEL R6, R6, R7, !P0 ;  /* 0x0000000706067208 */ /* 0x000fe20004000000 */
[----:B0-----:R-:W-:-:S04]  /*02c0*/  HFMA2 R11, -RZ, RZ, 1.5048828125, 33.21875 ;  /* 0x3e055027ff0b7431 */ /* 0x001fc800000001ff */
[----:B------:R-:W-:-:S05]  /*02d0*/  VIADD R7, R6, 0xc0d55555 ;  /* 0xc0d5555506077836 */ /* 0x000fca0000000000 */
[----:B------:R-:W-:Y:S01]  /*02e0*/  LOP3.LUT R15, R7, 0xff800000, RZ, 0xc0, !PT ;  /* 0xff800000070f7812 */ /* 0x000fe200078ec0ff */
[----:B------:R-:W-:-:S03]  /*02f0*/  @!P1 FMUL R4, R4, 8388608 ;  /* 0x4b00000004049820 */ /* 0x000fc60000400000 */
[-C--:B------:R-:W-:Y:S02]  /*0300*/  IADD3 R8, PT, PT, R6, -R15.reuse, RZ ;  /* 0x8000000f06087210 */ /* 0x080fe40007ffe0ff */
[----:B------:R-:W-:Y:S02]  /*0310*/  IADD3 R9, PT, PT, R4, -0x3f2aaaab, RZ ;  /* 0xc0d5555504097810 */ /* 0x000fe40007ffe0ff */
[----:B------:R-:W-:Y:S01]  /*0320*/  I2FP.F32.S32 R15, R15 ;  /* 0x0000000f000f7245 */ /* 0x000fe20000201400 */
[----:B------:R-:W-:Y:S01]  /*0330*/  FADD R8, R8, -1 ;  /* 0xbf80000008087421 */ /* 0x000fe20000000000 */
[----:B------:R-:W-:Y:S02]  /*0340*/  LOP3.LUT R9, R9, 0xff800000, RZ, 0xc0, !PT ;  /* 0xff80000009097812 */ /* 0x000fe400078ec0ff */
[C---:B------:R-:W-:Y:S02]  /*0350*/  FSETP.NEU.AND P2, PT, R4.reuse, RZ, PT ;  /* 0x000000ff0400720b */ /* 0x040fe40003f4d000 */
[----:B------:R-:W-:-:S02]  /*0360*/  IADD3 R7, PT, PT, R4, -R9, RZ ;  /* 0x8000000904077210 */ /* 0x000fc40007ffe0ff */
[----:B------:R-:W-:-:S03]  /*0370*/  I2FP.F32.S32 R9, R9 ;  /* 0x0000000900097245 */ /* 0x000fc60000201400 */
        /* <DEDUP_REMOVED lines=11> */
[C---:B------:R-:W-:Y:S01]  /*0430*/  FFMA R14, R7.reuse, R10, -0.24999669194221496582 ;  /* 0xbe7fff22070e7423 */ /* 0x040fe2000000000a */
[C---:B------:R-:W-:Y:S01]  /*0440*/  FFMA R11, R8.reuse, R11, -0.24999669194221496582 ;  /* 0xbe7fff22080b7423 */ /* 0x040fe2000000000b */
[----:B------:R-:W-:Y:S02]  /*0450*/  FSEL R10, RZ, -23, P0 ;  /* 0xc1b80000ff0a7808 */ /* 0x000fe40000000000 */
[C---:B------:R-:W-:Y:S01]  /*0460*/  FFMA R16, R7.reuse, R14, 0.33333182334899902344 ;  /* 0x3eaaaa7807107423 */ /* 0x040fe2000000000e */
[----:B------:R-:W-:Y:S01]  /*0470*/  FSEL R14, RZ, -23, P1 ;  /* 0xc1b80000ff0e7808 */ /* 0x000fe20000800000 */
[----:B------:R-:W-:Y:S01]  /*0480*/  FFMA R11, R8, R11, 0.33333182334899902344 ;  /* 0x3eaaaa78080b7423 */ /* 0x000fe2000000000b */
[----:B------:R-:W-:Y:S01]  /*0490*/  ISETP.GT.U32.AND P1, PT, R4, 0x7f7fffff, PT ;  /* 0x7f7fffff0400780c */ /* 0x000fe20003f24070 */
[----:B------:R-:W-:Y:S01]  /*04a0*/  FFMA R16, R7, R16, -0.5 ;  /* 0xbf00000007107423 */ /* 0x000fe20000000010 */
[----:B------:R-:W-:Y:S01]  /*04b0*/  ISETP.GT.U32.AND P0, PT, R6, 0x7f7fffff, PT ;  /* 0x7f7fffff0600780c */ /* 0x000fe20003f04070 */
[C---:B------:R-:W-:Y:S01]  /*04c0*/  FFMA R11, R8.reuse, R11, -0.5 ;  /* 0xbf000000080b7423 */ /* 0x040fe2000000000b */
[----:B------:R-:W-:Y:S01]  /*04d0*/  FFMA R9, R9, 1.1920928955078125e-07, R14 ;  /* 0x3400000009097823 */ /* 0x000fe2000000000e */
[----:B------:R-:W-:Y:S01]  /*04e0*/  FMUL R16, R7, R16 ;  /* 0x0000001007107220 */ /* 0x000fe20000400000 */
[----:B------:R-:W-:Y:S01]  /*04f0*/  FFMA R10, R15, 1.1920928955078125e-07, R10 ;  /* 0x340000000f0a7823 */ /* 0x000fe2000000000a */
[----:B------:R-:W-:-:S02]  /*0500*/  FMUL R11, R8, R11 ;  /* 0x0000000b080b7220 */ /* 0x000fc40000400000 */
[----:B------:R-:W-:Y:S01]  /*0510*/  FFMA R16, R7, R16, R7 ;  /* 0x0000001007107223 */ /* 0x000fe20000000007 */
[----:B------:R-:W-:Y:S02]  /*0520*/  IMAD.MOV.U32 R7, RZ, RZ, 0x7f800000 ;  /* 0x7f800000ff077424 */ /* 0x000fe400078e00ff */
[----:B------:R-:W-:Y:S01]  /*0530*/  FFMA R11, R8, R11, R8 ;  /* 0x0000000b080b7223 */ /* 0x000fe20000000008 */
[----:B------:R-:W-:Y:S01]  /*0540*/  FFMA R9, R9, 0.69314718246459960938, R16 ;  /* 0x3f31721809097823 */ /* 0x000fe20000000010 */
[-C--:B------:R-:W-:Y:S01]  /*0550*/  @P1 FFMA R9, R4, R7.reuse, +INF ;  /* 0x7f80000004091423 */ /* 0x080fe20000000007 */
[----:B------:R-:W0:Y:S01]  /*0560*/  MUFU.RCP R8, R3 ;  /* 0x0000000300087308 */ /* 0x000e220000001000 */
[----:B------:R-:W-:Y:S01]  /*0570*/  FFMA R10, R10, 0.69314718246459960938, R11 ;  /* 0x3f3172180a0a7823 */ /* 0x000fe2000000000b */
[C---:B------:R-:W-:Y:S01]  /*0580*/  @P0 FFMA R10, R6.reuse, R7, +INF ;  /* 0x7f800000060a0423 */ /* 0x040fe20000000007 */
[----:B------:R-:W-:Y:S02]  /*0590*/  FSETP.NEU.AND P1, PT, R6, RZ, PT ;  /* 0x000000ff0600720b */ /* 0x000fe40003f2d000 */
[----:B------:R-:W-:-:S02]  /*05a0*/  FSEL R9, R9, -INF , P2 ;  /* 0xff80000009097808 */ /* 0x000fc40001000000 */
[----:B------:R-:W-:Y:S01]  /*05b0*/  FSEL R7, R10, -INF , P1 ;  /* 0xff8000000a077808 */ /* 0x000fe20000800000 */
[----:B0-----:R-:W-:-:S04]  /*05c0*/  FFMA R11, -R3, R8, 1 ;  /* 0x3f800000030b7423 */ /* 0x001fc80000000108 */
[----:B------:R-:W-:Y:S01]  /*05d0*/  FFMA R11, R8, R11, R8 ;  /* 0x0000000b080b7223 */ /* 0x000fe20000000008 */
[----:B--2---:R-:W-:-:S04]  /*05e0*/  FADD R4, -R0, 1 ;  /* 0x3f80000000047421 */ /* 0x004fc80000000100 */
[----:B------:R-:W-:-:S04]  /*05f0*/  FMUL R9, R4, R9 ;  /* 0x0000000904097220 */ /* 0x000fc80000400000 */
[----:B------:R-:W-:-:S04]  /*0600*/  FFMA R0, R0, R7, R9 ;  /* 0x0000000700007223 */ /* 0x000fc80000000009 */
[----:B------:R-:W0:Y:S01]  /*0610*/  FCHK P0, R0, R3 ;  /* 0x0000000300007302 */ /* 0x000e220000000000 */
[----:B------:R-:W-:-:S04]  /*0620*/  FFMA R4, R0, R11, RZ ;  /* 0x0000000b00047223 */ /* 0x000fc800000000ff */
[----:B------:R-:W-:-:S04]  /*0630*/  FFMA R6, -R3, R4, R0 ;  /* 0x0000000403067223 */ /* 0x000fc80000000100 */
[----:B------:R-:W-:Y:S01]  /*0640*/  FFMA R4, R11, R6, R4 ;  /* 0x000000060b047223 */ /* 0x000fe20000000004 */
[----:B0-----:R-:W-:Y:S06]  /*0650*/  @!P0 BRA `(.L_x_306) ;  /* 0x00000000000c8947 */ /* 0x001fec0003800000 */
[----:B------:R-:W-:-:S07]  /*0660*/  MOV R16, 0x680 ;  /* 0x0000068000107802 */ /* 0x000fce0000000f00 */
[----:B------:R-:W-:Y:S05]  /*0670*/  CALL.REL.NOINC `($__internal_13_$__cuda_sm3x_div_rn_noftz_f32_slowpath) ;  /* 0x0000000800cc7944 */ /* 0x000fea0003c00000 */
[----:B------:R-:W-:-:S07]  /*0680*/  MOV R4, R0 ;  /* 0x0000000000047202 */ /* 0x000fce0000000f00 */
.L_x_306:
[----:B------:R-:W-:Y:S05]  /*0690*/  BSYNC.RECONVERGENT B1 ;  /* 0x0000000000017941 */ /* 0x000fea0003800200 */
.L_x_305:
[----:B------:R-:W-:-:S05]  /*06a0*/  FADD R0, RZ, -R4 ;  /* 0x80000004ff007221 */ /* 0x000fca0000000000 */
[----:B------:R-:W-:-:S07]  /*06b0*/  MOV R14, R0 ;  /* 0x00000000000e7202 */ /* 0x000fce0000000f00 */
.L_x_304:
[----:B------:R-:W-:Y:S05]  /*06c0*/  BSYNC.RECONVERGENT B0 ;  /* 0x0000000000007941 */ /* 0x000fea0003800200 */
.L_x_303:
[----:B------:R-:W-:Y:S01]  /*06d0*/  ISETP.GE.AND P0, PT, R5, R12, PT ;  /* 0x0000000c0500720c */ /* 0x000fe20003f06270 */
[----:B------:R-:W-:-:S12]  /*06e0*/  BSSY.RECONVERGENT B0, `(.L_x_302) ;  /* 0x00000a8000007945 */ /* 0x000fd80003800200 */
[----:B------:R-:W-:Y:S05]  /*06f0*/  @P0 BRA `(.L_x_307) ;  /* 0x0000000800980947 */ /* 0x000fea0003800000 */
[----:B------:R-:W0:Y:S01]  /*0700*/  LDC.64 R4, c[0x0][0x390] ;  /* 0x0000e400ff047b82 */ /* 0x000e220000000a00 */
[----:B------:R-:W-:-:S07]  /*0710*/  MOV R14, R0 ;  /* 0x00000000000e7202 */ /* 0x000fce0000000f00 */
[----:B------:R-:W1:Y:S01]  /*0720*/  LDC.64 R6, c[0x0][0x398] ;  /* 0x0000e600ff067b82 */ /* 0x000e620000000a00 */
[----:B0-----:R-:W-:-:S05]  /*0730*/  IADD3 R4, P0, PT, R4, 0x4, RZ ;  /* 0x0000000404047810 */ /* 0x001fca0007f1e0ff */
[----:B------:R-:W-:Y:S01]  /*0740*/  IMAD.X R5, RZ, RZ, R5, P0 ;  /* 0x000000ffff057224 */ /* 0x000fe200000e0605 */
[----:B-1----:R-:W-:-:S04]  /*0750*/  IADD3 R6, P1, PT, R6, 0x4, RZ ;  /* 0x0000000406067810 */ /* 0x002fc80007f3e0ff */
[----:B------:R-:W-:-:S09]  /*0760*/  IADD3.X R7, PT, PT, RZ, R7, RZ, P1, !PT ;  /* 0x00000007ff077210 */ /* 0x000fd20000ffe4ff */
.L_x_316:
[----:B------:R-:W-:-:S05]  /*0770*/  IMAD.WIDE R8, R13, 0x4, R6 ;  /* 0x000000040d087825 */ /* 0x000fca00078e0206 */
[----:B------:R-:W2:Y:S01]  /*0780*/  LDG.E.CONSTANT R17, desc[UR4][R8.64+-0x4] ;  /* 0xfffffc0408117981 */ /* 0x000ea2000c1e9900 */
[----:B------:R-:W-:Y:S01]  /*0790*/  BSSY.RECONVERGENT B1, `(.L_x_308) ;  /* 0x000004c000017945 */ /* 0x000fe20003800200 */
[----:B------:R-:W-:Y:S01]  /*07a0*/  IMAD.WIDE R10, R13, 0x4, R4 ;  /* 0x000000040d0a7825 */ /* 0x000fe200078e0204 */
[----:B--2---:R-:W-:-:S04]  /*07b0*/  FSETP.GEU.AND P0, PT, R17, 1, PT ;  /* 0x3f8000001100780b */ /* 0x004fc80003f0e000 */
[----:B------:R-:W-:-:S13]  /*07c0*/  FSETP.LEU.OR P0, PT, R17, RZ, P0 ;  /* 0x000000ff1100720b */ /* 0x000fda000070b400 */
[----:B------:R-:W-:Y:S05]  /*07d0*/  @P0 BRA `(.L_x_309) ;  /* 0x00000004001c0947 */ /* 0x000fea0003800000 */
[----:B------:R-:W2:Y:S01]  /*07e0*/  LDG.E.CONSTANT R15, desc[UR4][R10.64+-0x4] ;  /* 0xfffffc040a0f7981 */ /* 0x000ea2000c1e9900 */
[C---:B------:R-:W-:Y:S01]  /*07f0*/  FADD R0, -R17.reuse, 1 ;  /* 0x3f80000011007421 */ /* 0x040fe20000000100 */
[C---:B------:R-:W-:Y:S01]  /*0800*/  FMUL R16, R17.reuse, 8388608 ;  /* 0x4b00000011107820 */ /* 0x040fe20000400000 */
[----:B------:R-:W-:Y:S01]  /*0810*/  FSETP.GEU.AND P0, PT, R17, 1.175494350822287508e-38, PT ;  /* 0x008000001100780b */ /* 0x000fe20003f0e000 */
[----:B------:R-:W-:Y:S01]  /*0820*/  HFMA2 R20, -RZ, RZ, 1.5048828125, 33.21875 ;  /* 0x3e055027ff147431 */ /* 0x000fe200000001ff */
[----:B------:R-:W-:Y:S01]  /*0830*/  BSSY.RECONVERGENT B2, `(.L_x_310) ;  /* 0x0000040000027945 */ /* 0x000fe20003800200 */
[----:B------:R-:W-:Y:S02]  /*0840*/  FSETP.GEU.AND P1, PT, R0, 1.175494350822287508e-38, PT ;  /* 0x008000000000780b */ /* 0x000fe40003f2e000 */
[----:B------:R-:W-:-:S04]  /*0850*/  FSEL R16, R16, R17, !P0 ;  /* 0x0000001110107208 */ /* 0x000fc80004000000 */
[----:B------:R-:W-:-:S04]  /*0860*/  IADD3 R21, PT, PT, R16, -0x3f2aaaab, RZ ;  /* 0xc0d5555510157810 */ /* 0x000fc80007ffe0ff */
[----:B------:R-:W-:-:S03]  /*0870*/  LOP3.LUT R21, R21, 0xff800000, RZ, 0xc0, !PT ;  /* 0xff80000015157812 */ /* 0x000fc600078ec0ff */
[----:B------:R-:W-:Y:S01]  /*0880*/  @!P1 FMUL R0, R0, 8388608 ;  /* 0x4b00000000009820 */ /* 0x000fe20000400000 */
[----:B------:R-:W-:-:S04]  /*0890*/  IADD3 R19, PT, PT, R16, -R21, RZ ;  /* 0x8000001510137210 */ /* 0x000fc80007ffe0ff */
[C---:B------:R-:W-:Y:S01]  /*08a0*/  IADD3 R17, PT, PT, R0.reuse, -0x3f2aaaab, RZ ;  /* 0xc0d5555500117810 */ /* 0x040fe20007ffe0ff */
[----:B------:R-:W-:Y:S01]  /*08b0*/  FADD R19, R19, -1 ;  /* 0xbf80000013137421 */ /* 0x000fe20000000000 */
[----:B------:R-:W-:Y:S02]  /*08c0*/  FSETP.NEU.AND P2, PT, R0, RZ, PT ;  /* 0x000000ff0000720b */ /* 0x000fe40003f4d000 */
[----:B------:R-:W-:-:S04]  /*08d0*/  LOP3.LUT R17, R17, 0xff800000, RZ, 0xc0, !PT ;  /* 0xff80000011117812 */ /* 0x000fc800078ec0ff */
[----:B------:R-:W-:Y:S01]  /*08e0*/  I2FP.F32.S32 R24, R17 ;  /* 0x0000001100187245 */ /* 0x000fe20000201400 */
[----:B------:R-:W-:Y:S01]  /*08f0*/  IMAD.IADD R18, R0, 0x1, -R17 ;  /* 0x0000000100127824 */ /* 0x000fe200078e0a11 */
[----:B------:R-:W-:-:S03]  /*0900*/  MOV R17, 0x7f800000 ;  /* 0x7f80000000117802 */ /* 0x000fc60000000f00 */
        /* <DEDUP_REMOVED lines=13> */
[----:B------:R-:W-:Y:S02]  /*09e0*/  I2FP.F32.S32 R23, R21 ;  /* 0x0000001500177245 */ /* 0x000fe40000201400 */
[----:B------:R-:W-:Y:S01]  /*09f0*/  FFMA R25, R18, R25, 0.33333182334899902344 ;  /* 0x3eaaaa7812197423 */ /* 0x000fe20000000019 */
[----:B------:R-:W-:Y:S01]  /*0a00*/  FSEL R21, RZ, -23, P1 ;  /* 0xc1b80000ff157808 */ /* 0x000fe20000800000 */
[C---:B------:R-:W-:Y:S01]  /*0a10*/  FFMA R22, R19.reuse, R22, 0.33333182334899902344 ;  /* 0x3eaaaa7813167423 */ /* 0x040fe20000000016 */
[----:B------:R-:W-:Y:S01]  /*0a20*/  ISETP.GT.U32.AND P1, PT, R0, 0x7f7fffff, PT ;  /* 0x7f7fffff0000780c */ /* 0x000fe20003f24070 */
[----:B------:R-:W-:Y:S01]  /*0a30*/  FFMA R25, R18, R25, -0.5 ;  /* 0xbf00000012197423 */ /* 0x000fe20000000019 */
[----:B------:R-:W-:Y:S01]  /*0a40*/  FSEL R20, RZ, -23, P0 ;  /* 0xc1b80000ff147808 */ /* 0x000fe20000000000 */
[C---:B------:R-:W-:Y:S01]  /*0a50*/  FFMA R22, R19.reuse, R22, -0.5 ;  /* 0xbf00000013167423 */ /* 0x040fe20000000016 */
[----:B------:R-:W-:Y:S01]  /*0a60*/  ISETP.GT.U32.AND P0, PT, R16, 0x7f7fffff, PT ;  /* 0x7f7fffff1000780c */ /* 0x000fe20003f04070 */
[----:B------:R-:W-:Y:S01]  /*0a70*/  FMUL R25, R18, R25 ;  /* 0x0000001912197220 */ /* 0x000fe20000400000 */
[----:B------:R-:W-:Y:S01]  /*0a80*/  FFMA R21, R24, 1.1920928955078125e-07, R21 ;  /* 0x3400000018157823 */ /* 0x000fe20000000015 */
[----:B------:R-:W-:Y:S01]  /*0a90*/  FMUL R22, R19, R22 ;  /* 0x0000001613167220 */ /* 0x000fe20000400000 */
[----:B------:R-:W-:Y:S01]  /*0aa0*/  FFMA R20, R23, 1.1920928955078125e-07, R20 ;  /* 0x3400000017147823 */ /* 0x000fe20000000014 */
[----:B------:R-:W-:-:S02]  /*0ab0*/  FFMA R24, R18, R25, R18 ;  /* 0x0000001912187223 */ /* 0x000fc40000000012 */
[----:B------:R-:W-:Y:S01]  /*0ac0*/  FFMA R19, R19, R22, R19 ;  /* 0x0000001613137223 */ /* 0x000fe20000000013 */
[----:B------:R-:W0:Y:S01]  /*0ad0*/  MUFU.RCP R18, R3 ;  /* 0x0000000300127308 */ /* 0x000e220000001000 */
[----:B------:R-:W-:Y:S01]  /*0ae0*/  FFMA R21, R21, 0.69314718246459960938, R24 ;  /* 0x3f31721815157823 */ /* 0x000fe20000000018 */
[-C--:B------:R-:W-:Y:S01]  /*0af0*/  @P1 FFMA R21, R0, R17.reuse, +INF ;  /* 0x7f80000000151423 */ /* 0x080fe20000000011 */
[----:B------:R-:W-:Y:S01]  /*0b00*/  FFMA R19, R20, 0.69314718246459960938, R19 ;  /* 0x3f31721814137823 */ /* 0x000fe20000000013 */
[C---:B------:R-:W-:Y:S01]  /*0b10*/  FSETP.NEU.AND P1, PT, R16.reuse, RZ, PT ;  /* 0x000000ff1000720b */ /* 0x040fe20003f2d000 */
[----:B------:R-:W-:Y:S02]  /*0b20*/  @P0 FFMA R19, R16, R17, +INF ;  /* 0x7f80000010130423 */ /* 0x000fe40000000011 */
[----:B------:R-:W-:-:S03]  /*0b30*/  FSEL R21, R21, -INF , P2 ;  /* 0xff80000015157808 */ /* 0x000fc60001000000 */
[----:B------:R-:W-:Y:S01]  /*0b40*/  FSEL R0, R19, -INF , P1 ;  /* 0xff80000013007808 */ /* 0x000fe20000800000 */
[----:B0-----:R-:W-:Y:S01]  /*0b50*/  FFMA R17, -R3, R18, 1 ;  /* 0x3f80000003117423 */ /* 0x001fe20000000112 */
[----:B--2---:R-:W-:-:S04]  /*0b60*/  FADD R16, -R15, 1 ;  /* 0x3f8000000f107421 */ /* 0x004fc80000000100 */
[----:B------:R-:W-:-:S04]  /*0b70*/  FMUL R16, R16, R21 ;  /* 0x0000001510107220 */ /* 0x000fc80000400000 */
[----:B------:R-:W-:Y:S01]  /*0b80*/  FFMA R20, R15, R0, R16 ;  /* 0x000000000f147223 */ /* 0x000fe20000000010 */
[----:B------:R-:W-:-:S03]  /*0b90*/  FFMA R0, R18, R17, R18 ;  /* 0x0000001112007223 */ /* 0x000fc60000000012 */
[----:B------:R-:W0:Y:S01]  /*0ba0*/  FCHK P0, R20, R3 ;  /* 0x0000000314007302 */ /* 0x000e220000000000 */
[----:B------:R-:W-:-:S04]  /*0bb0*/  FFMA R15, R0, R20, RZ ;  /* 0x00000014000f7223 */ /* 0x000fc800000000ff */
[----:B------:R-:W-:-:S04]  /*0bc0*/  FFMA R16, -R3, R15, R20 ;  /* 0x0000000f03107223 */ /* 0x000fc80000000114 */
[----:B------:R-:W-:Y:S01]  /*0bd0*/  FFMA R15, R0, R16, R15 ;  /* 0x00000010000f7223 */ /* 0x000fe2000000000f */
[----:B0-----:R-:W-:Y:S06]  /*0be0*/  @!P0 BRA `(.L_x_311) ;  /* 0x0000000000108947 */ /* 0x001fec0003800000 */
[----:B------:R-:W-:Y:S01]  /*0bf0*/  IMAD.MOV.U32 R0, RZ, RZ, R20 ;  /* 0x000000ffff007224 */ /* 0x000fe200078e0014 */
[----:B------:R-:W-:-:S07]  /*0c00*/  MOV R16, 0xc20 ;  /* 0x00000c2000107802 */ /* 0x000fce0000000f00 */
[----:B------:R-:W-:Y:S05]  /*0c10*/  CALL.REL.NOINC `($__internal_13_$__cuda_sm3x_div_rn_noftz_f32_slowpath) ;  /* 0x0000000400647944 */ /* 0x000fea0003c00000 */
[----:B------:R-:W-:-:S07]  /*0c20*/  MOV R15, R0 ;  /* 0x00000000000f7202 */ /* 0x000fce0000000f00 */
.L_x_311:
[----:B------:R-:W-:Y:S05]  /*0c30*/  BSYNC.RECONVERGENT B2 ;  /* 0x0000000000027941 */ /* 0x000fea0003800200 */
.L_x_310:
[----:B------:R-:W-:-:S07]  /*0c40*/  FADD R14, R14, -R15 ;  /* 0x8000000f0e0e7221 */ /* 0x000fce0000000000 */
.L_x_309:
[----:B------:R-:W-:Y:S05]  /*0c50*/  BSYNC.RECONVERGENT B1 ;  /* 0x0000000000017941 */ /* 0x000fea0003800200 */
.L_x_308:
[----:B------:R-:W2:Y:S01]  /*0c60*/  LDG.E.CONSTANT R9, desc[UR4][R8.64] ;  /* 0x0000000408097981 */ /* 0x000ea2000c1e9900 */
[----:B------:R-:W-:Y:S01]  /*0c70*/  BSSY.RECONVERGENT B1, `(.L_x_312) ;  /* 0x000004b000017945 */ /* 0x000fe20003800200 */
[----:B--2---:R-:W-:-:S04]  /*0c80*/  FSETP.GEU.AND P0, PT, R9, 1, PT ;  /* 0x3f8000000900780b */ /* 0x004fc80003f0e000 */
[----:B------:R-:W-:-:S13]  /*0c90*/  FSETP.LEU.OR P0, PT, R9, RZ, P0 ;  /* 0x000000ff0900720b */ /* 0x000fda000070b400 */
[----:B------:R-:W-:Y:S05]  /*0ca0*/  @P0 BRA `(.L_x_313) ;  /* 0x00000004001c0947 */ /* 0x000fea0003800000 */
[----:B------:R0:W2:Y:S01]  /*0cb0*/  LDG.E.CONSTANT R10, desc[UR4][R10.64] ;  /* 0x000000040a0a7981 */ /* 0x0000a2000c1e9900 */
[C---:B------:R-:W-:Y:S01]  /*0cc0*/  FADD R0, -R9.reuse, 1 ;  /* 0x3f80000009007421 */ /* 0x040fe20000000100 */
[C---:B------:R-:W-:Y:S01]  /*0cd0*/  FMUL R8, R9.reuse, 8388608 ;  /* 0x4b00000009087820 */ /* 0x040fe20000400000 */
[----:B------:R-:W-:Y:S01]  /*0ce0*/  FSETP.GEU.AND P0, PT, R9, 1.175494350822287508e-38, PT ;  /* 0x008000000900780b */ /* 0x000fe20003f0e000 */
[----:B------:R-:W-:Y:S01]  /*0cf0*/  HFMA2 R16, -RZ, RZ, 1.5048828125, 33.21875 ;  /* 0x3e055027ff107431 */ /* 0x000fe200000001ff */
[----:B------:R-:W-:Y:S01]  /*0d00*/  BSSY.RECONVERGENT B2, `(.L_x_314) ;  /* 0x0000040000027945 */ /* 0x000fe20003800200 */
[----:B------:R-:W-:Y:S02]  /*0d10*/  FSETP.GEU.AND P1, PT, R0, 1.175494350822287508e-38, PT ;  /* 0x008000000000780b */ /* 0x000fe40003f2e000 */
[----:B------:R-:W-:Y:S02]  /*0d20*/  FSEL R8, R8, R9, !P0 ;  /* 0x0000000908087208 */ /* 0x000fe40004000000 */
[----:B------:R-:W-:-:S02]  /*0d30*/  FSEL R19, RZ, -23, P1 ;  /* 0xc1b80000ff137808 */ /* 0x000fc40000800000 */
[----:B------:R-:W-:-:S04]  /*0d40*/  IADD3 R17, PT, PT, R8, -0x3f2aaaab, RZ ;  /* 0xc0d5555508117810 */ /* 0x000fc80007ffe0ff */
[----:B------:R-:W-:-:S03]  /*0d50*/  LOP3.LUT R17, R17, 0xff800000, RZ, 0xc0, !PT ;  /* 0xff80000011117812 */ /* 0x000fc600078ec0ff */
[----:B------:R-:W-:Y:S01]  /*0d60*/  @!P1 FMUL R0, R0, 8388608 ;  /* 0x4b00000000009820 */ /* 0x000fe20000400000 */
[-C--:B0-----:R-:W-:Y:S02]  /*0d70*/  IADD3 R11, PT, PT, R8, -R17.reuse, RZ ;  /* 0x80000011080b7210 */ /* 0x081fe40007ffe0ff */
[----:B------:R-:W-:Y:S02]  /*0d80*/  I2FP.F32.S32 R17, R17 ;  /* 0x0000001100117245 */ /* 0x000fe40000201400 */
[C---:B------:R-:W-:Y:S01]  /*0d90*/  IADD3 R15, PT, PT, R0.reuse, -0x3f2aaaab, RZ ;  /* 0xc0d55555000f7810 */ /* 0x040fe20007ffe0ff */
[----:B------:R-:W-:Y:S01]  /*0da0*/  FADD R11, R11, -1 ;  /* 0xbf8000000b0b7421 */ /* 0x000fe20000000000 */
[C---:B------:R-:W-:Y:S02]  /*0db0*/  ISETP.GT.U32.AND P1, PT, R0.reuse, 0x7f7fffff, PT ;  /* 0x7f7fffff0000780c */ /* 0x040fe40003f24070 */
[----:B------:R-:W-:Y:S02]  /*0dc0*/  LOP3.LUT R15, R15, 0xff800000, RZ, 0xc0, !PT ;  /* 0xff8000000f0f7812 */ /* 0x000fe400078ec0ff */
[----:B------:R-:W-:-:S03]  /*0dd0*/  FSETP.NEU.AND P2, PT, R0, RZ, PT ;  /* 0x000000ff0000720b */ /* 0x000fc60003f4d000 */
[----:B------:R-:W-:-:S04]  /*0de0*/  IMAD.IADD R9, R0, 0x1, -R15 ;  /* 0x0000000100097824 */ /* 0x000fc800078e0a0f */
        /* <DEDUP_REMOVED lines=12> */
[----:B------:R-:W-:Y:S01]  /*0eb0*/  FFMA R18, R11, R16, -0.24999669194221496582 ;  /* 0xbe7fff220b127423 */ /* 0x000fe20000000010 */
[----:B------:R-:W-:Y:S02]  /*0ec0*/  FSEL R16, RZ, -23, P0 ;  /* 0xc1b80000ff107808 */ /* 0x000fe40000000000 */
[----:B------:R-:W-:Y:S01]  /*0ed0*/  FFMA R22, R9, R20, 0.33333182334899902344 ;  /* 0x3eaaaa7809167423 */ /* 0x000fe20000000014 */
[----:B------:R-:W-:Y:S01]  /*0ee0*/  FFMA R18, R11, R18, 0.33333182334899902344 ;  /* 0x3eaaaa780b127423 */ /* 0x000fe20000000012 */
[----:B------:R-:W-:Y:S01]  /*0ef0*/  I2FP.F32.S32 R20, R15 ;  /* 0x0000000f00147245 */ /* 0x000fe20000201400 */
[----:B------:R-:W-:Y:S01]  /*0f00*/  FFMA R16, R17, 1.1920928955078125e-07, R16 ;  /* 0x3400000011107823 */ /* 0x000fe20000000010 */
[----:B------:R-:W-:Y:S01]  /*0f10*/  FFMA R22, R9, R22, -0.5 ;  /* 0xbf00000009167423 */ /* 0x000fe20000000016 */
[----:B------:R-:W-:Y:S01]  /*0f20*/  FFMA R18, R11, R18, -0.5 ;  /* 0xbf0000000b127423 */ /* 0x000fe20000000012 */
[----:B------:R-:W-:Y:S01]  /*0f30*/  ISETP.GT.U32.AND P0, PT, R8, 0x7f7fffff, PT ;  /* 0x7f7fffff0800780c */ /* 0x000fe20003f04070 */
[----:B------:R-:W-:Y:S01]  /*0f40*/  FFMA R19, R20, 1.1920928955078125e-07, R19 ;  /* 0x3400000014137823 */ /* 0x000fe20000000013 */
[----:B------:R-:W-:Y:S01]  /*0f50*/  FMUL R22, R9, R22 ;  /* 0x0000001609167220 */ /* 0x000fe20000400000 */
[----:B------:R-:W-:-:S03]  /*0f60*/  FMUL R18, R11, R18 ;  /* 0x000000120b127220 */ /* 0x000fc60000400000 */
[----:B------:R-:W-:Y:S01]  /*0f70*/  FFMA R22, R9, R22, R9 ;  /* 0x0000001609167223 */ /* 0x000fe20000000009 */
[----:B------:R-:W-:Y:S01]  /*0f80*/  MOV R9, 0x7f800000 ;  /* 0x7f80000000097802 */ /* 0x000fe20000000f00 */
[----:B------:R-:W-:Y:S02]  /*0f90*/  FFMA R11, R11, R18, R11 ;  /* 0x000000120b0b7223 */ /* 0x000fe4000000000b */
[----:B------:R-:W-:Y:S01]  /*0fa0*/  FFMA R19, R19, 0.69314718246459960938, R22 ;  /* 0x3f31721813137823 */ /* 0x000fe20000000016 */
[----:B------:R-:W0:Y:S01]  /*0fb0*/  MUFU.RCP R18, R3 ;  /* 0x0000000300127308 */ /* 0x000e220000001000 */
[-C--:B------:R-:W-:Y:S01]  /*0fc0*/  @P1 FFMA R19, R0, R9.reuse, +INF ;  /* 0x7f80000000131423 */ /* 0x080fe20000000009 */
[----:B------:R-:W-:Y:S01]  /*0fd0*/  FFMA R11, R16, 0.69314718246459960938, R11 ;  /* 0x3f317218100b7823 */ /* 0x000fe2000000000b */
[C---:B------:R-:W-:Y:S01]  /*0fe0*/  @P0 FFMA R11, R8.reuse, R9, +INF ;  /* 0x7f800000080b0423 */ /* 0x040fe20000000009 */
[----:B------:R-:W-:Y:S02]  /*0ff0*/  FSETP.NEU.AND P1, PT, R8, RZ, PT ;  /* 0x000000ff0800720b */ /* 0x000fe40003f2d000 */
[----:B------:R-:W-:-:S02]  /*1000*/  FSEL R19, R19, -INF , P2 ;  /* 0xff80000013137808 */ /* 0x000fc40001000000 */
[----:B------:R-:W-:Y:S01]  /*1010*/  FSEL R11, R11, -INF , P1 ;  /* 0xff8000000b0b7808 */ /* 0x000fe20000800000 */
[----:B0-----:R-:W-:Y:S01]  /*1020*/  FFMA R9, -R3, R18, 1 ;  /* 0x3f80000003097423 */ /* 0x001fe20000000112 */
[----:B--2---:R-:W-:-:S04]  /*1030*/  FADD R0, -R10, 1 ;  /* 0x3f8000000a007421 */ /* 0x004fc80000000100 */
[----:B------:R-:W-:Y:S01]  /*1040*/  FMUL R19, R0, R19 ;  /* 0x0000001300137220 */ /* 0x000fe20000400000 */
[----:B------:R-:W-:-:S03]  /*1050*/  FFMA R0, R18, R9, R18 ;  /* 0x0000000912007223 */ /* 0x000fc60000000012 */
[----:B------:R-:W-:-:S04]  /*1060*/  FFMA R10, R10, R11, R19 ;  /* 0x0000000b0a0a7223 */ /* 0x000fc80000000013 */
        /* <DEDUP_REMOVED lines=9> */
.L_x_315:
[----:B------:R-:W-:Y:S05]  /*1100*/  BSYNC.RECONVERGENT B2 ;  /* 0x0000000000027941 */ /* 0x000fea0003800200 */
.L_x_314:
[----:B------:R-:W-:-:S07]  /*1110*/  FADD R14, R14, -R9 ;  /* 0x800000090e0e7221 */ /* 0x000fce0000000000 */
.L_x_313:
[----:B------:R-:W-:Y:S05]  /*1120*/  BSYNC.RECONVERGENT B1 ;  /* 0x0000000000017941 */ /* 0x000fea0003800200 */
.L_x_312:
[----:B------:R-:W-:-:S04]  /*1130*/  IADD3 R13, PT, PT, R13, 0x2, RZ ;  /* 0x000000020d0d7810 */ /* 0x000fc80007ffe0ff */
[----:B------:R-:W-:-:S13]  /*1140*/  ISETP.GE.AND P0, PT, R13, R12, PT ;  /* 0x0000000c0d00720c */ /* 0x000fda0003f06270 */
[----:B------:R-:W-:Y:S05]  /*1150*/  @!P0 BRA `(.L_x_316) ;  /* 0xfffffff400848947 */ /* 0x000fea000383ffff */
.L_x_307:
[----:B------:R-:W-:Y:S05]  /*1160*/  BSYNC.RECONVERGENT B0 ;  /* 0x0000000000007941 */ /* 0x000fea0003800200 */
.L_x_302:
[----:B------:R-:W0:Y:S02]  /*1170*/  LDC.64 R4, c[0x0][0x388] ;  /* 0x0000e200ff047b82 */ /* 0x000e240000000a00 */
[----:B0-----:R-:W-:-:S05]  /*1180*/  IMAD.WIDE R2, R2, 0x4, R4 ;  /* 0x0000000402027825 */ /* 0x001fca00078e0204 */
[----:B------:R-:W-:Y:S01]  /*1190*/  STG.E desc[UR4][R2.64], R14 ;  /* 0x0000000e02007986 */ /* 0x000fe2000c101904 */
[----:B------:R-:W-:Y:S05]  /*11a0*/  EXIT ;  /* 0x000000000000794d */ /* 0x000fea0003800000 */
        .weak           $__internal_13_$__cuda_sm3x_div_rn_noftz_f32_slowpath
        .type           $__internal_13_$__cuda_sm3x_div_rn_noftz_f32_slowpath,@function
        .size           $__internal_13_$__cuda_sm3x_div_rn_noftz_f32_slowpath,(.L_x_765 - $__internal_13_$__cuda_sm3x_div_rn_noftz_f32_slowpath)
$__internal_13_$__cuda_sm3x_div_rn_noftz_f32_slowpath:
        /* <DEDUP_REMOVED lines=35> */
.L_x_318:
[----:B------:R-:W-:Y:S01]  /*13e0*/  LEA R18, R15, 0xc0800000, 0x17 ;  /* 0xc08000000f127811 */ /* 0x000fe200078eb8ff */
[----:B------:R-:W-:Y:S01]  /*13f0*/  BSSY.RECONVERGENT B4, `(.L_x_323) ;  /* 0x0000036000047945 */ /* 0x000fe20003800200 */
[----:B------:R-:W-:Y:S02]  /*1400*/  IADD3 R20, PT, PT, R20, -0x7f, RZ ;  /* 0xffffff8114147810 */ /* 0x000fe40007ffe0ff */
[----:B------:R-:W-:-:S03]  /*1410*/  IADD3 R22, PT, PT, -R18, R19, RZ ;  /* 0x0000001312167210 */ /* 0x000fc60007ffe1ff */
[----:B------:R-:W-:Y:S01]  /*1420*/  IMAD R0, R20, -0x800000, R0 ;  /* 0xff80000014007824 */ /* 0x000fe200078e0200 */
[----:B------:R-:W0:Y:S01]  /*1430*/  MUFU.RCP R19, R22 ;  /* 0x0000001600137308 */ /* 0x000e220000001000 */
[----:B------:R-:W-:Y:S01]  /*1440*/  FADD.FTZ R21, -R22, -RZ ;  /* 0x800000ff16157221 */ /* 0x000fe20000010100 */
        /* <DEDUP_REMOVED lines=23> */
[C---:B------:R-:W-:Y:S02]  /*15c0*/  IADD3 R20, PT, PT, R22.reuse, 0x20, RZ ;  /* 0x0000002016147810 */ /* 0x040fe40007ffe0ff */
[C---:B------:R-:W-:Y:S02]  /*15d0*/  ISETP.NE.AND P2, PT, R22.reuse, RZ, PT ;  /* 0x000000ff1600720c */ /* 0x040fe40003f45270 */
[----:B------:R-:W-:Y:S01]  /*15e0*/  LOP3.LUT R17, R15, 0x7fffff, RZ, 0xc0, !PT ;  /* 0x007fffff0f117812 */ /* 0x000fe200078ec0ff */
[CCC-:B------:R-:W-:Y:S01]  /*15f0*/  FFMA.RP R15, R19.reuse, R21.reuse, R18.reuse ;  /* 0x00000015130f7223 */ /* 0x1c0fe20000008012 */
[----:B------:R-:W-:Y:S01]  /*1600*/  FFMA.RM R18, R19, R21, R18 ;  /* 0x0000001513127223 */ /* 0x000fe20000004012 */
[----:B------:R-:W-:Y:S01]  /*1610*/  IMAD.MOV R19, RZ, RZ, -R22 ;  /* 0x000000ffff137224 */ /* 0x000fe200078e0a16 */
[----:B------:R-:W-:Y:S02]  /*1620*/  LOP3.LUT R17, R17, 0x800000, RZ, 0xfc, !PT ;  /* 0x0080000011117812 */ /* 0x000fe400078efcff */
[----:B------:R-:W-:-:S02]  /*1630*/  ISETP.NE.AND P1, PT, R22, RZ, PT ;  /* 0x000000ff1600720c */ /* 0x000fc40003f25270 */
        /* <DEDUP_REMOVED lines=13> */
.L_x_325:
[----:B------:R-:W-:-:S04]  /*1710*/  LOP3.LUT R0, R0, 0x80000000, RZ, 0xc0, !PT ;  /* 0x8000000000007812 */ /* 0x000fc800078ec0ff */
[----:B------:R-:W-:Y:S01]  /*1720*/  LOP3.LUT R0, R0, 0x7f800000, RZ, 0xfc, !PT ;  /* 0x7f80000000007812 */ /* 0x000fe200078efcff */
[----:B------:R-:W-:Y:S06]  /*1730*/  BRA `(.L_x_326) ;  /* 0x0000000000047947 */ /* 0x000fec0003800000 */
.L_x_324:
[----:B------:R-:W-:-:S07]  /*1740*/  LEA R0, R20, R0, 0x17 ;  /* 0x0000000014007211 */ /* 0x000fce00078eb8ff */
.L_x_326:
[----:B------:R-:W-:Y:S05]  /*1750*/  BSYNC.RECONVERGENT B4 ;  /* 0x0000000000047941 */ /* 0x000fea0003800200 */
.L_x_323:
[----:B------:R-:W-:Y:S05]  /*1760*/  BRA `(.L_x_327) ;  /* 0x0000000000207947 */ /* 0x000fea0003800000 */
.L_x_322:
[----:B------:R-:W-:-:S04]  /*1770*/  LOP3.LUT R0, R19, 0x80000000, R0, 0x48, !PT ;  /* 0x8000000013007812 */ /* 0x000fc800078e4800 */
[----:B------:R-:W-:Y:S01]  /*1780*/  LOP3.LUT R0, R0, 0x7f800000, RZ, 0xfc, !PT ;  /* 0x7f80000000007812 */ /* 0x000fe200078efcff */
[----:B------:R-:W-:Y:S06]  /*1790*/  BRA `(.L_x_327) ;  /* 0x0000000000147947 */ /* 0x000fec0003800000 */
.L_x_321:
[----:B------:R-:W-:Y:S01]  /*17a0*/  LOP3.LUT R0, R19, 0x80000000, R0, 0x48, !PT ;  /* 0x8000000013007812 */ /* 0x000fe200078e4800 */
[----:B------:R-:W-:Y:S06]  /*17b0*/  BRA `(.L_x_327) ;  /* 0x00000000000c7947 */ /* 0x000fec0003800000 */
.L_x_320:
[----:B------:R-:W0:Y:S01]  /*17c0*/  MUFU.RSQ R0, -QNAN ;  /* 0xffc0000000007908 */ /* 0x000e220000001400 */
[----:B------:R-:W-:Y:S05]  /*17d0*/  BRA `(.L_x_327) ;  /* 0x0000000000047947 */ /* 0x000fea0003800000 */
.L_x_319:
[----:B------:R-:W-:-:S07]  /*17e0*/  FADD.FTZ R0, R0, R3 ;  /* 0x0000000300007221 */ /* 0x000fce0000010000 */
.L_x_327:
[----:B------:R-:W-:Y:S05]  /*17f0*/  BSYNC.RECONVERGENT B3 ;  /* 0x0000000000037941 */ /* 0x000fea0003800200 */
.L_x_317:
[----:B------:R-:W-:-:S04]  /*1800*/  HFMA2 R17, -RZ, RZ, 0, 0 ;  /* 0x00000000ff117431 */ /* 0x000fc800000001ff */
[----:B0-----:R-:W-:Y:S05]  /*1810*/  RET.REL.NODEC R16 `(BinaryCrossentropyLoss) ;  /* 0xffffffe410f87950 */ /* 0x001fea0003c3ffff */
.L_x_328:
        /* <DEDUP_REMOVED lines=14> */
.L_x_765:


//--------------------- .text.UpSampling2D        --------------------------
	.section	.text.UpSampling2D,"ax",@progbits
	.align	128
        .global         UpSampling2D
        .type           UpSampling2D,@function
        .size           UpSampling2D,(.L_x_802 - UpSampling2D)
        .other          UpSampling2D,@"STO_CUDA_ENTRY STV_DEFAULT"
UpSampling2D:
.text.UpSampling2D:
        /* <DEDUP_REMOVED lines=9> */
[----:B------:R-:W0:Y:S01]  /*0090*/  LDCU UR4, c[0x0][0x384] ;  /* 0x00007080ff0477ac */ /* 0x000e220008000800 */
[----:B------:R-:W-:Y:S01]  /*00a0*/  IABS R12, R0 ;  /* 0x00000000000c7213 */ /* 0x000fe20000000000 */
[----:B------:R-:W1:Y:S01]  /*00b0*/  LDCU.64 UR8, c[0x0][0x358] ;  /* 0x00006b00ff0877ac */ /* 0x000e620008000a00 */
[----:B0-----:R-:W-:-:S04]  /*00c0*/  IMAD R4, R2, UR4, RZ ;  /* 0x0000000402047c24 */ /* 0x001fc8000f8e02ff */
[----:B------:R-:W-:-:S05]  /*00d0*/  IMAD R7, R4, R3, RZ ;  /* 0x0000000304077224 */ /* 0x000fca00078e02ff */
[-C--:B------:R-:W-:Y:S02]  /*00e0*/  IABS R11, R7.reuse ;  /* 0x00000007000b7213 */ /* 0x080fe40000000000 */
[----:B------:R-:W-:Y:S02]  /*00f0*/  IABS R6, R7 ;  /* 0x0000000700067213 */ /* 0x000fe40000000000 */
[----:B------:R-:W0:Y:S08]  /*0100*/  I2F.RP R5, R11 ;  /* 0x0000000b00057306 */ /* 0x000e300000209400 */
[----:B0-----:R-:W0:Y:S02]  /*0110*/  MUFU.RCP R5, R5 ;  /* 0x0000000500057308 */ /* 0x001e240000001000 */
[----:B0-----:R-:W-:-:S06]  /*0120*/  IADD3 R8, PT, PT, R5, 0xffffffe, RZ ;  /* 0x0ffffffe05087810 */ /* 0x001fcc0007ffe0ff */
[----:B------:R0:W2:Y:S02]  /*0130*/  F2I.FTZ.U32.TRUNC.NTZ R9, R8 ;  /* 0x0000000800097305 */ /* 0x0000a4000021f000 */
[----:B0-----:R-:W-:Y:S02]  /*0140*/  HFMA2 R8, -RZ, RZ, 0, 0 ;  /* 0x00000000ff087431 */ /* 0x001fe400000001ff */
[----:B--2---:R-:W-:-:S04]  /*0150*/  IMAD.MOV R4, RZ, RZ, -R9 ;  /* 0x000000ffff047224 */ /* 0x004fc800078e0a09 */
[----:B------:R-:W-:Y:S02]  /*0160*/  IMAD R13, R4, R11, RZ ;  /* 0x0000000b040d7224 */ /* 0x000fe400078e02ff */
[----:B------:R-:W-:Y:S02]  /*0170*/  IMAD R4, R2, R3, RZ ;  /* 0x0000000302047224 */ /* 0x000fe400078e02ff */
[----:B------:R-:W-:-:S03]  /*0180*/  IMAD.HI.U32 R9, R9, R13, R8 ;  /* 0x0000000d09097227 */ /* 0x000fc600078e0008 */
[----:B------:R-:W-:Y:S01]  /*0190*/  IABS R5, R4 ;  /* 0x0000000400057213 */ /* 0x000fe20000000000 */
[----:B------:R-:W-:Y:S02]  /*01a0*/  IMAD.MOV R13, RZ, RZ, -R6 ;  /* 0x000000ffff0d7224 */ /* 0x000fe400078e0a06 */
[----:B------:R-:W-:Y:S01]  /*01b0*/  IMAD.HI.U32 R6, R9, R12, RZ ;  /* 0x0000000c09067227 */ /* 0x000fe200078e00ff */
[----:B------:R-:W0:Y:S03]  /*01c0*/  I2F.RP R10, R5 ;  /* 0x00000005000a7306 */ /* 0x000e260000209400 */
[----:B------:R-:W-:-:S05]  /*01d0*/  IMAD R8, R6, R13, R12 ;  /* 0x0000000d06087224 */ /* 0x000fca00078e020c */
[----:B------:R-:W-:Y:S01]  /*01e0*/  ISETP.GT.U32.AND P1, PT, R11, R8, PT ;  /* 0x000000080b00720c */ /* 0x000fe20003f24070 */
[----:B0-----:R-:W0:-:S12]  /*01f0*/  MUFU.RCP R10, R10 ;  /* 0x0000000a000a7308 */ /* 0x001e180000001000 */
[-C--:B------:R-:W-:Y:S02]  /*0200*/  @!P1 IADD3 R8, PT, PT, R8, -R11.reuse, RZ ;  /* 0x8000000b08089210 */ /* 0x080fe40007ffe0ff */
[----:B------:R-:W-:Y:S02]  /*0210*/  @!P1 IADD3 R6, PT, PT, R6, 0x1, RZ ;  /* 0x0000000106069810 */ /* 0x000fe40007ffe0ff */
[----:B------:R-:W-:Y:S02]  /*0220*/  ISETP.GE.U32.AND P0, PT, R8, R11, PT ;  /* 0x0000000b0800720c */ /* 0x000fe40003f06070 */
[----:B------:R-:W-:Y:S02]  /*0230*/  LOP3.LUT R8, R0, R7, RZ, 0x3c, !PT ;  /* 0x0000000700087212 */ /* 0x000fe400078e3cff */
[----:B------:R-:W-:Y:S02]  /*0240*/  ISETP.NE.AND P1, PT, R7, RZ, PT ;  /* 0x000000ff0700720c */ /* 0x000fe40003f25270 */
[----:B------:R-:W-:Y:S01]  /*0250*/  ISETP.GE.AND P2, PT, R8, RZ, PT ;  /* 0x000000ff0800720c */ /* 0x000fe20003f46270 */
[----:B0-----:R-:W-:-:S04]  /*0260*/  VIADD R8, R10, 0xffffffe ;  /* 0x0ffffffe0a087836 */ /* 0x001fc80000000000 */
[----:B------:R0:W2:Y:S02]  /*0270*/  F2I.FTZ.U32.TRUNC.NTZ R9, R8 ;  /* 0x0000000800097305 */ /* 0x0000a4000021f000 */
[----:B------:R-:W-:-:S06]  /*0280*/  @P0 VIADD R6, R6, 0x1 ;  /* 0x0000000106060836 */ /* 0x000fcc0000000000 */
[----:B------:R-:W-:Y:S01]  /*0290*/  @!P2 IADD3 R6, PT, PT, -R6, RZ, RZ ;  /* 0x000000ff0606a210 */ /* 0x000fe20007ffe1ff */
[----:B0-----:R-:W-:Y:S01]  /*02a0*/  IMAD.MOV.U32 R8, RZ, RZ, RZ ;  /* 0x000000ffff087224 */ /* 0x001fe200078e00ff */
[----:B------:R-:W-:-:S04]  /*02b0*/  @!P1 LOP3.LUT R6, RZ, R7, RZ, 0x33, !PT ;  /* 0x00000007ff069212 */ /* 0x000fc800078e33ff */
[----:B------:R-:W-:Y:S01]  /*02c0*/  IADD3 R11, PT, PT, -R6, RZ, RZ ;  /* 0x000000ff060b7210 */ /* 0x000fe20007ffe1ff */
[----:B--2---:R-:W-:-:S04]  /*02d0*/  IMAD.MOV R10, RZ, RZ, -R9 ;  /* 0x000000ffff0a7224 */ /* 0x004fc800078e0a09 */
[----:B------:R-:W-:Y:S02]  /*02e0*/  IMAD R11, R7, R11, R0 ;  /* 0x0000000b070b7224 */ /* 0x000fe400078e0200 */
[----:B------:R-:W-:Y:S01]  /*02f0*/  IMAD R7, R10, R5, RZ ;  /* 0x000000050a077224 */ /* 0x000fe200078e02ff */
[----:B------:R-:W-:Y:S02]  /*0300*/  IABS R10, R4 ;  /* 0x00000004000a7213 */ /* 0x000fe40000000000 */
[----:B------:R-:W-:Y:S01]  /*0310*/  IABS R13, R11 ;  /* 0x0000000b000d7213 */ /* 0x000fe20000000000 */
[----:B------:R-:W-:Y:S01]  /*0320*/  IMAD.HI.U32 R8, R9, R7, R8 ;  /* 0x0000000709087227 */ /* 0x000fe200078e0008 */
[----:B------:R-:W-:Y:S02]  /*0330*/  IADD3 R10, PT, PT, RZ, -R10, RZ ;  /* 0x8000000aff0a7210 */ /* 0x000fe40007ffe0ff */
[----:B------:R-:W-:-:S03]  /*0340*/  IABS R7, R3 ;  /* 0x0000000300077213 */ /* 0x000fc60000000000 */
[----:B------:R-:W-:Y:S01]  /*0350*/  IMAD.HI.U32 R8, R8, R13, RZ ;  /* 0x0000000d08087227 */ /* 0x000fe200078e00ff */
[----:B------:R-:W0:Y:S03]  /*0360*/  I2F.RP R9, R7 ;  /* 0x0000000700097306 */ /* 0x000e260000209400 */
[----:B------:R-:W-:-:S05]  /*0370*/  IMAD R10, R8, R10, R13 ;  /* 0x0000000a080a7224 */ /* 0x000fca00078e020d */
[----:B------:R-:W-:Y:S01]  /*0380*/  ISETP.GT.U32.AND P1, PT, R5, R10, PT ;  /* 0x0000000a0500720c */ /* 0x000fe20003f24070 */
[----:B0-----:R-:W0:-:S12]  /*0390*/  MUFU.RCP R9, R9 ;  /* 0x0000000900097308 */ /* 0x001e180000001000 */
[----:B------:R-:W-:Y:S01]  /*03a0*/  @!P1 IMAD.IADD R10, R10, 0x1, -R5 ;  /* 0x000000010a0a9824 */ /* 0x000fe200078e0a05 */
[----:B------:R-:W-:Y:S02]  /*03b0*/  @!P1 IADD3 R8, PT, PT, R8, 0x1, RZ ;  /* 0x0000000108089810 */ /* 0x000fe40007ffe0ff */
[----:B------:R-:W-:Y:S02]  /*03c0*/  ISETP.NE.AND P1, PT, R4, RZ, PT ;  /* 0x000000ff0400720c */ /* 0x000fe40003f25270 */
[----:B------:R-:W-:Y:S02]  /*03d0*/  ISETP.GE.U32.AND P0, PT, R10, R5, PT ;  /* 0x000000050a00720c */ /* 0x000fe40003f06070 */
[----:B------:R-:W-:-:S04]  /*03e0*/  LOP3.LUT R5, R11, R4, RZ, 0x3c, !PT ;  /* 0x000000040b057212 */ /* 0x000fc800078e3cff */
[----:B------:R-:W-:Y:S02]  /*03f0*/  ISETP.GE.AND P2, PT, R5, RZ, PT ;  /* 0x000000ff0500720c */ /* 0x000fe40003f46270 */
[----:B0-----:R-:W-:-:S04]  /*0400*/  IADD3 R10, PT, PT, R9, 0xffffffe, RZ ;  /* 0x0ffffffe090a7810 */ /* 0x001fc80007ffe0ff */
[----:B------:R-:W0:Y:S01]  /*0410*/  F2I.FTZ.U32.TRUNC.NTZ R5, R10 ;  /* 0x0000000a00057305 */ /* 0x000e22000021f000 */
[----:B------:R-:W-:-:S05]  /*0420*/  @P0 VIADD R8, R8, 0x1 ;  /* 0x0000000108080836 */ /* 0x000fca0000000000 */
[----:B------:R-:W-:-:S04]  /*0430*/  MOV R13, R8 ;  /* 0x00000008000d7202 */ /* 0x000fc80000000f00 */
[----:B------:R-:W-:Y:S02]  /*0440*/  @!P2 IADD3 R13, PT, PT, -R13, RZ, RZ ;  /* 0x000000ff0d0da210 */ /* 0x000fe40007ffe1ff */
[----:B------:R-:W-:Y:S01]  /*0450*/  @!P1 LOP3.LUT R13, RZ, R4, RZ, 0x33, !PT ;  /* 0x00000004ff0d9212 */ /* 0x000fe200078e33ff */
[----:B0-----:R-:W-:-:S03]  /*0460*/  IMAD.MOV R14, RZ, RZ, -R5 ;  /* 0x000000ffff0e7224 */ /* 0x001fc600078e0a05 */
[----:B------:R-:W-:Y:S01]  /*0470*/  IADD3 R8, PT, PT, -R13, RZ, RZ ;  /* 0x000000ff0d087210 */ /* 0x000fe20007ffe1ff */
[----:B------:R-:W-:-:S04]  /*0480*/  IMAD R9, R14, R7, RZ ;  /* 0x000000070e097224 */ /* 0x000fc800078e02ff */
[----:B------:R-:W-:Y:S02]  /*0490*/  IMAD R12, R4, R8, R11 ;  /* 0x00000008040c7224 */ /* 0x000fe400078e020b */
[----:B------:R-:W-:-:S03]  /*04a0*/  HFMA2 R4, -RZ, RZ, 0, 0 ;  /* 0x00000000ff047431 */ /* 0x000fc600000001ff */
[----:B------:R-:W-:Y:S02]  /*04b0*/  IABS R8, R12 ;  /* 0x0000000c00087213 */ /* 0x000fe40000000000 */
[----:B------:R-:W-:-:S04]  /*04c0*/  IMAD.HI.U32 R4, R5, R9, R4 ;  /* 0x0000000905047227 */ /* 0x000fc800078e0004 */
[----:B------:R-:W-:Y:S02]  /*04d0*/  IMAD.MOV.U32 R5, RZ, RZ, R8 ;  /* 0x000000ffff057224 */ /* 0x000fe400078e0008 */
[----:B------:R-:W0:Y:S02]  /*04e0*/  LDC.64 R8, c[0x0][0x398] ;  /* 0x0000e600ff087b82 */ /* 0x000e240000000a00 */
[----:B------:R-:W-:-:S05]  /*04f0*/  IMAD.HI.U32 R10, R4, R5, RZ ;  /* 0x00000005040a7227 */ /* 0x000fca00078e00ff */
[----:B------:R-:W-:-:S05]  /*0500*/  IADD3 R4, PT, PT, -R10, RZ, RZ ;  /* 0x000000ff0a047210 */ /* 0x000fca0007ffe1ff */
[----:B------:R-:W-:-:S05]  /*0510*/  IMAD R4, R7, R4, R5 ;  /* 0x0000000407047224 */ /* 0x000fca00078e0205 */
[----:B------:R-:W-:-:S13]  /*0520*/  ISETP.GT.U32.AND P1, PT, R7, R4, PT ;  /* 0x000000040700720c */ /* 0x000fda0003f24070 */
[-C--:B------:R-:W-:Y:S01]  /*0530*/  @!P1 IADD3 R4, PT, PT, R4, -R7.reuse, RZ ;  /* 0x8000000704049210 */ /* 0x080fe20007ffe0ff */
[----:B------:R-:W-:Y:S01]  /*0540*/  @!P1 VIADD R10, R10, 0x1 ;  /* 0x000000010a0a9836 */ /* 0x000fe20000000000 */
[----:B------:R-:W-:Y:S02]  /*0550*/  ISETP.NE.AND P1, PT, R3, RZ, PT ;  /* 0x000000ff0300720c */ /* 0x000fe40003f25270 */
[----:B------:R-:W-:Y:S02]  /*0560*/  ISETP.GE.U32.AND P0, PT, R4, R7, PT ;  /* 0x000000070400720c */ /* 0x000fe40003f06070 */
[----:B------:R-:W2:Y:S01]  /*0570*/  LDC.64 R4, c[0x0][0x390] ;  /* 0x0000e400ff047b82 */ /* 0x000ea20000000a00 */
[----:B------:R-:W-:-:S04]  /*0580*/  LOP3.LUT R7, R12, R3, RZ, 0x3c, !PT ;  /* 0x000000030c077212 */ /* 0x000fc800078e3cff */
[----:B------:R-:W-:Y:S01]  /*0590*/  ISETP.GE.AND P2, PT, R7, RZ, PT ;  /* 0x000000ff0700720c */ /* 0x000fe20003f46270 */
[----:B------:R-:W-:-:S05]  /*05a0*/  IMAD R7, R6, UR4, R13 ;  /* 0x0000000406077c24 */ /* 0x000fca000f8e020d */
[----:B------:R-:W-:-:S07]  /*05b0*/  @P0 IADD3 R10, PT, PT, R10, 0x1, RZ ;  /* 0x000000010a0a0810 */ /* 0x000fce0007ffe0ff */
[----:B------:R-:W-:Y:S02]  /*05c0*/  @!P2 IADD3 R10, PT, PT, -R10, RZ, RZ ;  /* 0x000000ff0a0aa210 */ /* 0x000fe40007ffe1ff */
[----:B------:R-:W-:Y:S02]  /*05d0*/  @!P1 LOP3.LUT R10, RZ, R3, RZ, 0x33, !PT ;  /* 0x00000003ff0a9212 */ /* 0x000fe400078e33ff */
[----:B--2---:R-:W-:-:S03]  /*05e0*/  VIMNMX R11, PT, PT, R4, R5, PT ;  /* 0x00000005040b7248 */ /* 0x004fc60003fe0100 */
[--C-:B------:R-:W-:Y:S02]  /*05f0*/  IMAD.MOV R6, RZ, RZ, -R10.reuse ;  /* 0x000000ffff067224 */ /* 0x100fe400078e0a0a */
[----:B------:R-:W-:Y:S01]  /*0600*/  IMAD R7, R7, R2, R10 ;  /* 0x0000000207077224 */ /* 0x000fe200078e020a */
[----:B------:R-:W-:Y:S01]  /*0610*/  ISETP.GE.AND P0, PT, R11, 0x1, PT ;  /* 0x000000010b00780c */ /* 0x000fe20003f06270 */
[----:B------:R-:W-:Y:S02]  /*0620*/  IMAD R2, R3, R6, R12 ;  /* 0x0000000603027224 */ /* 0x000fe400078e020c */
[----:B------:R-:W-:Y:S01]  /*0630*/  IMAD R4, R7, R4, RZ ;  /* 0x0000000407047224 */ /* 0x000fe200078e02ff */
[----:B------:R-:W-:-:S03]  /*0640*/  MOV R7, RZ ;  /* 0x000000ff00077202 */ /* 0x000fc60000000f00 */
[----:B------:R-:W-:Y:S02]  /*0650*/  IMAD R6, R4, R3, R2 ;  /* 0x0000000304067224 */ /* 0x000fe400078e0202 */
[----:B0-----:R-:W-:-:S04]  /*0660*/  IMAD.WIDE R2, R0, 0x4, R8 ;  /* 0x0000000400027825 */ /* 0x001fc800078e0208 */
[----:B-1----:R-:W-:Y:S05]  /*0670*/  @!P0 BRA `(.L_x_329) ;  /* 0x0000000800b88947 */ /* 0x002fea0003800000 */
[----:B------:R0:W5:Y:S01]  /*0680*/  LDG.E R4, desc[UR8][R2.64] ;  /* 0x0000000802047981 */ /* 0x000162000c1e1900 */
[----:B------:R-:W1:Y:S01]  /*0690*/  LDCU.U8 UR4, c[0x0][0x3a8] ;  /* 0x00007500ff0477ac */ /* 0x000e620008000000 */
[----:B------:R-:W-:Y:S01]  /*06a0*/  IMAD R0, R6, R5, RZ ;  /* 0x0000000506007224 */ /* 0x000fe200078e02ff */
[----:B-1----:R-:W-:-:S04]  /*06b0*/  UPRMT UR4, UR4, 0x8880, URZ ;  /* 0x0000888004047896 */ /* 0x002fc800080000ff */
[----:B------:R-:W-:-:S09]  /*06c0*/  UISETP.NE.AND UP0, UPT, UR4, URZ, UPT ;  /* 0x000000ff0400728c */ /* 0x000fd2000bf05270 */
[----:B0-----:R-:W-:Y:S05]  /*06d0*/  BRA.U UP0, `(.L_x_330) ;  /* 0x0000000500cc7547 */ /* 0x001fea000b800000 */
[----:B------:R-:W0:Y:S01]  /*06e0*/  LDCU.64 UR6, c[0x0][0x3a0] ;  /* 0x00007400ff0677ac */ /* 0x000e220008000a00 */
[C---:B------:R-:W-:Y:S01]  /*06f0*/  LOP3.LUT R25, R5.reuse, 0x7, RZ, 0xc0, !PT ;  /* 0x0000000705197812 */ /* 0x040fe200078ec0ff */
[----:B------:R-:W-:Y:S01]  /*0700*/  HFMA2 R7, -RZ, RZ, 0, 0 ;  /* 0x00000000ff077431 */ /* 0x000fe200000001ff */
[C---:B------:R-:W-:Y:S01]  /*0710*/  LOP3.LUT R24, R5.reuse, 0xf, RZ, 0xc0, !PT ;  /* 0x0000000f05187812 */ /* 0x040fe200078ec0ff */
[----:B------:R-:W-:Y:S01]  /*0720*/  UMOV UR4, URZ ;  /* 0x000000ff00047c82 */ /* 0x000fe20008000000 */
[----:B------:R-:W-:Y:S01]  /*0730*/  LOP3.LUT R8, R5, 0x7ffffff0, RZ, 0xc0, !PT ;  /* 0x7ffffff005087812 */ /* 0x000fe200078ec0ff */
[----:B------:R-:W-:Y:S01]  /*0740*/  VIADD R6, R25, 0xffffffff ;  /* 0xffffffff19067836 */ /* 0x000fe20000000000 */
[----:B-----5:R-:W-:Y:S02]  /*0750*/  IADD3 R4, PT, PT, R24, -0x1, RZ ;  /* 0xffffffff18047810 */ /* 0x020fe40007ffe0ff */
[----:B------:R-:W-:Y:S02]  /*0760*/  IADD3 R8, PT, PT, -R8, RZ, RZ ;  /* 0x000000ff08087210 */ /* 0x000fe40007ffe1ff */
[----:B------:R-:W-:-:S02]  /*0770*/  ISETP.GE.U32.AND P0, PT, R6, 0x3, PT ;  /* 0x000000030600780c */ /* 0x000fc40003f06070 */
[----:B------:R-:W-:Y:S02]  /*0780*/  ISETP.GE.U32.AND P1, PT, R4, 0x7, PT ;  /* 0x000000070400780c */ /* 0x000fe40003f26070 */
[----:B------:R-:W-:Y:S01]  /*0790*/  LOP3.LUT R6, R5, 0x3, RZ, 0xc0, !PT ;  /* 0x0000000305067812 */ /* 0x000fe200078ec0ff */
[----:B0-----:R-:W-:-:S04]  /*07a0*/  UIADD3 UR5, UP0, UPT, UR6, 0x20, URZ ;  /* 0x0000002006057890 */ /* 0x001fc8000ff1e0ff */
[----:B------:R-:W-:-:S12]  /*07b0*/  UIADD3.X UR6, UPT, UPT, URZ, UR7, URZ, UP0, !UPT ;  /* 0x00000007ff067290 */ /* 0x000fd800087fe4ff */
.L_x_336:
[----:B------:R-:W0:Y:S01]  /*07c0*/  LDCU UR7, c[0x0][0x394] ;  /* 0x00007280ff0777ac */ /* 0x000e220008000800 */
[----:B------:R-:W-:Y:S01]  /*07d0*/  ISETP.NE.AND P3, PT, R24, RZ, PT ;  /* 0x000000ff1800720c */ /* 0x000fe20003f65270 */
[----:B------:R-:W-:Y:S01]  /*07e0*/  IMAD.MOV.U32 R9, RZ, RZ, R0 ;  /* 0x000000ffff097224 */ /* 0x000fe200078e0000 */
[----:B0-----:R-:W-:-:S09]  /*07f0*/  UISETP.GE.U32.AND UP0, UPT, UR7, 0x10, UPT ;  /* 0x000000100700788c */ /* 0x001fd2000bf06070 */
[----:B------:R-:W-:Y:S05]  /*0800*/  BRA.U !UP0, `(.L_x_331) ;  /* 0x0000000108a47547 */ /* 0x000fea000b800000 */
[----:B------:R-:W-:Y:S02]  /*0810*/  MOV R10, R8 ;  /* 0x00000008000a7202 */ /* 0x000fe40000000f00 */
[----:B------:R-:W-:-:S07]  /*0820*/  MOV R9, R0 ;  /* 0x0000000000097202 */ /* 0x000fce0000000f00 */
.L_x_332:
[----:B------:R-:W-:Y:S01]  /*0830*/  MOV R5, UR6 ;  /* 0x0000000600057c02 */ /* 0x000fe20008000f00 */
[----:B------:R-:W-:-:S04]  /*0840*/  IMAD.U32 R4, RZ, RZ, UR5 ;  /* 0x00000005ff047e24 */ /* 0x000fc8000f8e00ff */
[----:B------:R-:W-:-:S05]  /*0850*/  IMAD.WIDE R4, R9, 0x4, R4 ;  /* 0x0000000409047825 */ /* 0x000fca00078e0204 */
[----:B------:R-:W2:Y:S04]  /*0860*/  LDG.E R26, desc[UR8][R4.64+-0x20] ;  /* 0xffffe008041a7981 */ /* 0x000ea8000c1e1900 */
[----:B------:R-:W3:Y:S04]  /*0870*/  LDG.E R27, desc[UR8][R4.64+-0x1c] ;  /* 0xffffe408041b7981 */ /* 0x000ee8000c1e1900 */
[----:B------:R-:W4:Y:S04]  /*0880*/  LDG.E R22, desc[UR8][R4.64+-0x18] ;  /* 0xffffe80804167981 */ /* 0x000f28000c1e1900 */
[----:B------:R-:W5:Y:S04]  /*0890*/  LDG.E R21, desc[UR8][R4.64+-0x14] ;  /* 0xffffec0804157981 */ /* 0x000f68000c1e1900 */
        /* <DEDUP_REMOVED lines=10> */
[----:B------:R-:W5:Y:S01]  /*0940*/  LDG.E R23, desc[UR8][R4.64+0x1c] ;  /* 0x00001c0804177981 */ /* 0x000f62000c1e1900 */
[----:B--2---:R-:W-:-:S03]  /*0950*/  FADD R26, R26, R7 ;  /* 0x000000071a1a7221 */ /* 0x004fc60000000000 */
[----:B------:R-:W2:Y:S01]  /*0960*/  LDG.E R7, desc[UR8][R4.64+0x18] ;  /* 0x0000180804077981 */ /* 0x000ea2000c1e1900 */
[----:B---3--:R-:W-:-:S04]  /*0970*/  FADD R27, R26, R27 ;  /* 0x0000001b1a1b7221 */ /* 0x008fc80000000000 */
[----:B----4-:R-:W-:-:S04]  /*0980*/  FADD R22, R27, R22 ;  /* 0x000000161b167221 */ /* 0x010fc80000000000 */
[----:B-----5:R-:W-:-:S04]  /*0990*/  FADD R21, R22, R21 ;  /* 0x0000001516157221 */ /* 0x020fc80000000000 */
[----:B------:R-:W-:-:S04]  /*09a0*/  FADD R20, R21, R20 ;  /* 0x0000001415147221 */ /* 0x000fc80000000000 */
[----:B------:R-:W-:-:S04]  /*09b0*/  FADD R19, R20, R19 ;  /* 0x0000001314137221 */ /* 0x000fc80000000000 */
[----:B------:R-:W-:-:S04]  /*09c0*/  FADD R18, R19, R18 ;  /* 0x0000001213127221 */ /* 0x000fc80000000000 */
[----:B------:R-:W-:-:S04]  /*09d0*/  FADD R17, R18, R17 ;  /* 0x0000001112117221 */ /* 0x000fc80000000000 */
[----:B------:R-:W-:-:S04]  /*09e0*/  FADD R16, R17, R16 ;  /* 0x0000001011107221 */ /* 0x000fc80000000000 */
[----:B------:R-:W-:Y:S01]  /*09f0*/  FADD R15, R16, R15 ;  /* 0x0000000f100f7221 */ /* 0x000fe20000000000 */
[----:B------:R-:W-:-:S03]  /*0a00*/  IADD3 R10, PT, PT, R10, 0x10, RZ ;  /* 0x000000100a0a7810 */ /* 0x000fc60007ffe0ff */
[----:B------:R-:W-:Y:S01]  /*0a10*/  FADD R14, R15, R14 ;  /* 0x0000000e0f0e7221 */ /* 0x000fe20000000000 */
[----:B------:R-:W-:-:S03]  /*0a20*/  ISETP.NE.AND P2, PT, R10, RZ, PT ;  /* 0x000000ff0a00720c */ /* 0x000fc60003f45270 */
[----:B------:R-:W-:-:S04]  /*0a30*/  FADD R13, R14, R13 ;  /* 0x0000000d0e0d7221 */ /* 0x000fc80000000000 */
[----:B------:R-:W-:-:S04]  /*0a40*/  FADD R12, R13, R12 ;  /* 0x0000000c0d0c7221 */ /* 0x000fc80000000000 */
[----:B------:R-:W-:Y:S01]  /*0a50*/  FADD R12, R12, R11 ;  /* 0x0000000b0c0c7221 */ /* 0x000fe20000000000 */
[----:B------:R-:W-:-:S03]  /*0a60*/  VIADD R9, R9, 0x10 ;  /* 0x0000001009097836 */ /* 0x000fc60000000000 */
[----:B--2---:R-:W-:-:S04]  /*0a70*/  FADD R12, R12, R7 ;  /* 0x000000070c0c7221 */ /* 0x004fc80000000000 */
[----:B------:R-:W-:Y:S01]  /*0a80*/  FADD R7, R12, R23 ;  /* 0x000000170c077221 */ /* 0x000fe20000000000 */
[----:B------:R-:W-:Y:S06]  /*0a90*/  @P2 BRA `(.L_x_332) ;  /* 0xfffffffc00642947 */ /* 0x000fec000383ffff */
.L_x_331:
[----:B------:R-:W-:Y:S05]  /*0aa0*/  @!P3 BRA `(.L_x_333) ;  /* 0x0000000000bcb947 */ /* 0x000fea0003800000 */
[----:B------:R-:W-:Y:S01]  /*0ab0*/  ISETP.NE.AND P2, PT, R25, RZ, PT ;  /* 0x000000ff1900720c */ /* 0x000fe20003f45270 */
[----:B------:R-:W-:-:S12]  /*0ac0*/  @!P1 BRA `(.L_x_334) ;  /* 0x00000000004c9947 */ /* 0x000fd80003800000 */
[----:B------:R-:W0:Y:S02]  /*0ad0*/  LDC.64 R4, c[0x0][0x3a0] ;  /* 0x0000e800ff047b82 */ /* 0x000e240000000a00 */
[----:B0-----:R-:W-:-:S05]  /*0ae0*/  IMAD.WIDE R4, R9, 0x4, R4 ;  /* 0x0000000409047825 */ /* 0x001fca00078e0204 */
[----:B------:R-:W2:Y:S04]  /*0af0*/  LDG.E R10, desc[UR8][R4.64] ;  /* 0x00000008040a7981 */ /* 0x000ea8000c1e1900 */
[----:B------:R-:W3:Y:S04]  /*0b00*/  LDG.E R11, desc[UR8][R4.64+0x4] ;  /* 0x00000408040b7981 */ /* 0x000ee8000c1e1900 */
[----:B------:R-:W4:Y:S04]  /*0b10*/  LDG.E R13, desc[UR8][R4.64+0x8] ;  /* 0x00000808040d7981 */ /* 0x000f28000c1e1900 */
[----:B------:R-:W5:Y:S04]  /*0b20*/  LDG.E R15, desc[UR8][R4.64+0xc] ;  /* 0x00000c08040f7981 */ /* 0x000f68000c1e1900 */
[----:B------:R-:W5:Y:S04]  /*0b30*/  LDG.E R17, desc[UR8][R4.64+0x10] ;  /* 0x0000100804117981 */ /* 0x000f68000c1e1900 */
[----:B------:R-:W5:Y:S04]  /*0b40*/  LDG.E R19, desc[UR8][R4.64+0x14] ;  /* 0x0000140804137981 */ /* 0x000f68000c1e1900 */
[----:B------:R-:W5:Y:S04]  /*0b50*/  LDG.E R21, desc[UR8][R4.64+0x18] ;  /* 0x0000180804157981 */ /* 0x000f68000c1e1900 */
[----:B------:R-:W5:Y:S01]  /*0b60*/  LDG.E R23, desc[UR8][R4.64+0x1c] ;  /* 0x00001c0804177981 */ /* 0x000f62000c1e1900 */
[----:B------:R-:W-:Y:S01]  /*0b70*/  IADD3 R9, PT, PT, R9, 0x8, RZ ;  /* 0x0000000809097810 */ /* 0x000fe20007ffe0ff */
[----:B--2---:R-:W-:-:S04]  /*0b80*/  FADD R10, R7, R10 ;  /* 0x0000000a070a7221 */ /* 0x004fc80000000000 */
[----:B---3--:R-:W-:-:S04]  /*0b90*/  FADD R10, R10, R11 ;  /* 0x0000000b0a0a7221 */ /* 0x008fc80000000000 */
[----:B----4-:R-:W-:-:S04]  /*0ba0*/  FADD R10, R10, R13 ;  /* 0x0000000d0a0a7221 */ /* 0x010fc80000000000 */
[----:B-----5:R-:W-:-:S04]  /*0bb0*/  FADD R10, R10, R15 ;  /* 0x0000000f0a0a7221 */ /* 0x020fc80000000000 */
[----:B------:R-:W-:-:S04]  /*0bc0*/  FADD R10, R10, R17 ;  /* 0x000000110a0a7221 */ /* 0x000fc80000000000 */
[----:B------:R-:W-:-:S04]  /*0bd0*/  FADD R10, R10, R19 ;  /* 0x000000130a0a7221 */ /* 0x000fc80000000000 */
[----:B------:R-:W-:-:S04]  /*0be0*/  FADD R10, R10, R21 ;  /* 0x000000150a0a7221 */ /* 0x000fc80000000000 */
[----:B------:R-:W-:-:S07]  /*0bf0*/  FADD R7, R10, R23 ;  /* 0x000000170a077221 */ /* 0x000fce0000000000 */
.L_x_334:
        /* <DEDUP_REMOVED lines=8> */
[----:B------:R-:W5:Y:S01]  /*0c80*/  LDG.E R15, desc[UR8][R4.64+0xc] ;  /* 0x00000c08040f7981 */ /* 0x000f62000c1e1900 */
[----:B------:R-:W-:Y:S01]  /*0c90*/  IADD3 R9, PT, PT, R9, 0x4, RZ ;  /* 0x0000000409097810 */ /* 0x000fe20007ffe0ff */
[----:B--2---:R-:W-:-:S04]  /*0ca0*/  FADD R10, R7, R10 ;  /* 0x0000000a070a7221 */ /* 0x004fc80000000000 */
[----:B---3--:R-:W-:-:S04]  /*0cb0*/  FADD R10, R10, R11 ;  /* 0x0000000b0a0a7221 */ /* 0x008fc80000000000 */
[----:B----4-:R-:W-:-:S04]  /*0cc0*/  FADD R10, R10, R13 ;  /* 0x0000000d0a0a7221 */ /* 0x010fc80000000000 */
[----:B-----5:R-:W-:-:S07]  /*0cd0*/  FADD R7, R10, R15 ;  /* 0x0000000f0a077221 */ /* 0x020fce0000000000 */
.L_x_335:
[----:B------:R-:W-:Y:S05]  /*0ce0*/  @!P2 BRA `(.L_x_333) ;  /* 0x00000000002ca947 */ /* 0x000fea0003800000 */
[----:B------:R-:W0:Y:S02]  /*0cf0*/  LDC.64 R4, c[0x0][0x3a0] ;  /* 0x0000e800ff047b82 */ /* 0x000e240000000a00 */
[----:B0-----:R-:W-:-:S05]  /*0d00*/  IMAD.WIDE R4, R9, 0x4, R4 ;  /* 0x0000000409047825 */ /* 0x001fca00078e0204 */
[----:B------:R-:W2:Y:S01]  /*0d10*/  LDG.E R10, desc[UR8][R4.64] ;  /* 0x00000008040a7981 */ /* 0x000ea2000c1e1900 */
[----:B------:R-:W-:Y:S01]  /*0d20*/  ISETP.NE.AND P2, PT, R6, 0x1, PT ;  /* 0x000000010600780c */ /* 0x000fe20003f45270 */
[----:B--2---:R-:W-:-:S12]  /*0d30*/  FADD R7, R7, R10 ;  /* 0x0000000a07077221 */ /* 0x004fd80000000000 */
[----:B------:R-:W-:Y:S05]  /*0d40*/  @!P2 BRA `(.L_x_333) ;  /* 0x000000000014a947 */ /* 0x000fea0003800000 */
[----:B------:R-:W-:Y:S01]  /*0d50*/  ISETP.NE.AND P2, PT, R6, 0x2, PT ;  /* 0x000000020600780c */ /* 0x000fe20003f45270 */
[----:B------:R-:W2:-:S12]  /*0d60*/  LDG.E R10, desc[UR8][R4.64+0x4] ;  /* 0x00000408040a7981 */ /* 0x000e98000c1e1900 */
[----:B------:R-:W3:Y:S01]  /*0d70*/  @P2 LDG.E R12, desc[UR8][R4.64+0x8] ;  /* 0x00000808040c2981 */ /* 0x000ee2000c1e1900 */
[----:B--2---:R-:W-:-:S04]  /*0d80*/  FADD R7, R7, R10 ;  /* 0x0000000a07077221 */ /* 0x004fc80000000000 */
[----:B---3--:R-:W-:-:S07]  /*0d90*/  @P2 FADD R7, R7, R12 ;  /* 0x0000000c07072221 */ /* 0x008fce0000000000 */
.L_x_333:
[----:B------:R-:W0:Y:S01]  /*0da0*/  LDCU UR10, c[0x0][0x390] ;  /* 0x00007200ff0a77ac */ /* 0x000e220008000800 */
[----:B------:R-:W1:Y:S01]  /*0db0*/  LDC R5, c[0x0][0x38c] ;  /* 0x0000e300ff057b82 */ /* 0x000e620000000800 */
[----:B------:R-:W-:-:S04]  /*0dc0*/  UIADD3 UR4, UPT, UPT, UR4, 0x1, URZ ;  /* 0x0000000104047890 */ /* 0x000fc8000fffe0ff */
[----:B0-----:R-:W-:Y:S01]  /*0dd0*/  UISETP.NE.AND UP0, UPT, UR4, UR10, UPT ;  /* 0x0000000a0400728c */ /* 0x001fe2000bf05270 */
[----:B-1----:R-:W-:-:S08]  /*0de0*/  IMAD R0, R5, UR7, R0 ;  /* 0x0000000705007c24 */ /* 0x002fd0000f8e0200 */
[----:B------:R-:W-:Y:S05]  /*0df0*/  BRA.U !UP0, `(.L_x_329) ;  /* 0x0000000108d87547 */ /* 0x000fea000b800000 */
[----:B------:R-:W-:Y:S05]  /*0e00*/  BRA `(.L_x_336) ;  /* 0xfffffff8006c7947 */ /* 0x000fea000383ffff */
.L_x_330:
[C---:B------:R-:W-:Y:S01]  /*0e10*/  LOP3.LUT R6, R5.reuse, 0x7, RZ, 0xc0, !PT ;  /* 0x0000000705067812 */ /* 0x040fe200078ec0ff */
[----:B------:R-:W-:Y:S01]  /*0e20*/  UMOV UR4, URZ ;  /* 0x000000ff00047c82 */ /* 0x000fe20008000000 */
[C---:B------:R-:W-:Y:S02]  /*0e30*/  LOP3.LUT R16, R5.reuse, 0x3, RZ, 0xc0, !PT ;  /* 0x0000000305107812 */ /* 0x040fe400078ec0ff */
[----:B------:R-:W-:Y:S01]  /*0e40*/  LOP3.LUT R5, R5, 0x7ffffff8, RZ, 0xc0, !PT ;  /* 0x7ffffff805057812 */ /* 0x000fe200078ec0ff */
[----:B------:R-:W-:-:S05]  /*0e50*/  VIADD R8, R6, 0xffffffff ;  /* 0xffffffff06087836 */ /* 0x000fca0000000000 */
[----:B------:R-:W-:-:S13]  /*0e60*/  ISETP.GE.U32.AND P0, PT, R8, 0x3, PT ;  /* 0x000000030800780c */ /* 0x000fda0003f06070 */
.L_x_341:
[----:B0-----:R-:W0:Y:S01]  /*0e70*/  LDC.64 R14, c[0x0][0x390] ;  /* 0x0000e400ff0e7b82 */ /* 0x001e220000000a00 */
[----:B------:R-:W-:Y:S01]  /*0e80*/  UIADD3 UR4, UPT, UPT, UR4, 0x1, URZ ;  /* 0x0000000104047890 */ /* 0x000fe2000fffe0ff */
[----:B------:R-:W-:Y:S02]  /*0e90*/  ISETP.NE.AND P1, PT, R6, RZ, PT ;  /* 0x000000ff0600720c */ /* 0x000fe40003f25270 */
[----:B------:R-:W-:Y:S02]  /*0ea0*/  MOV R17, R0 ;  /* 0x0000000000117202 */ /* 0x000fe40000000f00 */
[----:B0-----:R-:W-:Y:S02]  /*0eb0*/  ISETP.GE.U32.AND P3, PT, R15, 0x8, PT ;  /* 0x000000080f00780c */ /* 0x001fe40003f66070 */
[----:B------:R-:W-:-:S11]  /*0ec0*/  ISETP.NE.AND P2, PT, R14, UR4, PT ;  /* 0x000000040e007c0c */ /* 0x000fd6000bf45270 */
[----:B-12---:R-:W-:Y:S05]  /*0ed0*/  @!P3 BRA `(.L_x_337) ;  /* 0x000000000040b947 */ /* 0x006fea0003800000 */
[----:B------:R-:W0:Y:S01]  /*0ee0*/  LDC.64 R10, c[0x0][0x3a0] ;  /* 0x0000e800ff0a7b82 */ /* 0x000e220000000a00 */
[----:B------:R-:W-:Y:S01]  /*0ef0*/  MOV R17, R0 ;  /* 0x0000000000117202 */ /* 0x000fe20000000f00 */
[----:B------:R-:W-:-:S06]  /*0f00*/  UMOV UR5, URZ ;  /* 0x000000ff00057c82 */ /* 0x000fcc0008000000 */
.L_x_338:
[----:B------:R-:W-:Y:S01]  /*0f10*/  UIADD3 UR5, UPT, UPT, UR5, 0x8, URZ ;  /* 0x0000000805057890 */ /* 0x000fe2000fffe0ff */
[----:B01----:R-:W-:-:S04]  /*0f20*/  IMAD.WIDE R8, R17, 0x4, R10 ;  /* 0x0000000411087825 */ /* 0x003fc800078e020a */
[----:B------:R-:W-:Y:S01]  /*0f30*/  VIADD R17, R17, 0x8 ;  /* 0x0000000811117836 */ /* 0x000fe20000000000 */
[----:B------:R-:W-:Y:S01]  /*0f40*/  ISETP.NE.AND P3, PT, R5, UR5, PT ;  /* 0x0000000505007c0c */ /* 0x000fe2000bf65270 */
[----:B-----5:R1:W-:Y:S04]  /*0f50*/  STG.E desc[UR8][R8.64], R4 ;  /* 0x0000000408007986 */ /* 0x0203e8000c101908 */
[----:B------:R1:W-:Y:S04]  /*0f60*/  STG.E desc[UR8][R8.64+0x4], R4 ;  /* 0x0000040408007986 */ /* 0x0003e8000c101908 */
[----:B------:R1:W-:Y:S04]  /*0f70*/  STG.E desc[UR8][R8.64+0x8], R4 ;  /* 0x0000080408007986 */ /* 0x0003e8000c101908 */
[----:B------:R1:W-:Y:S04]  /*0f80*/  STG.E desc[UR8][R8.64+0xc], R4 ;  /* 0x00000c0408007986 */ /* 0x0003e8000c101908 */
[----:B------:R1:W-:Y:S04]  /*0f90*/  STG.E desc[UR8][R8.64+0x10], R4 ;  /* 0x0000100408007986 */ /* 0x0003e8000c101908 */
[----:B------:R1:W-:Y:S04]  /*0fa0*/  STG.E desc[UR8][R8.64+0x14], R4 ;  /* 0x0000140408007986 */ /* 0x0003e8000c101908 */
[----:B------:R1:W-:Y:S04]  /*0fb0*/  STG.E desc[UR8][R8.64+0x18], R4 ;  /* 0x0000180408007986 */ /* 0x0003e8000c101908 */
[----:B------:R1:W-:Y:S01]  /*0fc0*/  STG.E desc[UR8][R8.64+0x1c], R4 ;  /* 0x00001c0408007986 */ /* 0x0003e2000c101908 */
[----:B------:R-:W-:Y:S05]  /*0fd0*/  @P3 BRA `(.L_x_338) ;  /* 0xfffffffc00cc3947 */ /* 0x000fea000383ffff */
.L_x_337:
[----:B------:R-:W-:Y:S05]  /*0fe0*/  @!P1 BRA `(.L_x_339) ;  /* 0x0000000000509947 */ /* 0x000fea0003800000 */
[----:B------:R-:W-:Y:S01]  /*0ff0*/  ISETP.NE.AND P1, PT, R16, RZ, PT ;  /* 0x000000ff1000720c */ /* 0x000fe20003f25270 */
[----:B------:R-:W-:-:S12]  /*1000*/  @!P0 BRA `(.L_x_340) ;  /* 0x00000000001c8947 */ /* 0x000fd80003800000 */
[----:B-1----:R-:W0:Y:S02]  /*1010*/  LDC.64 R8, c[0x0][0x3a0] ;  /* 0x0000e800ff087b82 */ /* 0x002e240000000a00 */
[C---:B0-----:R-:W-:Y:S01]  /*1020*/  IMAD.WIDE R8, R17.reuse, 0x4, R8 ;  /* 0x0000000411087825 */ /* 0x041fe200078e0208 */
[----:B------:R-:W-:-:S04]  /*1030*/  IADD3 R17, PT, PT, R17, 0x4, RZ ;  /* 0x0000000411117810 */ /* 0x000fc80007ffe0ff */
[----:B-----5:R0:W-:Y:S04]  /*1040*/  STG.E desc[UR8][R8.64], R4 ;  /* 0x0000000408007986 */ /* 0x0201e8000c101908 */
[----:B------:R0:W-:Y:S04]  /*1050*/  STG.E desc[UR8][R8.64+0x4], R4 ;  /* 0x0000040408007986 */ /* 0x0001e8000c101908 */
[----:B------:R0:W-:Y:S04]  /*1060*/  STG.E desc[UR8][R8.64+0x8], R4 ;  /* 0x0000080408007986 */ /* 0x0001e8000c101908 */
[----:B------:R0:W-:Y:S02]  /*1070*/  STG.E desc[UR8][R8.64+0xc], R4 ;  /* 0x00000c0408007986 */ /* 0x0001e4000c101908 */
.L_x_340:
[----:B------:R-:W-:Y:S05]  /*1080*/  @!P1 BRA `(.L_x_339) ;  /* 0x0000000000289947 */ /* 0x000fea0003800000 */
[----:B------:R-:W-:Y:S02]  /*1090*/  ISETP.NE.AND P3, PT, R16, 0x1, PT ;  /* 0x000000011000780c */ /* 0x000fe40003f65270 */
[----:B------:R-:W-:-:S11]  /*10a0*/  LOP3.LUT P1, RZ, R15, 0x1, RZ, 0xc0, !PT ;  /* 0x000000010fff7812 */ /* 0x000fd6000782c0ff */
[----:B01----:R-:W0:Y:S08]  /*10b0*/  @P3 LDC.64 R8, c[0x0][0x3a0] ;  /* 0x0000e800ff083b82 */ /* 0x003e300000000a00 */
[----:B------:R-:W1:Y:S01]  /*10c0*/  @P1 LDC.64 R12, c[0x0][0x3a0] ;  /* 0x0000e800ff0c1b82 */ /* 0x000e620000000a00 */
[C---:B0-----:R-:W-:Y:S01]  /*10d0*/  @P3 IMAD.WIDE R10, R17.reuse, 0x4, R8 ;  /* 0x00000004110a3825 */ /* 0x041fe200078e0208 */
[----:B------:R-:W-:-:S04]  /*10e0*/  @P3 IADD3 R17, PT, PT, R17, 0x2, RZ ;  /* 0x0000000211113810 */ /* 0x000fc80007ffe0ff */
[----:B-----5:R2:W-:Y:S01]  /*10f0*/  @P3 STG.E desc[UR8][R10.64], R4 ;  /* 0x000000040a003986 */ /* 0x0205e2000c101908 */
[----:B-1----:R-:W-:-:S03]  /*1100*/  @P1 IMAD.WIDE R8, R17, 0x4, R12 ;  /* 0x0000000411081825 */ /* 0x002fc600078e020c */
[----:B------:R2:W-:Y:S04]  /*1110*/  @P3 STG.E desc[UR8][R10.64+0x4], R4 ;  /* 0x000004040a003986 */ /* 0x0005e8000c101908 */
[----:B------:R2:W-:Y:S02]  /*1120*/  @P1 STG.E desc[UR8][R8.64], R4 ;  /* 0x0000000408001986 */ /* 0x0005e4000c101908 */
.L_x_339:
[----:B------:R-:W3:Y:S02]  /*1130*/  LDCU UR5, c[0x0][0x38c] ;  /* 0x00007180ff0577ac */ /* 0x000ee40008000800 */
[----:B---3--:R-:W-:Y:S01]  /*1140*/  IMAD R0, R15, UR5, R0 ;  /* 0x000000050f007c24 */ /* 0x008fe2000f8e0200 */
[----:B------:R-:W-:Y:S06]  /*1150*/  @P2 BRA `(.L_x_341) ;  /* 0xfffffffc00442947 */ /* 0x000fec000383ffff */
.L_x_329:
[----:B------:R-:W3:Y:S02]  /*1160*/  LDCU.U8 UR4, c[0x0][0x3a8] ;  /* 0x00007500ff0477ac */ /* 0x000ee40008000000 */
[----:B---3--:R-:W-:-:S06]  /*1170*/  UPRMT UR4, UR4, 0x8880, URZ ;  /* 0x0000888004047896 */ /* 0x008fcc00080000ff */
[----:B------:R-:W-:-:S13]  /*1180*/  ISETP.NE.AND P0, PT, RZ, UR4, PT ;  /* 0x00000004ff007c0c */ /* 0x000fda000bf05270 */
[----:B------:R-:W-:Y:S05]  /*1190*/  @P0 EXIT ;  /* 0x000000000000094d */ /* 0x000fea0003800000 */
[----:B------:R-:W-:Y:S01]  /*11a0*/  STG.E desc[UR8][R2.64], R7 ;  /* 0x0000000702007986 */ /* 0x000fe2000c101908 */
[----:B------:R-:W-:Y:S05]  /*11b0*/  EXIT ;  /* 0x000000000000794d */ /* 0x000fea0003800000 */
.L_x_342:
        /* <DEDUP_REMOVED lines=12> */
.L_x_802:


//--------------------- .text.YOLOV3Forward       --------------------------
	.section	.text.YOLOV3Forward,"ax",@progbits
	.align	128
        .global         YOLOV3Forward
        .type           YOLOV3Forward,@function
        .size           YOLOV3Forward,(.L_x_766 - YOLOV3Forward)
        .other          YOLOV3Forward,@"STO_CUDA_ENTRY STV_DEFAULT"
YOLOV3Forward:
.text.YOLOV3Forward:
        /* <DEDUP_REMOVED lines=11> */
[----:B------:R-:W2:Y:S05]  /*00b0*/  LDCU.64 UR10, c[0x0][0x358] ;  /* 0x00006b00ff0a77ac */ /* 0x000eaa0008000a00 */
[----:B------:R-:W0:Y:S08]  /*00c0*/  LDC R10, c[0x0][0x3a0] ;  /* 0x0000e800ff0a7b82 */ /* 0x000e300000000800 */
[----:B------:R-:W3:Y:S01]  /*00d0*/  LDC.64 R16, c[0x0][0x390] ;  /* 0x0000e400ff107b82 */ /* 0x000ee20000000a00 */
[----:B-1----:R-:W-:-:S04]  /*00e0*/  UIMAD.WIDE UR4, UR6, 0x55555556, URZ ;  /* 0x55555556060478a5 */ /* 0x002fc8000f8e02ff */
[----:B------:R-:W-:-:S03]  /*00f0*/  ULEA.HI UR5, UR5, UR5, URZ, 0x1 ;  /* 0x0000000505057291 */ /* 0x000fc6000f8f08ff */
[----:B------:R-:W1:Y:S01]  /*0100*/  LDC R20, c[0x0][0x3a4] ;  /* 0x0000e900ff147b82 */ /* 0x000e620000000800 */
[-C--:B0-----:R-:W-:Y:S01]  /*0110*/  IMAD R6, R7, R10.reuse, RZ ;  /* 0x0000000a07067224 */ /* 0x081fe200078e02ff */
[----:B------:R-:W-:-:S06]  /*0120*/  LOP3.LUT R14, RZ, R10, RZ, 0x33, !PT ;  /* 0x0000000aff0e7212 */ /* 0x000fcc00078e33ff */
[----:B------:R-:W0:Y:S01]  /*0130*/  LDC R23, c[0x0][0x3a8] ;  /* 0x0000ea00ff177b82 */ /* 0x000e220000000800 */
[----:B------:R-:W-:-:S05]  /*0140*/  IMAD R2, R6, 0x3, RZ ;  /* 0x0000000306027824 */ /* 0x000fca00078e02ff */
[----:B------:R-:W-:-:S04]  /*0150*/  IABS R9, R2 ;  /* 0x0000000200097213 */ /* 0x000fc80000000000 */
[----:B------:R-:W4:Y:S08]  /*0160*/  I2F.RP R0, R9 ;  /* 0x0000000900007306 */ /* 0x000f300000209400 */
[----:B----4-:R-:W4:Y:S02]  /*0170*/  MUFU.RCP R0, R0 ;  /* 0x0000000000007308 */ /* 0x010f240000001000 */
[----:B----4-:R-:W-:-:S02]  /*0180*/  IADD3 R4, PT, PT, R0, 0xffffffe, RZ ;  /* 0x0ffffffe00047810 */ /* 0x010fc40007ffe0ff */
[----:B------:R-:W-:-:S04]  /*0190*/  IABS R0, R6 ;  /* 0x0000000600007213 */ /* 0x000fc80000000000 */
[----:B------:R4:W5:Y:S02]  /*01a0*/  F2I.FTZ.U32.TRUNC.NTZ R5, R4 ;  /* 0x0000000400057305 */ /* 0x000964000021f000 */
[----:B----4-:R-:W-:Y:S01]  /*01b0*/  HFMA2 R4, -RZ, RZ, 0, 0 ;  /* 0x00000000ff047431 */ /* 0x010fe200000001ff */
[----:B-----5:R-:W-:-:S05]  /*01c0*/  IADD3 R8, PT, PT, RZ, -R5, RZ ;  /* 0x80000005ff087210 */ /* 0x020fca0007ffe0ff */
[----:B------:R-:W-:Y:S02]  /*01d0*/  IMAD R11, R8, R9, RZ ;  /* 0x00000009080b7224 */ /* 0x000fe400078e02ff */
[----:B------:R-:W-:Y:S01]  /*01e0*/  IMAD.MOV.U32 R8, RZ, RZ, R12 ;  /* 0x000000ffff087224 */ /* 0x000fe200078e000c */
[----:B------:R-:W-:Y:S01]  /*01f0*/  IABS R12, R2 ;  /* 0x00000002000c7213 */ /* 0x000fe20000000000 */
[----:B------:R-:W-:Y:S02]  /*0200*/  IMAD.HI.U32 R5, R5, R11, R4 ;  /* 0x0000000b05057227 */ /* 0x000fe400078e0004 */
[----:B------:R-:W4:Y:S01]  /*0210*/  I2F.RP R11, R0 ;  /* 0x00000000000b7306 */ /* 0x000f220000209400 */
[----:B------:R-:W-:-:S03]  /*0220*/  IADD3 R4, PT, PT, RZ, -R12, RZ ;  /* 0x8000000cff047210 */ /* 0x000fc60007ffe0ff */
[----:B------:R-:W-:-:S04]  /*0230*/  IMAD.HI.U32 R5, R5, R8, RZ ;  /* 0x0000000805057227 */ /* 0x000fc800078e00ff */
[----:B------:R-:W-:-:S05]  /*0240*/  IMAD R4, R5, R4, R8 ;  /* 0x0000000405047224 */ /* 0x000fca00078e0208 */
[----:B------:R-:W-:Y:S01]  /*0250*/  ISETP.GT.U32.AND P1, PT, R9, R4, PT ;  /* 0x000000040900720c */ /* 0x000fe20003f24070 */
[----:B----4-:R-:W4:-:S12]  /*0260*/  MUFU.RCP R11, R11 ;  /* 0x0000000b000b7308 */ /* 0x010f180000001000 */
[----:B------:R-:W-:Y:S01]  /*0270*/  @!P1 IMAD.IADD R4, R4, 0x1, -R9 ;  /* 0x0000000104049824 */ /* 0x000fe200078e0a09 */
[----:B------:R-:W-:Y:S02]  /*0280*/  @!P1 IADD3 R5, PT, PT, R5, 0x1, RZ ;  /* 0x0000000105059810 */ /* 0x000fe40007ffe0ff */
[----:B------:R-:W-:Y:S02]  /*0290*/  ISETP.NE.AND P1, PT, R2, RZ, PT ;  /* 0x000000ff0200720c */ /* 0x000fe40003f25270 */
[----:B------:R-:W-:Y:S02]  /*02a0*/  ISETP.GE.U32.AND P0, PT, R4, R9, PT ;  /* 0x000000090400720c */ /* 0x000fe40003f06070 */
[----:B------:R-:W-:Y:S02]  /*02b0*/  LOP3.LUT R4, R3, R2, RZ, 0x3c, !PT ;  /* 0x0000000203047212 */ /* 0x000fe400078e3cff */
[----:B----4-:R-:W-:Y:S02]  /*02c0*/  IADD3 R8, PT, PT, R11, 0xffffffe, RZ ;  /* 0x0ffffffe0b087810 */ /* 0x010fe40007ffe0ff */
[----:B------:R-:W-:-:S02]  /*02d0*/  ISETP.GE.AND P2, PT, R4, RZ, PT ;  /* 0x000000ff0400720c */ /* 0x000fc40003f46270 */
[----:B------:R4:W5:Y:S05]  /*02e0*/  F2I.FTZ.U32.TRUNC.NTZ R9, R8 ;  /* 0x0000000800097305 */ /* 0x00096a000021f000 */
[----:B------:R-:W-:Y:S01]  /*02f0*/  @P0 VIADD R5, R5, 0x1 ;  /* 0x0000000105050836 */ /* 0x000fe20000000000 */
[----:B----4-:R-:W-:-:S05]  /*0300*/  MOV R8, RZ ;  /* 0x000000ff00087202 */ /* 0x010fca0000000f00 */
[----:B------:R-:W-:Y:S02]  /*0310*/  @!P2 IADD3 R5, PT, PT, -R5, RZ, RZ ;  /* 0x000000ff0505a210 */ /* 0x000fe40007ffe1ff */
[----:B------:R-:W-:Y:S02]  /*0320*/  @!P1 LOP3.LUT R5, RZ, R2, RZ, 0x33, !PT ;  /* 0x00000002ff059212 */ /* 0x000fe400078e33ff */
[----:B-----5:R-:W-:-:S03]  /*0330*/  IADD3 R11, PT, PT, RZ, -R9, RZ ;  /* 0x80000009ff0b7210 */ /* 0x020fc60007ffe0ff */
[----:B------:R-:W-:Y:S02]  /*0340*/  IMAD.MOV R4, RZ, RZ, -R5 ;  /* 0x000000ffff047224 */ /* 0x000fe400078e0a05 */
[----:B------:R-:W-:Y:S02]  /*0350*/  IMAD R11, R11, R0, RZ ;  /* 0x000000000b0b7224 */ /* 0x000fe400078e02ff */
[----:B------:R-:W-:Y:S01]  /*0360*/  IMAD R3, R2, R4, R3 ;  /* 0x0000000402037224 */ /* 0x000fe200078e0203 */
[----:B------:R-:W-:Y:S01]  /*0370*/  IABS R4, R6 ;  /* 0x0000000600047213 */ /* 0x000fe20000000000 */
[----:B------:R-:W-:Y:S01]  /*0380*/  IMAD.HI.U32 R8, R9, R11, R8 ;  /* 0x0000000b09087227 */ /* 0x000fe200078e0008 */
[----:B------:R-:W-:Y:S02]  /*0390*/  IABS R11, R10 ;  /* 0x0000000a000b7213 */ /* 0x000fe40000000000 */
[----:B------:R-:W-:Y:S02]  /*03a0*/  IABS R2, R3 ;  /* 0x0000000300027213 */ /* 0x000fe40000000000 */
[----:B------:R-:W-:-:S03]  /*03b0*/  IADD3 R4, PT, PT, RZ, -R4, RZ ;  /* 0x80000004ff047210 */ /* 0x000fc60007ffe0ff */
[----:B------:R-:W-:Y:S02]  /*03c0*/  IMAD.MOV.U32 R9, RZ, RZ, R2 ;  /* 0x000000ffff097224 */ /* 0x000fe400078e0002 */
[----:B------:R-:W4:Y:S02]  /*03d0*/  I2F.RP R2, R11 ;  /* 0x0000000b00027306 */ /* 0x000f240000209400 */
[----:B------:R-:W-:-:S04]  /*03e0*/  IMAD.HI.U32 R18, R8, R9, RZ ;  /* 0x0000000908127227 */ /* 0x000fc800078e00ff */
[----:B------:R-:W-:-:S05]  /*03f0*/  IMAD R9, R18, R4, R9 ;  /* 0x0000000412097224 */ /* 0x000fca00078e0209 */
[----:B------:R-:W-:Y:S01]  /*0400*/  ISETP.GT.U32.AND P1, PT, R0, R9, PT ;  /* 0x000000090000720c */ /* 0x000fe20003f24070 */
[----:B----4-:R-:W4:-:S12]  /*0410*/  MUFU.RCP R2, R2 ;  /* 0x0000000200027308 */ /* 0x010f180000001000 */
[-C--:B------:R-:W-:Y:S01]  /*0420*/  @!P1 IADD3 R9, PT, PT, R9, -R0.reuse, RZ ;  /* 0x8000000009099210 */ /* 0x080fe20007ffe0ff */
[----:B------:R-:W-:Y:S01]  /*0430*/  @!P1 VIADD R18, R18, 0x1 ;  /* 0x0000000112129836 */ /* 0x000fe20000000000 */
[----:B------:R-:W-:Y:S02]  /*0440*/  ISETP.NE.AND P1, PT, R6, RZ, PT ;  /* 0x000000ff0600720c */ /* 0x000fe40003f25270 */
[----:B------:R-:W-:Y:S02]  /*0450*/  ISETP.GE.U32.AND P0, PT, R9, R0, PT ;  /* 0x000000000900720c */ /* 0x000fe40003f06070 */
[----:B------:R-:W-:Y:S02]  /*0460*/  LOP3.LUT R0, R3, R6, RZ, 0x3c, !PT ;  /* 0x0000000603007212 */ /* 0x000fe400078e3cff */
[----:B----4-:R-:W-:Y:S02]  /*0470*/  IADD3 R8, PT, PT, R2, 0xffffffe, RZ ;  /* 0x0ffffffe02087810 */ /* 0x010fe40007ffe0ff */
[----:B------:R-:W-:-:S02]  /*0480*/  ISETP.GE.AND P2, PT, R0, RZ, PT ;  /* 0x000000ff0000720c */ /* 0x000fc40003f46270 */
[----:B------:R4:W5:Y:S05]  /*0490*/  F2I.FTZ.U32.TRUNC.NTZ R9, R8 ;  /* 0x0000000800097305 */ /* 0x00096a000021f000 */
[----:B------:R-:W-:Y:S01]  /*04a0*/  @P0 IADD3 R18, PT, PT, R18, 0x1, RZ ;  /* 0x0000000112120810 */ /* 0x000fe20007ffe0ff */
[----:B----4-:R-:W-:-:S05]  /*04b0*/  HFMA2 R8, -RZ, RZ, 0, 0 ;  /* 0x00000000ff087431 */ /* 0x010fca00000001ff */
[----:B------:R-:W-:Y:S02]  /*04c0*/  @!P2 IADD3 R18, PT, PT, -R18, RZ, RZ ;  /* 0x000000ff1212a210 */ /* 0x000fe40007ffe1ff */
[----:B------:R-:W-:Y:S01]  /*04d0*/  @!P1 LOP3.LUT R18, RZ, R6, RZ, 0x33, !PT ;  /* 0x00000006ff129212 */ /* 0x000fe200078e33ff */
[----:B-----5:R-:W-:-:S03]  /*04e0*/  IMAD.MOV R0, RZ, RZ, -R9 ;  /* 0x000000ffff007224 */ /* 0x020fc600078e0a09 */
[----:B------:R-:W-:Y:S01]  /*04f0*/  IADD3 R21, PT, PT, -R18, RZ, RZ ;  /* 0x000000ff12157210 */ /* 0x000fe20007ffe1ff */
[----:B------:R-:W-:-:S04]  /*0500*/  IMAD R15, R0, R11, RZ ;  /* 0x0000000b000f7224 */ /* 0x000fc800078e02ff */
[----:B------:R-:W-:Y:S02]  /*0510*/  IMAD R21, R6, R21, R3 ;  /* 0x0000001506157224 */ /* 0x000fe400078e0203 */
[----:B------:R-:W-:-:S03]  /*0520*/  IMAD.HI.U32 R15, R9, R15, R8 ;  /* 0x0000000f090f7227 */ /* 0x000fc600078e0008 */
[----:B------:R-:W-:-:S05]  /*0530*/  IABS R2, R21 ;  /* 0x0000001500027213 */ /* 0x000fca0000000000 */
[----:B------:R-:W-:-:S04]  /*0540*/  IMAD.HI.U32 R0, R15, R2, RZ ;  /* 0x000000020f007227 */ /* 0x000fc800078e00ff */
[----:B------:R-:W-:-:S04]  /*0550*/  IMAD.MOV R3, RZ, RZ, -R0 ;  /* 0x000000ffff037224 */ /* 0x000fc800078e0a00 */
[----:B------:R-:W-:Y:S02]  /*0560*/  IMAD R2, R11, R3, R2 ;  /* 0x000000030b027224 */ /* 0x000fe400078e0202 */
[----:B------:R-:W-:-:S03]  /*0570*/  IMAD R3, R18, UR5, RZ ;  /* 0x0000000512037c24 */ /* 0x000fc6000f8e02ff */
[----:B------:R-:W-:-:S13]  /*0580*/  ISETP.GT.U32.AND P1, PT, R11, R2, PT ;  /* 0x000000020b00720c */ /* 0x000fda0003f24070 */
[-C--:B------:R-:W-:Y:S02]  /*0590*/  @!P1 IADD3 R2, PT, PT, R2, -R11.reuse, RZ ;  /* 0x8000000b02029210 */ /* 0x080fe40007ffe0ff */
[----:B------:R-:W-:Y:S02]  /*05a0*/  @!P1 IADD3 R0, PT, PT, R0, 0x1, RZ ;  /* 0x0000000100009810 */ /* 0x000fe40007ffe0ff */
[----:B------:R-:W-:Y:S02]  /*05b0*/  ISETP.GE.U32.AND P0, PT, R2, R11, PT ;  /* 0x0000000b0200720c */ /* 0x000fe40003f06070 */
[----:B------:R-:W-:-:S04]  /*05c0*/  LOP3.LUT R2, R21, R10, RZ, 0x3c, !PT ;  /* 0x0000000a15027212 */ /* 0x000fc800078e3cff */
[----:B------:R-:W-:-:S07]  /*05d0*/  ISETP.GE.AND P2, PT, R2, RZ, PT ;  /* 0x000000ff0200720c */ /* 0x000fce0003f46270 */
[----:B------:R-:W-:Y:S01]  /*05e0*/  @P0 VIADD R0, R0, 0x1 ;  /* 0x0000000100000836 */ /* 0x000fe20000000000 */
[----:B------:R-:W-:-:S05]  /*05f0*/  ISETP.NE.AND P0, PT, R10, RZ, PT ;  /* 0x000000ff0a00720c */ /* 0x000fca0003f05270 */
[----:B------:R-:W-:-:S04]  /*0600*/  @!P2 IADD3 R0, PT, PT, -R0, RZ, RZ ;  /* 0x000000ff0000a210 */ /* 0x000fc80007ffe1ff */
[----:B------:R-:W-:Y:S01]  /*0610*/  SEL R4, R14, R0, !P0 ;  /* 0x000000000e047207 */ /* 0x000fe20004000000 */
[----:B------:R-:W-:-:S03]  /*0620*/  IMAD R0, R6, UR6, RZ ;  /* 0x0000000606007c24 */ /* 0x000fc6000f8e02ff */
[----:B------:R-:W-:Y:S01]  /*0630*/  IADD3 R2, PT, PT, -R4, RZ, RZ ;  /* 0x000000ff04027210 */ /* 0x000fe20007ffe1ff */
[----:B------:R-:W-:-:S04]  /*0640*/  IMAD R19, R3, R7, R4 ;  /* 0x0000000703137224 */ /* 0x000fc800078e0204 */
[----:B------:R-:W-:-:S04]  /*0650*/  IMAD R2, R10, R2, R21 ;  /* 0x000000020a027224 */ /* 0x000fc800078e0215 */
[----:B------:R-:W-:-:S04]  /*0660*/  IMAD R8, R5, R0, R2 ;  /* 0x0000000005087224 */ /* 0x000fc800078e0202 */
[----:B------:R-:W-:-:S04]  /*0670*/  IMAD R19, R19, R10, R8 ;  /* 0x0000000a13137224 */ /* 0x000fc800078e0208 */
[----:B---3--:R-:W-:-:S05]  /*0680*/  IMAD.WIDE R16, R19, 0x4, R16 ;  /* 0x0000000413107825 */ /* 0x008fca00078e0210 */
[----:B--2---:R-:W2:Y:S01]  /*0690*/  LDG.E R12, desc[UR10][R16.64] ;  /* 0x0000000a100c7981 */ /* 0x004ea2000c1e1900 */
[----:B------:R-:W-:Y:S01]  /*06a0*/  IABS R13, R7 ;  /* 0x00000007000d7213 */ /* 0x000fe20000000000 */
[----:B------:R-:W-:Y:S01]  /*06b0*/  HFMA2 R26, -RZ, RZ, 3.7421875, 0 ;  /* 0x437c0000ff1a7431 */ /* 0x000fe200000001ff */
[----:B0-----:R-:W-:Y:S01]  /*06c0*/  LOP3.LUT R10, R23, R10, RZ, 0x3c, !PT ;  /* 0x0000000a170a7212 */ /* 0x001fe200078e3cff */
[----:B------:R-:W0:Y:S01]  /*06d0*/  LDCU UR4, c[0x0][0x3ac] ;  /* 0x00007580ff0477ac */ /* 0x000e220008000800 */
[----:B------:R-:W3:Y:S01]  /*06e0*/  I2F.RP R22, R13 ;  /* 0x0000000d00167306 */ /* 0x000ee20000209400 */
[----:B------:R-:W-:Y:S01]  /*06f0*/  IMAD R0, R5, R0, R3 ;  /* 0x0000000005007224 */ /* 0x000fe200078e0203 */
[----:B------:R-:W-:Y:S01]  /*0700*/  ISETP.GE.AND P5, PT, R10, RZ, PT ;  /* 0x000000ff0a00720c */ /* 0x000fe20003fa6270 */
[----:B------:R-:W-:Y:S02]  /*0710*/  BSSY.RECONVERGENT B0, `(.L_x_343) ;  /* 0x000003b000007945 */ /* 0x000fe40003800200 */
[----:B------:R-:W-:-:S03]  /*0720*/  IMAD R21, R21, UR6, R0 ;  /* 0x0000000615157c24 */ /* 0x000fc6000f8e0200 */
[----:B---3--:R-:W3:Y:S02]  /*0730*/  MUFU.RCP R22, R22 ;  /* 0x0000001600167308 */ /* 0x008ee40000001000 */
[----:B---3--:R-:W-:Y:S01]  /*0740*/  VIADD R8, R22, 0xffffffe ;  /* 0x0ffffffe16087836 */ /* 0x008fe20000000000 */
[----:B-1----:R-:W-:Y:S02]  /*0750*/  IABS R22, R20 ;  /* 0x0000001400167213 */ /* 0x002fe40000000000 */
[----:B------:R-:W-:-:S03]  /*0760*/  LOP3.LUT R20, R20, R7, RZ, 0x3c, !PT ;  /* 0x0000000714147212 */ /* 0x000fc600078e3cff */
[----:B------:R1:W3:Y:S01]  /*0770*/  F2I.FTZ.U32.TRUNC.NTZ R9, R8 ;  /* 0x0000000800097305 */ /* 0x0002e2000021f000 */
[----:B------:R-:W-:Y:S02]  /*0780*/  ISETP.GE.AND P4, PT, R20, RZ, PT ;  /* 0x000000ff1400720c */ /* 0x000fe40003f86270 */
[----:B-1----:R-:W-:Y:S02]  /*0790*/  MOV R8, RZ ;  /* 0x000000ff00087202 */ /* 0x002fe40000000f00 */
[----:B---3--:R-:W-:-:S05]  /*07a0*/  IADD3 R24, PT, PT, RZ, -R9, RZ ;  /* 0x80000009ff187210 */ /* 0x008fca0007ffe0ff */
[----:B------:R-:W-:Y:S01]  /*07b0*/  IMAD R25, R24, R13, RZ ;  /* 0x0000000d18197224 */ /* 0x000fe200078e02ff */
[----:B------:R-:W-:-:S03]  /*07c0*/  IABS R24, R23 ;  /* 0x0000001700187213 */ /* 0x000fc60000000000 */
[----:B------:R-:W-:-:S04]  /*07d0*/  IMAD.HI.U32 R9, R9, R25, R8 ;  /* 0x0000001909097227 */ /* 0x000fc800078e0008 */
[----:B------:R-:W-:Y:S02]  /*07e0*/  IMAD.MOV.U32 R25, RZ, RZ, 0x3bbb989d ;  /* 0x3bbb989dff197424 */ /* 0x000fe400078e00ff */
[----:B------:R-:W-:-:S04]  /*07f0*/  IMAD.HI.U32 R8, R9, R22, RZ ;  /* 0x0000001609087227 */ /* 0x000fc800078e00ff */
[----:B------:R-:W-:-:S04]  /*0800*/  IMAD.HI.U32 R15, R15, R24, RZ ;  /* 0x000000180f0f7227 */ /* 0x000fc800078e00ff */
[----:B--2---:R-:W-:Y:S01]  /*0810*/  FFMA.SAT R9, R12, -R25, 0.5 ;  /* 0x3f0000000c097423 */ /* 0x004fe20000002819 */
[----:B------:R-:W-:-:S03]  /*0820*/  IADD3 R25, PT, PT, -R8, RZ, RZ ;  /* 0x000000ff08197210 */ /* 0x000fc60007ffe1ff */
[----:B------:R-:W-:Y:S02]  /*0830*/  FFMA.RM R9, R9, R26, 12582913 ;  /* 0x4b40000109097423 */ /* 0x000fe4000000401a */
[----:B------:R-:W-:Y:S02]  /*0840*/  IMAD R22, R13, R25, R22 ;  /* 0x000000190d167224 */ /* 0x000fe400078e0216 */
[----:B------:R-:W-:-:S03]  /*0850*/  IMAD.MOV R25, RZ, RZ, -R15 ;  /* 0x000000ffff197224 */ /* 0x000fc600078e0a0f */
[----:B------:R-:W-:Y:S01]  /*0860*/  ISETP.GT.U32.AND P6, PT, R13, R22, PT ;  /* 0x000000160d00720c */ /* 0x000fe20003fc4070 */
[----:B------:R-:W-:Y:S02]  /*0870*/  IMAD R24, R11, R25, R24 ;  /* 0x000000190b187224 */ /* 0x000fe400078e0218 */
[C---:B------:R-:W-:Y:S01]  /*0880*/  FADD R25, R9.reuse, -12583039 ;  /* 0xcb40007f09197421 */ /* 0x040fe20000000000 */
[----:B------:R-:W-:-:S03]  /*0890*/  IMAD.SHL.U32 R9, R9, 0x800000, RZ ;  /* 0x0080000009097824 */ /* 0x000fc600078e00ff */
[----:B------:R-:W-:Y:S01]  /*08a0*/  FFMA R25, R12, -1.4426950216293334961, -R25 ;  /* 0xbfb8aa3b0c197823 */ /* 0x000fe20000000819 */
[----:B------:R-:W-:-:S03]  /*08b0*/  ISETP.GT.U32.AND P1, PT, R11, R24, PT ;  /* 0x000000180b00720c */ /* 0x000fc60003f24070 */
[----:B------:R-:W-:Y:S02]  /*08c0*/  FFMA R25, R12, -1.925963033500011079e-08, R25 ;  /* 0xb2a570600c197823 */ /* 0x000fe40000000019 */
[-C--:B------:R-:W-:Y:S02]  /*08d0*/  @!P6 IADD3 R22, PT, PT, R22, -R13.reuse, RZ ;  /* 0x8000000d1616e210 */ /* 0x080fe40007ffe0ff */
[----:B------:R-:W1:Y:S01]  /*08e0*/  MUFU.EX2 R12, R25 ;  /* 0x00000019000c7308 */ /* 0x000e620000000800 */
[----:B------:R-:W-:Y:S02]  /*08f0*/  @!P6 IADD3 R8, PT, PT, R8, 0x1, RZ ;  /* 0x000000010808e810 */ /* 0x000fe40007ffe0ff */
[----:B------:R-:W-:Y:S01]  /*0900*/  ISETP.GE.U32.AND P2, PT, R22, R13, PT ;  /* 0x0000000d1600720c */ /* 0x000fe20003f46070 */
[----:B0-----:R-:W-:Y:S01]  /*0910*/  IMAD.U32 R22, RZ, RZ, UR4 ;  /* 0x00000004ff167e24 */ /* 0x001fe2000f8e00ff */
[----:B------:R-:W-:Y:S02]  /*0920*/  ISETP.NE.AND P6, PT, R7, RZ, PT ;  /* 0x000000ff0700720c */ /* 0x000fe40003fc5270 */
[----:B------:R-:W-:-:S02]  /*0930*/  @!P1 IADD3 R24, PT, PT, R24, -R11, RZ ;  /* 0x8000000b18189210 */ /* 0x000fc40007ffe0ff */
[----:B------:R-:W-:Y:S02]  /*0940*/  @!P1 IADD3 R15, PT, PT, R15, 0x1, RZ ;  /* 0x000000010f0f9810 */ /* 0x000fe40007ffe0ff */
[----:B------:R-:W-:-:S05]  /*0950*/  ISETP.GE.U32.AND P3, PT, R24, R11, PT ;  /* 0x0000000b1800720c */ /* 0x000fca0003f66070 */
[----:B------:R-:W-:Y:S01]  /*0960*/  @P2 IADD3 R8, PT, PT, R8, 0x1, RZ ;  /* 0x0000000108082810 */ /* 0x000fe20007ffe0ff */
[----:B-1----:R-:W-:-:S04]  /*0970*/  FFMA R11, R9, R12, 1 ;  /* 0x3f800000090b7423 */ /* 0x002fc8000000000c */
[----:B------:R-:W-:Y:S02]  /*0980*/  VIADD R9, R11, 0x1800000 ;  /* 0x018000000b097836 */ /* 0x000fe40000000000 */
[----:B------:R-:W-:Y:S01]  /*0990*/  IMAD.MOV.U32 R20, RZ, RZ, R8 ;  /* 0x000000ffff147224 */ /* 0x000fe200078e0008 */
[----:B------:R-:W-:Y:S02]  /*09a0*/  @P3 IADD3 R15, PT, PT, R15, 0x1, RZ ;  /* 0x000000010f0f3810 */ /* 0x000fe40007ffe0ff */
[----:B------:R-:W-:Y:S02]  /*09b0*/  LOP3.LUT R9, R9, 0x7f800000, RZ, 0xc0, !PT ;  /* 0x7f80000009097812 */ /* 0x000fe400078ec0ff */
[----:B------:R-:W-:Y:S02]  /*09c0*/  @!P5 IADD3 R15, PT, PT, -R15, RZ, RZ ;  /* 0x000000ff0f0fd210 */ /* 0x000fe40007ffe1ff */
[----:B------:R-:W-:Y:S02]  /*09d0*/  ISETP.GT.U32.AND P1, PT, R9, 0x1ffffff, PT ;  /* 0x01ffffff0900780c */ /* 0x000fe40003f24070 */
[----:B------:R-:W-:-:S02]  /*09e0*/  @!P4 IADD3 R20, PT, PT, -R20, RZ, RZ ;  /* 0x000000ff1414c210 */ /* 0x000fc40007ffe1ff */
[----:B------:R-:W-:Y:S02]  /*09f0*/  SEL R14, R14, R15, !P0 ;  /* 0x0000000f0e0e7207 */ /* 0x000fe40004000000 */
[----:B------:R-:W-:Y:S02]  /*0a00*/  @!P6 LOP3.LUT R20, RZ, R7, RZ, 0x33, !PT ;  /* 0x00000007ff14e212 */ /* 0x000fe400078e33ff */
[----:B------:R-:W-:-:S05]  /*0a10*/  I2FP.F32.S32 R15, R2 ;  /* 0x00000002000f7245 */ /* 0x000fca0000201400 */
[----:B------:R-:W-:Y:S05]  /*0a20*/  @P1 BRA `(.L_x_344) ;  /* 0x0000000000141947 */ /* 0x000fea0003800000 */
[----:B------:R-:W-:Y:S02]  /*0a30*/  MOV R0, R11 ;  /* 0x0000000b00007202 */ /* 0x000fe40000000f00 */
[----:B------:R-:W-:-:S07]  /*0a40*/  MOV R8, 0xa60 ;  /* 0x00000a6000087802 */ /* 0x000fce0000000f00 */
[----:B------:R-:W-:Y:S05]  /*0a50*/  CALL.REL.NOINC `($__internal_14_$__cuda_sm20_rcp_rn_f32_slowpath) ;  /* 0x0000001000ac7944 */ /* 0x000fea0003c00000 */
[----:B------:R-:W-:Y:S01]  /*0a60*/  MOV R0, R9 ;  /* 0x0000000900007202 */ /* 0x000fe20000000f00 */
[----:B------:R-:W-:Y:S06]  /*0a70*/  BRA `(.L_x_345) ;  /* 0x0000000000107947 */ /* 0x000fec0003800000 */
.L_x_344:
[----:B------:R-:W0:Y:S02]  /*0a80*/  MUFU.RCP R0, R11 ;  /* 0x0000000b00007308 */ /* 0x000e240000001000 */
[----:B0-----:R-:W-:-:S04]  /*0a90*/  FFMA R7, R11, R0, -1 ;  /* 0xbf8000000b077423 */ /* 0x001fc80000000000 */
[----:B------:R-:W-:-:S04]  /*0aa0*/  FADD.FTZ R7, -R7, -RZ ;  /* 0x800000ff07077221 */ /* 0x000fc80000010100 */
[----:B------:R-:W-:-:S07]  /*0ab0*/  FFMA R0, R0, R7, R0 ;  /* 0x0000000700007223 */ /* 0x000fce0000000000 */
.L_x_345:
[----:B------:R-:W-:Y:S05]  /*0ac0*/  BSYNC.RECONVERGENT B0 ;  /* 0x0000000000007941 */ /* 0x000fea0003800200 */
.L_x_343:
[----:B------:R-:W0:Y:S01]  /*0ad0*/  LDC.64 R8, c[0x0][0x388] ;  /* 0x0000e200ff087b82 */ /* 0x000e220000000a00 */
[----:B------:R-:W-:Y:S01]  /*0ae0*/  I2FP.F32.S32 R7, R14 ;  /* 0x0000000e00077245 */ /* 0x000fe20000201400 */
[----:B------:R-:W-:Y:S01]  /*0af0*/  FADD R0, R15, R0 ;  /* 0x000000000f007221 */ /* 0x000fe20000000000 */
[----:B------:R-:W-:-:S04]  /*0b00*/  IMAD.WIDE R16, R6, 0x4, R16 ;  /* 0x0000000406107825 */ /* 0x000fc800078e0210 */
[----:B------:R-:W-:Y:S01]  /*0b10*/  FMUL R7, R0, R7 ;  /* 0x0000000700077220 */ /* 0x000fe20000400000 */
[----:B0-----:R-:W-:-:S05]  /*0b20*/  IMAD.WIDE R14, R21, 0x4, R8 ;  /* 0x00000004150e7825 */ /* 0x001fca00078e0208 */
[----:B------:R0:W-:Y:S04]  /*0b30*/  STG.E desc[UR10][R14.64], R7 ;  /* 0x000000070e007986 */ /* 0x0001e8000c10190a */
[----:B------:R-:W2:Y:S01]  /*0b40*/  LDG.E R0, desc[UR10][R16.64] ;  /* 0x0000000a10007981 */ /* 0x000ea2000c1e1900 */
[----:B------:R-:W-:Y:S02]  /*0b50*/  HFMA2 R11, -RZ, RZ, 3.7421875, 0 ;  /* 0x437c0000ff0b7431 */ /* 0x000fe400000001ff */
[----:B------:R-:W-:Y:S01]  /*0b60*/  IMAD.MOV.U32 R9, RZ, RZ, 0x3bbb989d ;  /* 0x3bbb989dff097424 */ /* 0x000fe200078e00ff */
[----:B------:R-:W-:Y:S01]  /*0b70*/  BSSY.RECONVERGENT B0, `(.L_x_346) ;  /* 0x0000016000007945 */ /* 0x000fe20003800200 */
[----:B------:R-:W-:Y:S02]  /*0b80*/  I2FP.F32.S32 R23, R4 ;  /* 0x0000000400177245 */ /* 0x000fe40000201400 */
[----:B--2---:R-:W-:-:S04]  /*0b90*/  FFMA.SAT R8, R0, -R9, 0.5 ;  /* 0x3f00000000087423 */ /* 0x004fc80000002809 */
[----:B------:R-:W-:-:S04]  /*0ba0*/  FFMA.RM R8, R8, R11, 12582913 ;  /* 0x4b40000108087423 */ /* 0x000fc8000000400b */
[C---:B------:R-:W-:Y:S01]  /*0bb0*/  FADD R9, R8.reuse, -12583039 ;  /* 0xcb40007f08097421 */ /* 0x040fe20000000000 */
[----:B------:R-:W-:-:S03]  /*0bc0*/  SHF.L.U32 R8, R8, 0x17, RZ ;  /* 0x0000001708087819 */ /* 0x000fc600000006ff */
[----:B------:R-:W-:-:S04]  /*0bd0*/  FFMA R9, R0, -1.4426950216293334961, -R9 ;  /* 0xbfb8aa3b00097823 */ /* 0x000fc80000000809 */
[----:B------:R-:W-:-:S06]  /*0be0*/  FFMA R9, R0, -1.925963033500011079e-08, R9 ;  /* 0xb2a5706000097823 */ /* 0x000fcc0000000009 */
[----:B------:R-:W1:Y:S02]  /*0bf0*/  MUFU.EX2 R9, R9 ;  /* 0x0000000900097308 */ /* 0x000e640000000800 */
[----:B-1----:R-:W-:-:S05]  /*0c00*/  FFMA R8, R8, R9, 1 ;  /* 0x3f80000008087423 */ /* 0x002fca0000000009 */
[----:B------:R-:W-:-:S04]  /*0c10*/  IADD3 R0, PT, PT, R8, 0x1800000, RZ ;  /* 0x0180000008007810 */ /* 0x000fc80007ffe0ff */
[----:B------:R-:W-:-:S04]  /*0c20*/  LOP3.LUT R0, R0, 0x7f800000, RZ, 0xc0, !PT ;  /* 0x7f80000000007812 */ /* 0x000fc800078ec0ff */
[----:B------:R-:W-:-:S13]  /*0c30*/  ISETP.GT.U32.AND P0, PT, R0, 0x1ffffff, PT ;  /* 0x01ffffff0000780c */ /* 0x000fda0003f04070 */
[----:B0-----:R-:W-:Y:S05]  /*0c40*/  @P0 BRA `(.L_x_347) ;  /* 0x0000000000100947 */ /* 0x001fea0003800000 */
[----:B------:R-:W-:Y:S01]  /*0c50*/  IMAD.MOV.U32 R0, RZ, RZ, R8 ;  /* 0x000000ffff007224 */ /* 0x000fe200078e0008 */
[----:B------:R-:W-:-:S07]  /*0c60*/  MOV R8, 0xc80 ;  /* 0x00000c8000087802 */ /* 0x000fce0000000f00 */
[----:B------:R-:W-:Y:S05]  /*0c70*/  CALL.REL.NOINC `($__internal_14_$__cuda_sm20_rcp_rn_f32_slowpath) ;  /* 0x0000001000247944 */ /* 0x000fea0003c00000 */
[----:B------:R-:W-:Y:S05]  /*0c80*/  BRA `(.L_x_348) ;  /* 0x0000000000107947 */ /* 0x000fea0003800000 */
.L_x_347:
[----:B------:R-:W0:Y:S02]  /*0c90*/  MUFU.RCP R9, R8 ;  /* 0x0000000800097308 */ /* 0x000e240000001000 */
[----:B0-----:R-:W-:-:S04]  /*0ca0*/  FFMA R0, R8, R9, -1 ;  /* 0xbf80000008007423 */ /* 0x001fc80000000009 */
[----:B------:R-:W-:-:S04]  /*0cb0*/  FADD.FTZ R0, -R0, -RZ ;  /* 0x800000ff00007221 */ /* 0x000fc80000010100 */
[----:B------:R-:W-:-:S07]  /*0cc0*/  FFMA R9, R9, R0, R9 ;  /* 0x0000000009097223 */ /* 0x000fce0000000009 */
.L_x_348:
[----:B------:R-:W-:Y:S05]  /*0cd0*/  BSYNC.RECONVERGENT B0 ;  /* 0x0000000000007941 */ /* 0x000fea0003800200 */
.L_x_346:
[----:B------:R-:W-:Y:S01]  /*0ce0*/  I2FP.F32.S32 R20, R20 ;  /* 0x0000001400147245 */ /* 0x000fe20000201400 */
[----:B------:R-:W-:Y:S01]  /*0cf0*/  FADD R9, R23, R9 ;  /* 0x0000000917097221 */ /* 0x000fe20000000000 */
[----:B------:R-:W-:-:S04]  /*0d00*/  IMAD.WIDE R16, R6, 0x4, R16 ;  /* 0x0000000406107825 */ /* 0x000fc800078e0210 */
[----:B------:R-:W-:-:S05]  /*0d10*/  FMUL R9, R9, R20 ;  /* 0x0000001409097220 */ /* 0x000fca0000400000 */
[----:B------:R0:W-:Y:S04]  /*0d20*/  STG.E desc[UR10][R14.64+0x4], R9 ;  /* 0x000004090e007986 */ /* 0x0001e8000c10190a */
[----:B------:R-:W2:Y:S01]  /*0d30*/  LDG.E R11, desc[UR10][R16.64] ;  /* 0x0000000a100b7981 */ /* 0x000ea2000c1e1900 */
[----:B------:R-:W-:Y:S01]  /*0d40*/  HFMA2 R7, -RZ, RZ, 3.7421875, 0 ;  /* 0x437c0000ff077431 */ /* 0x000fe200000001ff */
[----:B------:R-:W-:Y:S01]  /*0d50*/  MOV R0, 0x3bbb989d ;  /* 0x3bbb989d00007802 */ /* 0x000fe20000000f00 */
[----:B------:R-:W-:Y:S01]  /*0d60*/  BSSY.RECONVERGENT B0, `(.L_x_349) ;  /* 0x000000e000007945 */ /* 0x000fe20003800200 */
[----:B------:R-:W-:-:S03]  /*0d70*/  ISETP.NE.AND P0, PT, R18, RZ, PT ;  /* 0x000000ff1200720c */ /* 0x000fc60003f05270 */
[----:B--2---:R-:W-:-:S04]  /*0d80*/  FFMA.SAT R8, R11, R0, 0.5 ;  /* 0x3f0000000b087423 */ /* 0x004fc80000002000 */
[----:B------:R-:W-:-:S04]  /*0d90*/  FFMA.RM R8, R8, R7, 12582913 ;  /* 0x4b40000108087423 */ /* 0x000fc80000004007 */
[C---:B------:R-:W-:Y:S01]  /*0da0*/  FADD R10, R8.reuse, -12583039 ;  /* 0xcb40007f080a7421 */ /* 0x040fe20000000000 */
[----:B------:R-:W-:-:S03]  /*0db0*/  SHF.L.U32 R8, R8, 0x17, RZ ;  /* 0x0000001708087819 */ /* 0x000fc600000006ff */
[----:B------:R-:W-:-:S04]  /*0dc0*/  FFMA R10, R11, 1.4426950216293334961, -R10 ;  /* 0x3fb8aa3b0b0a7823 */ /* 0x000fc8000000080a */
[----:B------:R-:W-:-:S04]  /*0dd0*/  FFMA R10, R11, 1.925963033500011079e-08, R10 ;  /* 0x32a570600b0a7823 */ /* 0x000fc8000000000a */
[----:B------:R0:W1:Y:S01]  /*0de0*/  MUFU.EX2 R11, R10 ;  /* 0x0000000a000b7308 */ /* 0x0000620000000800 */
[----:B------:R-:W-:Y:S05]  /*0df0*/  @!P0 BRA `(.L_x_350) ;  /* 0x0000000000108947 */ /* 0x000fea0003800000 */
[----:B------:R-:W2:Y:S01]  /*0e00*/  LDCU UR4, c[0x0][0x3bc] ;  /* 0x00007780ff0477ac */ /* 0x000ea20008000800 */
[----:B------:R-:W-:Y:S01]  /*0e10*/  ISETP.NE.AND P1, PT, R18, 0x1, PT ;  /* 0x000000011200780c */ /* 0x000fe20003f25270 */
[----:B--2---:R-:W-:-:S12]  /*0e20*/  IMAD.U32 R22, RZ, RZ, UR4 ;  /* 0x00000004ff167e24 */ /* 0x004fd8000f8e00ff */
[----:B------:R-:W2:Y:S02]  /*0e30*/  @!P1 LDC R22, c[0x0][0x3b4] ;  /* 0x0000ed00ff169b82 */ /* 0x000ea40000000800 */
.L_x_350:
[----:B------:R-:W-:Y:S05]  /*0e40*/  BSYNC.RECONVERGENT B0 ;  /* 0x0000000000007941 */ /* 0x000fea0003800200 */
.L_x_349:
[----:B--2---:R-:W-:Y:S01]  /*0e50*/  I2FP.F32.S32 R22, R22 ;  /* 0x0000001600167245 */ /* 0x004fe20000201400 */
[----:B-1----:R-:W-:Y:S01]  /*0e60*/  FMUL R11, R8, R11 ;  /* 0x0000000b080b7220 */ /* 0x002fe20000400000 */
[----:B------:R-:W-:-:S04]  /*0e70*/  IMAD.WIDE R16, R6, 0x4, R16 ;  /* 0x0000000406107825 */ /* 0x000fc800078e0210 */
[----:B------:R-:W-:-:S05]  /*0e80*/  FMUL R11, R22, R11 ;  /* 0x0000000b160b7220 */ /* 0x000fca0000400000 */
[----:B------:R1:W-:Y:S04]  /*0e90*/  STG.E desc[UR10][R14.64+0x8], R11 ;  /* 0x0000080b0e007986 */ /* 0x0003e8000c10190a */
[----:B0-----:R-:W2:Y:S01]  /*0ea0*/  LDG.E R9, desc[UR10][R16.64] ;  /* 0x0000000a10097981 */ /* 0x001ea2000c1e1900 */
[----:B------:R-:W0:Y:S01]  /*0eb0*/  LDCU UR4, c[0x0][0x3b0] ;  /* 0x00007600ff0477ac */ /* 0x000e220008000800 */
[----:B------:R-:W-:Y:S01]  /*0ec0*/  BSSY.RECONVERGENT B0, `(.L_x_351) ;  /* 0x000000e000007945 */ /* 0x000fe20003800200 */
[----:B--2---:R-:W-:-:S04]  /*0ed0*/  FFMA.SAT R8, R9, R0, 0.5 ;  /* 0x3f00000009087423 */ /* 0x004fc80000002000 */
[----:B------:R-:W-:-:S04]  /*0ee0*/  FFMA.RM R8, R8, R7, 12582913 ;  /* 0x4b40000108087423 */ /* 0x000fc80000004007 */
[----:B------:R-:W-:-:S04]  /*0ef0*/  FADD R10, R8, -12583039 ;  /* 0xcb40007f080a7421 */ /* 0x000fc80000000000 */
[----:B------:R-:W-:-:S04]  /*0f00*/  FFMA R10, R9, 1.4426950216293334961, -R10 ;  /* 0x3fb8aa3b090a7823 */ /* 0x000fc8000000080a */
[----:B------:R-:W-:Y:S01]  /*0f10*/  FFMA R10, R9, 1.925963033500011079e-08, R10 ;  /* 0x32a57060090a7823 */ /* 0x000fe2000000000a */
[----:B------:R-:W-:Y:S02]  /*0f20*/  SHF.L.U32 R9, R8, 0x17, RZ ;  /* 0x0000001708097819 */ /* 0x000fe400000006ff */
[----:B0-----:R-:W-:-:S03]  /*0f30*/  MOV R8, UR4 ;  /* 0x0000000400087c02 */ /* 0x001fc60008000f00 */
[----:B------:R-:W0:Y:S01]  /*0f40*/  MUFU.EX2 R10, R10 ;  /* 0x0000000a000a7308 */ /* 0x000e220000000800 */
[----:B-1----:R-:W-:Y:S05]  /*0f50*/  @!P0 BRA `(.L_x_352) ;  /* 0x0000000000108947 */ /* 0x002fea0003800000 */
[----:B------:R-:W1:Y:S01]  /*0f60*/  LDCU UR4, c[0x0][0x3c0] ;  /* 0x00007800ff0477ac */ /* 0x000e620008000800 */
[----:B------:R-:W-:Y:S02]  /*0f70*/  ISETP.NE.AND P0, PT, R18, 0x1, PT ;  /* 0x000000011200780c */ /* 0x000fe40003f05270 */
[----:B-1----:R-:W-:-:S11]  /*0f80*/  MOV R8, UR4 ;  /* 0x0000000400087c02 */ /* 0x002fd60008000f00 */
[----:B------:R-:W1:Y:S02]  /*0f90*/  @!P0 LDC R8, c[0x0][0x3b8] ;  /* 0x0000ee00ff088b82 */ /* 0x000e640000000800 */
.L_x_352:
[----:B------:R-:W-:Y:S05]  /*0fa0*/  BSYNC.RECONVERGENT B0 ;  /* 0x0000000000007941 */ /* 0x000fea0003800200 */
.L_x_351:
[----:B-1----:R-:W-:Y:S01]  /*0fb0*/  I2FP.F32.S32 R8, R8 ;  /* 0x0000000800087245 */ /* 0x002fe20000201400 */
[----:B0-----:R-:W-:Y:S01]  /*0fc0*/  FMUL R9, R9, R10 ;  /* 0x0000000a09097220 */ /* 0x001fe20000400000 */
[----:B------:R-:W-:-:S04]  /*0fd0*/  IMAD.WIDE R16, R6, 0x4, R16 ;  /* 0x0000000406107825 */ /* 0x000fc800078e0210 */
[----:B------:R-:W-:-:S05]  /*0fe0*/  FMUL R9, R8, R9 ;  /* 0x0000000908097220 */ /* 0x000fca0000400000 */
[----:B------:R0:W-:Y:S04]  /*0ff0*/  STG.E desc[UR10][R14.64+0xc], R9 ;  /* 0x00000c090e007986 */ /* 0x0001e8000c10190a */
[----:B------:R-:W2:Y:S01]  /*1000*/  LDG.E R17, desc[UR10][R16.64] ;  /* 0x0000000a10117981 */ /* 0x000ea2000c1e1900 */
[----:B------:R-:W-:Y:S01]  /*1010*/  BSSY.RECONVERGENT B0, `(.L_x_353) ;  /* 0x0000016000007945 */ /* 0x000fe20003800200 */
[----:B------:R-:W-:Y:S01]  /*1020*/  LEA R19, R6, R19, 0x2 ;  /* 0x0000001306137211 */ /* 0x000fe200078e10ff */
[----:B--2---:R-:W-:-:S04]  /*1030*/  FFMA.SAT R0, R17, -R0, 0.5 ;  /* 0x3f00000011007423 */ /* 0x004fc80000002800 */
[----:B------:R-:W-:-:S04]  /*1040*/  FFMA.RM R0, R0, R7, 12582913 ;  /* 0x4b40000100007423 */ /* 0x000fc80000004007 */
[C---:B------:R-:W-:Y:S01]  /*1050*/  FADD R8, R0.reuse, -12583039 ;  /* 0xcb40007f00087421 */ /* 0x040fe20000000000 */
[----:B------:R-:W-:-:S03]  /*1060*/  IMAD.SHL.U32 R0, R0, 0x800000, RZ ;  /* 0x0080000000007824 */ /* 0x000fc600078e00ff */
[----:B------:R-:W-:-:S04]  /*1070*/  FFMA R8, R17, -1.4426950216293334961, -R8 ;  /* 0xbfb8aa3b11087823 */ /* 0x000fc80000000808 */
[----:B------:R-:W-:-:S04]  /*1080*/  FFMA R8, R17, -1.925963033500011079e-08, R8 ;  /* 0xb2a5706011087823 */ /* 0x000fc80000000008 */
[----:B------:R-:W1:Y:S02]  /*1090*/  MUFU.EX2 R7, R8 ;  /* 0x0000000800077308 */ /* 0x000e640000000800 */
[----:B-1----:R-:W-:-:S05]  /*10a0*/  FFMA R10, R0, R7, 1 ;  /* 0x3f800000000a7423 */ /* 0x002fca0000000007 */
[----:B------:R-:W-:-:S04]  /*10b0*/  IADD3 R0, PT, PT, R10, 0x1800000, RZ ;  /* 0x018000000a007810 */ /* 0x000fc80007ffe0ff */
[----:B------:R-:W-:-:S04]  /*10c0*/  LOP3.LUT R0, R0, 0x7f800000, RZ, 0xc0, !PT ;  /* 0x7f80000000007812 */ /* 0x000fc800078ec0ff */
[----:B------:R-:W-:-:S13]  /*10d0*/  ISETP.GT.U32.AND P0, PT, R0, 0x1ffffff, PT ;  /* 0x01ffffff0000780c */ /* 0x000fda0003f04070 */
[----:B0-----:R-:W-:Y:S05]  /*10e0*/  @P0 BRA `(.L_x_354) ;  /* 0x0000000000100947 */ /* 0x001fea0003800000 */
[----:B------:R-:W-:Y:S02]  /*10f0*/  MOV R0, R10 ;  /* 0x0000000a00007202 */ /* 0x000fe40000000f00 */
[----:B------:R-:W-:-:S07]  /*1100*/  MOV R8, 0x1120 ;  /* 0x0000112000087802 */ /* 0x000fce0000000f00 */
[----:B------:R-:W-:Y:S05]  /*1110*/  CALL.REL.NOINC `($__internal_14_$__cuda_sm20_rcp_rn_f32_slowpath) ;  /* 0x0000000800fc7944 */ /* 0x000fea0003c00000 */
[----:B------:R-:W-:Y:S05]  /*1120*/  BRA `(.L_x_355) ;  /* 0x0000000000107947 */ /* 0x000fea0003800000 */
.L_x_354:
[----:B------:R-:W0:Y:S02]  /*1130*/  MUFU.RCP R9, R10 ;  /* 0x0000000a00097308 */ /* 0x000e240000001000 */
[----:B0-----:R-:W-:-:S04]  /*1140*/  FFMA R0, R10, R9, -1 ;  /* 0xbf8000000a007423 */ /* 0x001fc80000000009 */
[----:B------:R-:W-:-:S04]  /*1150*/  FADD.FTZ R0, -R0, -RZ ;  /* 0x800000ff00007221 */ /* 0x000fc80000010100 */
[----:B------:R-:W-:-:S07]  /*1160*/  FFMA R9, R9, R0, R9 ;  /* 0x0000000009097223 */ /* 0x000fce0000000009 */
.L_x_355:
[----:B------:R-:W-:Y:S05]  /*1170*/  BSYNC.RECONVERGENT B0 ;  /* 0x0000000000007941 */ /* 0x000fea0003800200 */
.L_x_353:
[----:B------:R-:W0:Y:S01]  /*1180*/  LDC R8, c[0x0][0x398] ;  /* 0x0000e600ff087b82 */ /* 0x000e220000000800 */
[----:B------:R1:W-:Y:S01]  /*1190*/  STG.E desc[UR10][R14.64+0x10], R9 ;  /* 0x000010090e007986 */ /* 0x0003e2000c10190a */
[----:B0-----:R-:W-:-:S13]  /*11a0*/  ISETP.GE.AND P0, PT, R8, 0x12, PT ;  /* 0x000000120800780c */ /* 0x001fda0003f06270 */
[----:B-1----:R-:W-:Y:S05]  /*11b0*/  @!P0 EXIT ;  /* 0x000000000000894d */ /* 0x002fea0003800000 */
[----:B------:R-:W-:Y:S01]  /*11c0*/  UISETP.LT.AND UP0, UPT, UR5, 0x6, UPT ;  /* 0x000000060500788c */ /* 0x000fe2000bf01270 */
[----:B------:R-:W-:Y:S01]  /*11d0*/  ISETP.GE.U32.AND P0, PT, R8, 0x1b, PT ;  /* 0x0000001b0800780c */ /* 0x000fe20003f06070 */
[----:B------:R-:W-:Y:S02]  /*11e0*/  VIADD R21, R21, 0x5 ;  /* 0x0000000515157836 */ /* 0x000fe40000000000 */
[----:B------:R-:W-:-:S04]  /*11f0*/  USEL UR4, UR5, 0x6, !UP0 ;  /* 0x0000000605047887 */ /* 0x000fc8000c000000 */
[----:B------:R-:W-:-:S04]  /*1200*/  UIADD3 UR4, UPT, UPT, UR4, -0x5, URZ ;  /* 0xfffffffb04047890 */ /* 0x000fc8000fffe0ff */
[----:B------:R-:W-:Y:S02]  /*1210*/  ULOP3.LUT UR8, UR4, 0x3, URZ, 0xc0, !UPT ;  /* 0x0000000304087892 */ /* 0x000fe4000f8ec0ff */
[----:B------:R-:W-:Y:S10]  /*1220*/  @!P0 BRA `(.L_x_356) ;  /* 0x0000000800188947 */ /* 0x000ff40003800000 */
[----:B------:R-:W0:Y:S01]  /*1230*/  LDCU UR9, c[0x0][0x39c] ;  /* 0x00007380ff0977ac */ /* 0x000e220008000800 */
[----:B------:R-:W1:Y:S01]  /*1240*/  LDC.64 R14, c[0x0][0x390] ;  /* 0x0000e400ff0e7b82 */ /* 0x000e620000000a00 */
[----:B------:R-:W-:Y:S01]  /*1250*/  IMAD R0, R5, R8, R3 ;  /* 0x0000000805007224 */ /* 0x000fe200078e0203 */
[----:B------:R-:W2:Y:S04]  /*1260*/  LDCU UR12, c[0x0][0x3a0] ;  /* 0x00007400ff0c77ac */ /* 0x000ea80008000800 */
[----:B------:R-:W-:Y:S01]  /*1270*/  IADD3 R7, PT, PT, R0, 0x5, RZ ;  /* 0x0000000500077810 */ /* 0x000fe20007ffe0ff */
[----:B------:R-:W3:Y:S01]  /*1280*/  LDCU.64 UR6, c[0x0][0x388] ;  /* 0x00007100ff0677ac */ /* 0x000ee20008000a00 */
[----:B------:R-:W-:-:S04]  /*1290*/  ULOP3.LUT UR4, UR4, 0xfffffffc, URZ, 0xc0, !UPT ;  /* 0xfffffffc04047892 */ /* 0x000fc8000f8ec0ff */
[----:B------:R-:W-:Y:S01]  /*12a0*/  UIADD3 UR4, UPT, UPT, -UR4, URZ, URZ ;  /* 0x000000ff04047290 */ /* 0x000fe2000fffe1ff */
[--C-:B0-----:R-:W-:Y:S02]  /*12b0*/  IMAD R5, R5, UR9, R4.reuse ;  /* 0x0000000905057c24 */ /* 0x101fe4000f8e0204 */
[----:B------:R-:W-:Y:S02]  /*12c0*/  IMAD R7, R7, UR9, R4 ;  /* 0x0000000907077c24 */ /* 0x000fe4000f8e0204 */
[--C-:B--2---:R-:W-:Y:S02]  /*12d0*/  IMAD R0, R5, UR12, R2.reuse ;  /* 0x0000000c05007c24 */ /* 0x104fe4000f8e0202 */
[----:B------:R-:W-:Y:S01]  /*12e0*/  IMAD R5, R7, UR12, R2 ;  /* 0x0000000c07057c24 */ /* 0x000fe2000f8e0202 */
[----:B---3--:R-:W-:Y:S01]  /*12f0*/  UIADD3 UR5, UP0, UPT, UR6, 0x8, URZ ;  /* 0x0000000806057890 */ /* 0x008fe2000ff1e0ff */
[----:B------:R-:W-:-:S03]  /*1300*/  IMAD R3, R0, R8, R3 ;  /* 0x0000000800037224 */ /* 0x000fc600078e0203 */
[----:B------:R-:W-:-:S12]  /*1310*/  UIADD3.X UR6, UPT, UPT, URZ, UR7, URZ, UP0, !UPT ;  /* 0x00000007ff067290 */ /* 0x000fd800087fe4ff */
.L_x_369:
[----:B-1----:R-:W-:-:S05]  /*1320*/  IMAD.WIDE R16, R5, 0x4, R14 ;  /* 0x0000000405107825 */ /* 0x002fca00078e020e */
[----:B------:R-:W2:Y:S01]  /*1330*/  LDG.E R0, desc[UR10][R16.64] ;  /* 0x0000000a10007981 */ /* 0x000ea2000c1e1900 */
[----:B------:R-:W-:Y:S01]  /*1340*/  HFMA2 R7, -RZ, RZ, 0.96630859375, -0.0022525787353515625 ;  /* 0x3bbb989dff077431 */ /* 0x000fe200000001ff */
[----:B------:R-:W-:Y:S01]  /*1350*/  MOV R9, 0x437c0000 ;  /* 0x437c000000097802 */ /* 0x000fe20000000f00 */
[----:B------:R-:W-:Y:S01]  /*1360*/  BSSY.RECONVERGENT B0, `(.L_x_357) ;  /* 0x0000018000007945 */ /* 0x000fe20003800200 */
[----:B------:R-:W-:Y:S02]  /*1370*/  MOV R22, UR5 ;  /* 0x0000000500167c02 */ /* 0x000fe40008000f00 */
[----:B------:R-:W-:-:S03]  /*1380*/  MOV R23, UR6 ;  /* 0x0000000600177c02 */ /* 0x000fc60008000f00 */
[----:B------:R-:W-:-:S04]  /*1390*/  IMAD.WIDE R22, R21, 0x4, R22 ;  /* 0x0000000415167825 */ /* 0x000fc800078e0216 */
[----:B--2---:R-:W-:-:S04]  /*13a0*/  FFMA.SAT R2, R0, -R7, 0.5 ;  /* 0x3f00000000027423 */ /* 0x004fc80000002807 */
[----:B------:R-:W-:-:S04]  /*13b0*/  FFMA.RM R2, R2, R9, 12582913 ;  /* 0x4b40000102027423 */ /* 0x000fc80000004009 */
[C---:B------:R-:W-:Y:S01]  /*13c0*/  FADD R7, R2.reuse, -12583039 ;  /* 0xcb40007f02077421 */ /* 0x040fe20000000000 */
[----:B------:R-:W-:-:S03]  /*13d0*/  IMAD.SHL.U32 R2, R2, 0x800000, RZ ;  /* 0x0080000002027824 */ /* 0x000fc600078e00ff */
[----:B------:R-:W-:-:S04]  /*13e0*/  FFMA R7, R0, -1.4426950216293334961, -R7 ;  /* 0xbfb8aa3b00077823 */ /* 0x000fc80000000807 */
[----:B------:R-:W-:-:S06]  /*13f0*/  FFMA R7, R0, -1.925963033500011079e-08, R7 ;  /* 0xb2a5706000077823 */ /* 0x000fcc0000000007 */
[----:B------:R-:W0:Y:S02]  /*1400*/  MUFU.EX2 R7, R7 ;  /* 0x0000000700077308 */ /* 0x000e240000000800 */
[----:B0-----:R-:W-:-:S05]  /*1410*/  FFMA R2, R2, R7, 1 ;  /* 0x3f80000002027423 */ /* 0x001fca0000000007 */
[----:B------:R-:W-:-:S04]  /*1420*/  IADD3 R0, PT, PT, R2, 0x1800000, RZ ;  /* 0x0180000002007810 */ /* 0x000fc80007ffe0ff */
[----:B------:R-:W-:-:S04]  /*1430*/  LOP3.LUT R0, R0, 0x7f800000, RZ, 0xc0, !PT ;  /* 0x7f80000000007812 */ /* 0x000fc800078ec0ff */
[----:B------:R-:W-:-:S13]  /*1440*/  ISETP.GT.U32.AND P0, PT, R0, 0x1ffffff, PT ;  /* 0x01ffffff0000780c */ /* 0x000fda0003f04070 */
[----:B------:R-:W-:Y:S05]  /*1450*/  @P0 BRA `(.L_x_358) ;  /* 0x0000000000100947 */ /* 0x000fea0003800000 */
[----:B------:R-:W-:Y:S01]  /*1460*/  IMAD.MOV.U32 R0, RZ, RZ, R2 ;  /* 0x000000ffff007224 */ /* 0x000fe200078e0002 */
[----:B------:R-:W-:-:S07]  /*1470*/  MOV R8, 0x1490 ;  /* 0x0000149000087802 */ /* 0x000fce0000000f00 */
[----:B------:R-:W-:Y:S05]  /*1480*/  CALL.REL.NOINC `($__internal_14_$__cuda_sm20_rcp_rn_f32_slowpath) ;  /* 0x0000000800207944 */ /* 0x000fea0003c00000 */
[----:B------:R-:W-:Y:S05]  /*1490*/  BRA `(.L_x_359) ;  /* 0x0000000000107947 */ /* 0x000fea0003800000 */
.L_x_358:
[----:B------:R-:W0:Y:S02]  /*14a0*/  MUFU.RCP R9, R2 ;  /* 0x0000000200097308 */ /* 0x000e240000001000 */
[----:B0-----:R-:W-:-:S04]  /*14b0*/  FFMA R0, R2, R9, -1 ;  /* 0xbf80000002007423 */ /* 0x001fc80000000009 */
[----:B------:R-:W-:-:S04]  /*14c0*/  FADD.FTZ R0, -R0, -RZ ;  /* 0x800000ff00007221 */ /* 0x000fc80000010100 */
[----:B------:R-:W-:-:S07]  /*14d0*/  FFMA R9, R9, R0, R9 ;  /* 0x0000000009097223 */ /* 0x000fce0000000009 */
.L_x_359:
[----:B------:R-:W-:Y:S05]  /*14e0*/  BSYNC.RECONVERGENT B0 ;  /* 0x0000000000007941 */ /* 0x000fea0003800200 */
.L_x_357:
[----:B------:R-:W-:Y:S01]  /*14f0*/  IMAD.WIDE R16, R6, 0x4, R16 ;  /* 0x0000000406107825 */ /* 0x000fe200078e0210 */
[----:B------:R0:W-:Y:S04]  /*1500*/  STG.E desc[UR10][R22.64+-0x8], R9 ;  /* 0xfffff80916007986 */ /* 0x0001e8000c10190a */
[----:B------:R-:W2:Y:S01]  /*1510*/  LDG.E R0, desc[UR10][R16.64] ;  /* 0x0000000a10007981 */ /* 0x000ea2000c1e1900 */
[----:B------:R-:W-:Y:S01]  /*1520*/  HFMA2 R7, -RZ, RZ, 0.96630859375, -0.0022525787353515625 ;  /* 0x3bbb989dff077431 */ /* 0x000fe200000001ff */
[----:B------:R-:W-:Y:S01]  /*1530*/  MOV R11, 0x437c0000 ;  /* 0x437c0000000b7802 */ /* 0x000fe20000000f00 */
[----:B------:R-:W-:Y:S03]  /*1540*/  BSSY.RECONVERGENT B0, `(.L_x_360) ;  /* 0x0000015000007945 */ /* 0x000fe60003800200 */
[----:B--2---:R-:W-:-:S04]  /*1550*/  FFMA.SAT R2, R0, -R7, 0.5 ;  /* 0x3f00000000027423 */ /* 0x004fc80000002807 */
[----:B------:R-:W-:-:S04]  /*1560*/  FFMA.RM R2, R2, R11, 12582913 ;  /* 0x4b40000102027423 */ /* 0x000fc8000000400b */
[C---:B------:R-:W-:Y:S01]  /*1570*/  FADD R7, R2.reuse, -12583039 ;  /* 0xcb40007f02077421 */ /* 0x040fe20000000000 */
[----:B------:R-:W-:-:S03]  /*1580*/  SHF.L.U32 R2, R2, 0x17, RZ ;  /* 0x0000001702027819 */ /* 0x000fc600000006ff */
[----:B------:R-:W-:-:S04]  /*1590*/  FFMA R7, R0, -1.4426950216293334961, -R7 ;  /* 0xbfb8aa3b00077823 */ /* 0x000fc80000000807 */
[----:B------:R-:W-:-:S06]  /*15a0*/  FFMA R7, R0, -1.925963033500011079e-08, R7 ;  /* 0xb2a5706000077823 */ /* 0x000fcc0000000007 */
[----:B------:R-:W1:Y:S02]  /*15b0*/  MUFU.EX2 R7, R7 ;  /* 0x0000000700077308 */ /* 0x000e640000000800 */
[----:B-1----:R-:W-:-:S04]  /*15c0*/  FFMA R2, R2, R7, 1 ;  /* 0x3f80000002027423 */ /* 0x002fc80000000007 */
[----:B------:R-:W-:-:S05]  /*15d0*/  VIADD R0, R2, 0x1800000 ;  /* 0x0180000002007836 */ /* 0x000fca0000000000 */
[----:B------:R-:W-:-:S04]  /*15e0*/  LOP3.LUT R0, R0, 0x7f800000, RZ, 0xc0, !PT ;  /* 0x7f80000000007812 */ /* 0x000fc800078ec0ff */
[----:B------:R-:W-:-:S13]  /*15f0*/  ISETP.GT.U32.AND P0, PT, R0, 0x1ffffff, PT ;  /* 0x01ffffff0000780c */ /* 0x000fda0003f04070 */
[----:B0-----:R-:W-:Y:S05]  /*1600*/  @P0 BRA `(.L_x_361) ;  /* 0x0000000000100947 */ /* 0x001fea0003800000 */
[----:B------:R-:W-:Y:S02]  /*1610*/  MOV R0, R2 ;  /* 0x0000000200007202 */ /* 0x000fe40000000f00 */
[----:B------:R-:W-:-:S07]  /*1620*/  MOV R8, 0x1640 ;  /* 0x0000164000087802 */ /* 0x000fce0000000f00 */
[----:B------:R-:W-:Y:S05]  /*1630*/  CALL.REL.NOINC `($__internal_14_$__cuda_sm20_rcp_rn_f32_slowpath) ;  /* 0x0000000400b47944 */ /* 0x000fea0003c00000 */
[----:B------:R-:W-:Y:S05]  /*1640*/  BRA `(.L_x_362) ;  /* 0x0000000000107947 */ /* 0x000fea0003800000 */
.L_x_361:
[----:B------:R-:W0:Y:S02]  /*1650*/  MUFU.RCP R9, R2 ;  /* 0x0000000200097308 */ /* 0x000e240000001000 */
[----:B0-----:R-:W-:-:S04]  /*1660*/  FFMA R0, R2, R9, -1 ;  /* 0xbf80000002007423 */ /* 0x001fc80000000009 */
[----:B------:R-:W-:-:S04]  /*1670*/  FADD.FTZ R0, -R0, -RZ ;  /* 0x800000ff00007221 */ /* 0x000fc80000010100 */
[----:B------:R-:W-:-:S07]  /*1680*/  FFMA R9, R9, R0, R9 ;  /* 0x0000000009097223 */ /* 0x000fce0000000009 */
.L_x_362:
[----:B------:R-:W-:Y:S05]  /*1690*/  BSYNC.RECONVERGENT B0 ;  /* 0x0000000000007941 */ /* 0x000fea0003800200 */
.L_x_360:
        /* <DEDUP_REMOVED lines=9> */
[----:B------:R-:W-:-:S03]  /*1730*/  IMAD.SHL.U32 R2, R2, 0x800000, RZ ;  /* 0x0080000002027824 */ /* 0x000fc600078e00ff */
        /* <DEDUP_REMOVED lines=12> */
.L_x_364:
[----:B------:R-:W0:Y:S02]  /*1800*/  MUFU.RCP R9, R2 ;  /* 0x0000000200097308 */ /* 0x000e240000001000 */
[----:B0-----:R-:W-:-:S04]  /*1810*/  FFMA R0, R2, R9, -1 ;  /* 0xbf80000002007423 */ /* 0x001fc80000000009 */
[----:B------:R-:W-:-:S04]  /*1820*/  FADD.FTZ R0, -R0, -RZ ;  /* 0x800000ff00007221 */ /* 0x000fc80000010100 */
[----:B------:R-:W-:-:S07]  /*1830*/  FFMA R9, R9, R0, R9 ;  /* 0x0000000009097223 */ /* 0x000fce0000000009 */
.L_x_365:
[----:B------:R-:W-:Y:S05]  /*1840*/  BSYNC.RECONVERGENT B0 ;  /* 0x0000000000007941 */ /* 0x000fea0003800200 */
.L_x_363:
[----:B------:R-:W-:Y:S01]  /*1850*/  IMAD.WIDE R16, R6, 0x4, R16 ;  /* 0x0000000406107825 */ /* 0x000fe200078e0210 */
[----:B------:R0:W-:Y:S05]  /*1860*/  STG.E desc[UR10][R22.64], R9 ;  /* 0x0000000916007986 */ /* 0x0001ea000c10190a */
[----:B------:R-:W2:Y:S01]  /*1870*/  LDG.E R16, desc[UR10][R16.64] ;  /* 0x0000000a10107981 */ /* 0x000ea2000c1e1900 */
[----:B------:R-:W-:Y:S02]  /*1880*/  HFMA2 R7, -RZ, RZ, 0.96630859375, -0.0022525787353515625 ;  /* 0x3bbb989dff077431 */ /* 0x000fe400000001ff */
[----:B------:R-:W-:Y:S01]  /*1890*/  IMAD.MOV.U32 R11, RZ, RZ, 0x437c0000 ;  /* 0x437c0000ff0b7424 */ /* 0x000fe200078e00ff */
[----:B------:R-:W-:Y:S02]  /*18a0*/  BSSY.RECONVERGENT B0, `(.L_x_366) ;  /* 0x0000015000007945 */ /* 0x000fe40003800200 */
        /* <DEDUP_REMOVED lines=16> */
.L_x_367:
[----:B------:R-:W0:Y:S02]  /*19b0*/  MUFU.RCP R9, R2 ;  /* 0x0000000200097308 */ /* 0x000e240000001000 */
[----:B0-----:R-:W-:-:S04]  /*19c0*/  FFMA R0, R2, R9, -1 ;  /* 0xbf80000002007423 */ /* 0x001fc80000000009 */
[----:B------:R-:W-:-:S04]  /*19d0*/  FADD.FTZ R0, -R0, -RZ ;  /* 0x800000ff00007221 */ /* 0x000fc80000010100 */
[----:B------:R-:W-:-:S07]  /*19e0*/  FFMA R9, R9, R0, R9 ;  /* 0x0000000009097223 */ /* 0x000fce0000000009 */
.L_x_368:
[----:B------:R-:W-:Y:S05]  /*19f0*/  BSYNC.RECONVERGENT B0 ;  /* 0x0000000000007941 */ /* 0x000fea0003800200 */
.L_x_366:
[----:B------:R0:W-:Y:S01]  /*1a00*/  STG.E desc[UR10][R22.64+0x4], R9 ;  /* 0x0000040916007986 */ /* 0x0001e2000c10190a */
[----:B------:R-:W-:Y:S01]  /*1a10*/  UIADD3 UR4, UPT, UPT, UR4, 0x4, URZ ;  /* 0x0000000404047890 */ /* 0x000fe2000fffe0ff */
[----:B------:R-:W-:Y:S01]  /*1a20*/  VIADD R21, R21, 0x4 ;  /* 0x0000000415157836 */ /* 0x000fe20000000000 */
[C---:B------:R-:W-:Y:S02]  /*1a30*/  LEA R19, R6.reuse, R19, 0x2 ;  /* 0x0000001306137211 */ /* 0x040fe400078e10ff */
[----:B------:R-:W-:Y:S01]  /*1a40*/  UISETP.NE.AND UP0, UPT, UR4, URZ, UPT ;  /* 0x000000ff0400728c */ /* 0x000fe2000bf05270 */
[----:B------:R-:W-:Y:S02]  /*1a50*/  LEA R5, R6, R5, 0x2 ;  /* 0x0000000506057211 */ /* 0x000fe400078e10ff */
[----:B------:R-:W-:-:S06]  /*1a60*/  IADD3 R3, PT, PT, R3, 0x4, RZ ;  /* 0x0000000403037810 */ /* 0x000fcc0007ffe0ff */
[----:B0-----:R-:W-:Y:S05]  /*1a70*/  BRA.U UP0, `(.L_x_369) ;  /* 0xfffffff900287547 */ /* 0x001fea000b83ffff */
[----:B------:R-:W-:-:S07]  /*1a80*/  VIADD R21, R3, 0x5 ;  /* 0x0000000503157836 */ /* 0x000fce0000000000 */
.L_x_356:
[----:B------:R-:W-:-:S13]  /*1a90*/  ISETP.NE.AND P0, PT, RZ, UR8, PT ;  /* 0x00000008ff007c0c */ /* 0x000fda000bf05270 */
[----:B------:R-:W-:Y:S05]  /*1aa0*/  @!P0 EXIT ;  /* 0x000000000000894d */ /* 0x000fea0003800000 */
[----:B------:R-:W0:Y:S01]  /*1ab0*/  LDC.64 R4, c[0x0][0x390] ;  /* 0x0000e400ff047b82 */ /* 0x000e220000000a00 */
[----:B------:R-:W-:Y:S01]  /*1ac0*/  IADD3 R19, PT, PT, R6, R19, RZ ;  /* 0x0000001306137210 */ /* 0x000fe20007ffe0ff */
[----:B------:R-:W-:-:S06]  /*1ad0*/  UIADD3 UR4, UPT, UPT, -UR8, URZ, URZ ;  /* 0x000000ff08047290 */ /* 0x000fcc000fffe1ff */
[----:B------:R-:W1:Y:S06]  /*1ae0*/  LDC.64 R2, c[0x0][0x388] ;  /* 0x0000e200ff027b82 */ /* 0x000e6c0000000a00 */
.L_x_373:
[----:B0-2---:R-:W-:-:S06]  /*1af0*/  IMAD.WIDE R8, R19, 0x4, R4 ;  /* 0x0000000413087825 */ /* 0x005fcc00078e0204 */
[----:B------:R-:W2:Y:S01]  /*1b00*/  LDG.E R8, desc[UR10][R8.64] ;  /* 0x0000000a08087981 */ /* 0x000ea2000c1e1900 */
[----:B------:R-:W-:Y:S01]  /*1b10*/  HFMA2 R11, -RZ, RZ, 3.7421875, 0 ;  /* 0x437c0000ff0b7431 */ /* 0x000fe200000001ff */
[----:B------:R-:W-:Y:S01]  /*1b20*/  MOV R7, 0x3bbb989d ;  /* 0x3bbb989d00077802 */ /* 0x000fe20000000f00 */
[----:B------:R-:W-:Y:S01]  /*1b30*/  UIADD3 UR4, UPT, UPT, UR4, 0x1, URZ ;  /* 0x0000000104047890 */ /* 0x000fe2000fffe0ff */
[----:B------:R-:W-:Y:S01]  /*1b40*/  BSSY.RECONVERGENT B0, `(.L_x_370) ;  /* 0x0000017000007945 */ /* 0x000fe20003800200 */
[----:B-1----:R-:W-:Y:S02]  /*1b50*/  IMAD.WIDE R14, R21, 0x4, R2 ;  /* 0x00000004150e7825 */ /* 0x002fe400078e0202 */
[----:B------:R-:W-:Y:S02]  /*1b60*/  UISETP.NE.AND UP0, UPT, UR4, URZ, UPT ;  /* 0x000000ff0400728c */ /* 0x000fe4000bf05270 */
        /* <DEDUP_REMOVED lines=12> */
[----:B------:R-:W-:Y:S02]  /*1c30*/  MOV R0, R10 ;  /* 0x0000000a00007202 */ /* 0x000fe40000000f00 */
[----:B------:R-:W-:-:S07]  /*1c40*/  MOV R8, 0x1c60 ;  /* 0x00001c6000087802 */ /* 0x000fce0000000f00 */
[----:B------:R-:W-:Y:S05]  /*1c50*/  CALL.REL.NOINC `($__internal_14_$__cuda_sm20_rcp_rn_f32_slowpath) ;  /* 0x00000000002c7944 */ /* 0x000fea0003c00000 */
[----:B------:R-:W-:Y:S05]  /*1c60*/  BRA `(.L_x_372) ;  /* 0x0000000000107947 */ /* 0x000fea0003800000 */
.L_x_371:
[----:B------:R-:W0:Y:S02]  /*1c70*/  MUFU.RCP R9, R10 ;  /* 0x0000000a00097308 */ /* 0x000e240000001000 */
[----:B0-----:R-:W-:-:S04]  /*1c80*/  FFMA R0, R10, R9, -1 ;  /* 0xbf8000000a007423 */ /* 0x001fc80000000009 */
[----:B------:R-:W-:-:S04]  /*1c90*/  FADD.FTZ R0, -R0, -RZ ;  /* 0x800000ff00007221 */ /* 0x000fc80000010100 */
[----:B------:R-:W-:-:S07]  /*1ca0*/  FFMA R9, R9, R0, R9 ;  /* 0x0000000009097223 */ /* 0x000fce0000000009 */
.L_x_372:
[----:B------:R-:W-:Y:S05]  /*1cb0*/  BSYNC.RECONVERGENT B0 ;  /* 0x0000000000007941 */ /* 0x000fea0003800200 */
.L_x_370:
[----:B------:R2:W-:Y:S01]  /*1cc0*/  STG.E desc[UR10][R14.64], R9 ;  /* 0x000000090e007986 */ /* 0x0005e2000c10190a */
[----:B------:R-:W-:Y:S01]  /*1cd0*/  IADD3 R21, PT, PT, R21, 0x1, RZ ;  /* 0x0000000115157810 */ /* 0x000fe20007ffe0ff */
[----:B------:R-:W-:Y:S01]  /*1ce0*/  IMAD.IADD R19, R6, 0x1, R19 ;  /* 0x0000000106137824 */ /* 0x000fe200078e0213 */
[----:B------:R-:W-:Y:S06]  /*1cf0*/  BRA.U UP0, `(.L_x_373) ;  /* 0xfffffffd007c7547 */ /* 0x000fec000b83ffff */
[----:B------:R-:W-:Y:S05]  /*1d00*/  EXIT ;  /* 0x000000000000794d */ /* 0x000fea0003800000 */
        .weak           $__internal_14_$__cuda_sm20_rcp_rn_f32_slowpath
        .type           $__internal_14_$__cuda_sm20_rcp_rn_f32_slowpath,@function
        .size           $__internal_14_$__cuda_sm20_rcp_rn_f32_slowpath,(.L_x_766 - $__internal_14_$__cuda_sm20_rcp_rn_f32_slowpath)
$__internal_14_$__cuda_sm20_rcp_rn_f32_slowpath:
[----:B------:R-:W-:Y:S01]  /*1d10*/  SHF.L.U32 R7, R0, 0x1, RZ ;  /* 0x0000000100077819 */ /* 0x000fe200000006ff */
[----:B------:R-:W-:Y:S03]  /*1d20*/  BSSY.RECONVERGENT B1, `(.L_x_374) ;  /* 0x0000030000017945 */ /* 0x000fe60003800200 */
[----:B------:R-:W-:-:S04]  /*1d30*/  SHF.R.U32.HI R7, RZ, 0x18, R7 ;  /* 0x00000018ff077819 */ /* 0x000fc80000011607 */
[----:B------:R-:W-:-:S13]  /*1d40*/  ISETP.NE.U32.AND P0, PT, R7, RZ, PT ;  /* 0x000000ff0700720c */ /* 0x000fda0003f05070 */
[----:B------:R-:W-:Y:S05]  /*1d50*/  @P0 BRA `(.L_x_375) ;  /* 0x0000000000280947 */ /* 0x000fea0003800000 */
[----:B------:R-:W-:-:S04]  /*1d60*/  SHF.L.U32 R7, R0, 0x1, RZ ;  /* 0x0000000100077819 */ /* 0x000fc800000006ff */
[----:B------:R-:W-:-:S13]  /*1d70*/  ISETP.NE.AND P0, PT, R7, RZ, PT ;  /* 0x000000ff0700720c */ /* 0x000fda0003f05270 */
[----:B------:R-:W-:Y:S01]  /*1d80*/  @P0 FFMA R10, R0, 1.84467440737095516160e+19, RZ ;  /* 0x5f800000000a0823 */ /* 0x000fe200000000ff */
[----:B------:R-:W-:Y:S08]  /*1d90*/  @!P0 MUFU.RCP R9, R0 ;  /* 0x0000000000098308 */ /* 0x000ff00000001000 */
[----:B------:R-:W0:Y:S02]  /*1da0*/  @P0 MUFU.RCP R7, R10 ;  /* 0x0000000a00070308 */ /* 0x000e240000001000 */
[----:B0-----:R-:W-:-:S04]  /*1db0*/  @P0 FFMA R12, R10, R7, -1 ;  /* 0xbf8000000a0c0423 */ /* 0x001fc80000000007 */
[----:B------:R-:W-:-:S04]  /*1dc0*/  @P0 FADD.FTZ R12, -R12, -RZ ;  /* 0x800000ff0c0c0221 */ /* 0x000fc80000010100 */
[----:B------:R-:W-:-:S04]  /*1dd0*/  @P0 FFMA R12, R7, R12, R7 ;  /* 0x0000000c070c0223 */ /* 0x000fc80000000007 */
[----:B------:R-:W-:Y:S01]  /*1de0*/  @P0 FFMA R9, R12, 1.84467440737095516160e+19, RZ ;  /* 0x5f8000000c090823 */ /* 0x000fe200000000ff */
[----:B------:R-:W-:Y:S06]  /*1df0*/  BRA `(.L_x_376) ;  /* 0x0000000000887947 */ /* 0x000fec0003800000 */
.L_x_375:
[----:B------:R-:W-:-:S04]  /*1e00*/  IADD3 R9, PT, PT, R7, -0xfd, RZ ;  /* 0xffffff0307097810 */ /* 0x000fc80007ffe0ff */
[----:B------:R-:W-:-:S13]  /*1e10*/  ISETP.GT.U32.AND P0, PT, R9, 0x1, PT ;  /* 0x000000010900780c */ /* 0x000fda0003f04070 */
[----:B------:R-:W-:Y:S05]  /*1e20*/  @P0 BRA `(.L_x_377) ;  /* 0x0000000000780947 */ /* 0x000fea0003800000 */
[----:B------:R-:W-:Y:S01]  /*1e30*/  LOP3.LUT R26, R0, 0x7fffff, RZ, 0xc0, !PT ;  /* 0x007fffff001a7812 */ /* 0x000fe200078ec0ff */
[----:B------:R-:W-:-:S03]  /*1e40*/  IMAD.MOV.U32 R12, RZ, RZ, 0x3 ;  /* 0x00000003ff0c7424 */ /* 0x000fc600078e00ff */
[----:B------:R-:W-:Y:S02]  /*1e50*/  LOP3.LUT R26, R26, 0x3f800000, RZ, 0xfc, !PT ;  /* 0x3f8000001a1a7812 */ /* 0x000fe400078efcff */
[----:B------:R-:W-:Y:S02]  /*1e60*/  SHF.L.U32 R12, R12, R9, RZ ;  /* 0x000000090c0c7219 */ /* 0x000fe400000006ff */
[----:B------:R-:W0:Y:S02]  /*1e70*/  MUFU.RCP R11, R26 ;  /* 0x0000001a000b7308 */ /* 0x000e240000001000 */
[----:B0-----:R-:W-:-:S04]  /*1e80*/  FFMA R24, R26, R11, -1 ;  /* 0xbf8000001a187423 */ /* 0x001fc8000000000b */
[----:B------:R-:W-:-:S04]  /*1e90*/  FADD.FTZ R24, -R24, -RZ ;  /* 0x800000ff18187221 */ /* 0x000fc80000010100 */
[CCC-:B------:R-:W-:Y:S01]  /*1ea0*/  FFMA.RM R10, R11.reuse, R24.reuse, R11.reuse ;  /* 0x000000180b0a7223 */ /* 0x1c0fe2000000400b */
[----:B------:R-:W-:-:S04]  /*1eb0*/  FFMA.RP R11, R11, R24, R11 ;  /* 0x000000180b0b7223 */ /* 0x000fc8000000800b */
[C---:B------:R-:W-:Y:S02]  /*1ec0*/  LOP3.LUT R13, R10.reuse, 0x7fffff, RZ, 0xc0, !PT ;  /* 0x007fffff0a0d7812 */ /* 0x040fe400078ec0ff */
[----:B------:R-:W-:Y:S02]  /*1ed0*/  FSETP.NEU.FTZ.AND P0, PT, R10, R11, PT ;  /* 0x0000000b0a00720b */ /* 0x000fe40003f1d000 */
[----:B------:R-:W-:Y:S02]  /*1ee0*/  LOP3.LUT R13, R13, 0x800000, RZ, 0xfc, !PT ;  /* 0x008000000d0d7812 */ /* 0x000fe400078efcff */
[----:B------:R-:W-:Y:S02]  /*1ef0*/  SEL R10, RZ, 0xffffffff, !P0 ;  /* 0xffffffffff0a7807 */ /* 0x000fe40004000000 */
[----:B------:R-:W-:Y:S02]  /*1f00*/  LOP3.LUT R12, R12, R13, RZ, 0xc0, !PT ;  /* 0x0000000d0c0c7212 */ /* 0x000fe400078ec0ff */
[----:B------:R-:W-:-:S02]  /*1f10*/  IADD3 R10, PT, PT, -R10, RZ, RZ ;  /* 0x000000ff0a0a7210 */ /* 0x000fc40007ffe1ff */
[-C--:B------:R-:W-:Y:S02]  /*1f20*/  SHF.R.U32.HI R12, RZ, R9.reuse, R12 ;  /* 0x00000009ff0c7219 */ /* 0x080fe4000001160c */
[----:B------:R-:W-:Y:S02]  /*1f30*/  LOP3.LUT P1, RZ, R10, R9, R13, 0xf8, !PT ;  /* 0x000000090aff7212 */ /* 0x000fe4000782f80d */
[C---:B------:R-:W-:Y:S02]  /*1f40*/  LOP3.LUT P0, RZ, R12.reuse, 0x1, RZ, 0xc0, !PT ;  /* 0x000000010cff7812 */ /* 0x040fe4000780c0ff */
[----:B------:R-:W-:Y:S02]  /*1f50*/  LOP3.LUT P2, RZ, R12, 0x2, RZ, 0xc0, !PT ;  /* 0x000000020cff7812 */ /* 0x000fe4000784c0ff */
[----:B------:R-:W-:Y:S02]  /*1f60*/  IADD3 R10, PT, PT, R7, -0xfc, RZ ;  /* 0xffffff04070a7810 */ /* 0x000fe40007ffe0ff */
[----:B------:R-:W-:-:S02]  /*1f70*/  PLOP3.LUT P0, PT, P0, P1, P2, 0xe0, 0x0 ;  /* 0x000000000000781c */ /* 0x000fc40000703c20 */
[----:B------:R-:W-:Y:S02]  /*1f80*/  LOP3.LUT P1, RZ, R0, 0x7fffff, RZ, 0xc0, !PT ;  /* 0x007fffff00ff7812 */ /* 0x000fe4000782c0ff */
[----:B------:R-:W-:-:S04]  /*1f90*/  SEL R9, RZ, 0x1, !P0 ;  /* 0x00000001ff097807 */ /* 0x000fc80004000000 */
[----:B------:R-:W-:-:S04]  /*1fa0*/  IADD3 R9, PT, PT, -R9, RZ, RZ ;  /* 0x000000ff09097210 */ /* 0x000fc80007ffe1ff */
[----:B------:R-:W-:Y:S02]  /*1fb0*/  ISETP.GE.AND P0, PT, R9, RZ, PT ;  /* 0x000000ff0900720c */ /* 0x000fe40003f06270 */
[----:B------:R-:W-:-:S11]  /*1fc0*/  SHF.R.U32.HI R9, RZ, R10, R13 ;  /* 0x0000000aff097219 */ /* 0x000fd6000001160d */
[----:B------:R-:W-:-:S05]  /*1fd0*/  @!P0 VIADD R9, R9, 0x1 ;  /* 0x0000000109098836 */ /* 0x000fca0000000000 */
[----:B------:R-:W-:-:S04]  /*1fe0*/  @!P1 SHF.L.U32 R9, R9, 0x1, RZ ;  /* 0x0000000109099819 */ /* 0x000fc800000006ff */
[----:B------:R-:W-:Y:S01]  /*1ff0*/  LOP3.LUT R9, R9, 0x80000000, R0, 0xf8, !PT ;  /* 0x8000000009097812 */ /* 0x000fe200078ef800 */
[----:B------:R-:W-:Y:S06]  /*2000*/  BRA `(.L_x_376) ;  /* 0x0000000000047947 */ /* 0x000fec0003800000 */
.L_x_377:
[----:B------:R0:W1:Y:S02]  /*2010*/  MUFU.RCP R9, R0 ;  /* 0x0000000000097308 */ /* 0x0000640000001000 */
.L_x_376:
[----:B------:R-:W-:Y:S05]  /*2020*/  BSYNC.RECONVERGENT B1 ;  /* 0x0000000000017941 */ /* 0x000fea0003800200 */
.L_x_374:
[----:B------:R-:W-:Y:S01]  /*2030*/  HFMA2 R11, -RZ, RZ, 0, 0 ;  /* 0x00000000ff0b7431 */ /* 0x000fe200000001ff */
[----:B------:R-:W-:-:S04]  /*2040*/  MOV R10, R8 ;  /* 0x00000008000a7202 */ /* 0x000fc80000000f00 */
[----:B01----:R-:W-:Y:S05]  /*2050*/  RET.REL.NODEC R10 `(YOLOV3Forward) ;  /* 0xffffffdc0ae87950 */ /* 0x003fea0003c3ffff */
.L_x_378:
        /* <DEDUP_REMOVED lines=10> */
.L_x_766:


//--------------------- .text.WordEmbeddingBackwardPropagation --------------------------
	.section	.text.WordEmbeddingBackwardPropagation,"ax",@progbits
	.align	128
        .global         WordEmbeddingBackwardPropagation
        .type           WordEmbeddingBackwardPropagation,@function
        .size           WordEmbeddingBackwardPropagation,(.L_x_804 - WordEmbeddingBackwardPropagation)
        .other          WordEmbeddingBackwardPropagation,@"STO_CUDA_ENTRY STV_DEFAULT"
WordEmbeddingBackwardPropagation:
.text.WordEmbeddingBackwardPropagation:
        /* <DEDUP_REMOVED lines=9> */
[----:B------:R-:W1:Y:S01]  /*0090*/  LDCU UR10, c[0x0][0x39c] ;  /* 0x00007380ff0a77ac */ /* 0x000e620008000800 */
[----:B------:R-:W0:Y:S01]  /*00a0*/  LDCU UR4, c[0x0][0x384] ;  /* 0x00007080ff0477ac */ /* 0x000e220008000800 */
[----:B------:R-:W2:Y:S01]  /*00b0*/  LDCU UR6, c[0x0][0x390] ;  /* 0x00007200ff0677ac */ /* 0x000ea20008000800 */
[----:B------:R-:W3:Y:S01]  /*00c0*/  LDCU.64 UR8, c[0x0][0x358] ;  /* 0x00006b00ff0877ac */ /* 0x000ee20008000a00 */
[----:B-1----:R-:W-:Y:S01]  /*00d0*/  UISETP.GE.AND UP0, UPT, UR10, 0x1, UPT ;  /* 0x000000010a00788c */ /* 0x002fe2000bf06270 */
[C---:B0-----:R-:W-:Y:S02]  /*00e0*/  IMAD R2, R7.reuse, UR4, R5 ;  /* 0x0000000407027c24 */ /* 0x041fe4000f8e0205 */
[----:B--2---:R-:W-:-:S03]  /*00f0*/  IMAD R0, R7, R4, UR6 ;  /* 0x0000000607007e24 */ /* 0x004fc6000f8e0204 */
[----:B------:R-:W-:-:S03]  /*0100*/  SHF.R.S32.HI R3, RZ, 0x1f, R2 ;  /* 0x0000001fff037819 */ /* 0x000fc60000011402 */
[----:B---3--:R-:W-:Y:S05]  /*0110*/  BRA.U !UP0, `(.L_x_379) ;  /* 0x0000000508d87547 */ /* 0x008fea000b800000 */
[----:B------:R-:W0:Y:S02]  /*0120*/  LDC.64 R8, c[0x0][0x3a0] ;  /* 0x0000e800ff087b82 */ /* 0x000e240000000a00 */
[----:B0-----:R-:W-:-:S06]  /*0130*/  IMAD.WIDE R8, R2, 0x4, R8 ;  /* 0x0000000402087825 */ /* 0x001fcc00078e0208 */
[----:B------:R-:W2:Y:S01]  /*0140*/  LDG.E R8, desc[UR8][R8.64] ;  /* 0x0000000808087981 */ /* 0x000ea2000c1e1900 */
[----:B------:R-:W-:Y:S02]  /*0150*/  UISETP.GE.U32.AND UP1, UPT, UR10, 0x10, UPT ;  /* 0x000000100a00788c */ /* 0x000fe4000bf26070 */
[----:B------:R-:W-:Y:S01]  /*0160*/  ULOP3.LUT UR5, UR10, 0xf, URZ, 0xc0, !UPT ;  /* 0x0000000f0a057892 */ /* 0x000fe2000f8ec0ff */
[----:B------:R-:W-:-:S03]  /*0170*/  UMOV UR4, URZ ;  /* 0x000000ff00047c82 */ /* 0x000fc60008000000 */
[----:B------:R-:W-:Y:S01]  /*0180*/  UISETP.NE.AND UP0, UPT, UR5, URZ, UPT ;  /* 0x000000ff0500728c */ /* 0x000fe2000bf05270 */
[----:B--2---:R-:W-:-:S06]  /*0190*/  FADD R6, R8, 0.10000000149011611938 ;  /* 0x3dcccccd08067421 */ /* 0x004fcc0000000000 */
[----:B------:R-:W0:Y:S02]  /*01a0*/  F2I.TRUNC.NTZ R6, R6 ;  /* 0x0000000600067305 */ /* 0x000e24000020f100 */
[----:B0-----:R-:W-:Y:S01]  /*01b0*/  IMAD R5, R6, UR10, RZ ;  /* 0x0000000a06057c24 */ /* 0x001fe2000f8e02ff */
[----:B------:R-:W-:Y:S06]  /*01c0*/  BRA.U !UP1, `(.L_x_380) ;  /* 0x0000000109b07547 */ /* 0x000fec000b800000 */
[----:B------:R-:W-:Y:S01]  /*01d0*/  ULOP3.LUT UR4, UR10, 0x7ffffff0, URZ, 0xc0, !UPT ;  /* 0x7ffffff00a047892 */ /* 0x000fe2000f8ec0ff */
[----:B------:R-:W-:-:S03]  /*01e0*/  IMAD.MOV.U32 R6, RZ, RZ, R0 ;  /* 0x000000ffff067224 */ /* 0x000fc600078e0000 */
[----:B------:R-:W-:-:S12]  /*01f0*/  UIADD3 UR7, UPT, UPT, -UR4, URZ, URZ ;  /* 0x000000ff04077290 */ /* 0x000fd8000fffe1ff */
.L_x_381:
[----:B------:R-:W0:Y:S08]  /*0200*/  LDC.64 R8, c[0x0][0x3b0] ;  /* 0x0000ec00ff087b82 */ /* 0x000e300000000a00 */
[----:B----4-:R-:W1:Y:S01]  /*0210*/  LDC.64 R10, c[0x0][0x3b8] ;  /* 0x0000ee00ff0a7b82 */ /* 0x010e620000000a00 */
[----:B0-----:R-:W-:-:S05]  /*0220*/  IMAD.WIDE R8, R6, 0x4, R8 ;  /* 0x0000000406087825 */ /* 0x001fca00078e0208 */
[----:B------:R-:W2:Y:S01]  /*0230*/  LDG.E R13, desc[UR8][R8.64] ;  /* 0x00000008080d7981 */ /* 0x000ea2000c1e1900 */
[----:B-1----:R-:W-:-:S05]  /*0240*/  IMAD.WIDE R10, R5, 0x4, R10 ;  /* 0x00000004050a7825 */ /* 0x002fca00078e020a */
[----:B--2---:R0:W-:Y:S04]  /*0250*/  REDG.E.ADD.F32.FTZ.RN.STRONG.GPU desc[UR8][R10.64], R13 ;  /* 0x0000000d0a0079a6 */ /* 0x0041e8000c12f308 */
[----:B------:R-:W2:Y:S04]  /*0260*/  LDG.E R15, desc[UR8][R8.64+0x4] ;  /* 0x00000408080f7981 */ /* 0x000ea8000c1e1900 */
[----:B--2---:R1:W-:Y:S04]  /*0270*/  REDG.E.ADD.F32.FTZ.RN.STRONG.GPU desc[UR8][R10.64+0x4], R15 ;  /* 0x0000040f0a0079a6 */ /* 0x0043e8000c12f308 */
[----:B------:R-:W2:Y:S04]  /*0280*/  LDG.E R17, desc[UR8][R8.64+0x8] ;  /* 0x0000080808117981 */ /* 0x000ea8000c1e1900 */
[----:B--2---:R2:W-:Y:S04]  /*0290*/  REDG.E.ADD.F32.FTZ.RN.STRONG.GPU desc[UR8][R10.64+0x8], R17 ;  /* 0x000008110a0079a6 */ /* 0x0045e8000c12f308 */
[----:B------:R-:W3:Y:S04]  /*02a0*/  LDG.E R19, desc[UR8][R8.64+0xc] ;  /* 0x00000c0808137981 */ /* 0x000ee8000c1e1900 */
[----:B---3--:R3:W-:Y:S04]  /*02b0*/  REDG.E.ADD.F32.FTZ.RN.STRONG.GPU desc[UR8][R10.64+0xc], R19 ;  /* 0x00000c130a0079a6 */ /* 0x0087e8000c12f308 */
[----:B------:R-:W4:Y:S04]  /*02c0*/  LDG.E R21, desc[UR8][R8.64+0x10] ;  /* 0x0000100808157981 */ /* 0x000f28000c1e1900 */
[----:B----4-:R4:W-:Y:S04]  /*02d0*/  REDG.E.ADD.F32.FTZ.RN.STRONG.GPU desc[UR8][R10.64+0x10], R21 ;  /* 0x000010150a0079a6 */ /* 0x0109e8000c12f308 */
[----:B------:R-:W5:Y:S04]  /*02e0*/  LDG.E R23, desc[UR8][R8.64+0x14] ;  /* 0x0000140808177981 */ /* 0x000f68000c1e1900 */
[----:B-----5:R5:W-:Y:S04]  /*02f0*/  REDG.E.ADD.F32.FTZ.RN.STRONG.GPU desc[UR8][R10.64+0x14], R23 ;  /* 0x000014170a0079a6 */ /* 0x020be8000c12f308 */
[----:B0-----:R-:W2:Y:S04]  /*0300*/  LDG.E R13, desc[UR8][R8.64+0x18] ;  /* 0x00001808080d7981 */ /* 0x001ea8000c1e1900 */
[----:B--2---:R0:W-:Y:S04]  /*0310*/  REDG.E.ADD.F32.FTZ.RN.STRONG.GPU desc[UR8][R10.64+0x18], R13 ;  /* 0x0000180d0a0079a6 */ /* 0x0041e8000c12f308 */
[----:B-1----:R-:W2:Y:S04]  /*0320*/  LDG.E R15, desc[UR8][R8.64+0x1c] ;  /* 0x00001c08080f7981 */ /* 0x002ea8000c1e1900 */
[----:B--2---:R1:W-:Y:S04]  /*0330*/  REDG.E.ADD.F32.FTZ.RN.STRONG.GPU desc[UR8][R10.64+0x1c], R15 ;  /* 0x00001c0f0a0079a6 */ /* 0x0043e8000c12f308 */
[----:B------:R-:W2:Y:S04]  /*0340*/  LDG.E R17, desc[UR8][R8.64+0x20] ;  /* 0x0000200808117981 */ /* 0x000ea8000c1e1900 */
[----:B--2---:R2:W-:Y:S04]  /*0350*/  REDG.E.ADD.F32.FTZ.RN.STRONG.GPU desc[UR8][R10.64+0x20], R17 ;  /* 0x000020110a0079a6 */ /* 0x0045e8000c12f308 */
[----:B---3--:R-:W3:Y:S04]  /*0360*/  LDG.E R19, desc[UR8][R8.64+0x24] ;  /* 0x0000240808137981 */ /* 0x008ee8000c1e1900 */
[----:B---3--:R3:W-:Y:S04]  /*0370*/  REDG.E.ADD.F32.FTZ.RN.STRONG.GPU desc[UR8][R10.64+0x24], R19 ;  /* 0x000024130a0079a6 */ /* 0x0087e8000c12f308 */
[----:B----4-:R-:W4:Y:S04]  /*0380*/  LDG.E R21, desc[UR8][R8.64+0x28] ;  /* 0x0000280808157981 */ /* 0x010f28000c1e1900 */
[----:B----4-:R4:W-:Y:S04]  /*0390*/  REDG.E.ADD.F32.FTZ.RN.STRONG.GPU desc[UR8][R10.64+0x28], R21 ;  /* 0x000028150a0079a6 */ /* 0x0109e8000c12f308 */
[----:B-----5:R-:W5:Y:S04]  /*03a0*/  LDG.E R23, desc[UR8][R8.64+0x2c] ;  /* 0x00002c0808177981 */ /* 0x020f68000c1e1900 */
[----:B-----5:R4:W-:Y:S04]  /*03b0*/  REDG.E.ADD.F32.FTZ.RN.STRONG.GPU desc[UR8][R10.64+0x2c], R23 ;  /* 0x00002c170a0079a6 */ /* 0x0209e8000c12f308 */
[----:B0-----:R-:W5:Y:S04]  /*03c0*/  LDG.E R13, desc[UR8][R8.64+0x30] ;  /* 0x00003008080d7981 */ /* 0x001f68000c1e1900 */
[----:B-----5:R4:W-:Y:S04]  /*03d0*/  REDG.E.ADD.F32.FTZ.RN.STRONG.GPU desc[UR8][R10.64+0x30], R13 ;  /* 0x0000300d0a0079a6 */ /* 0x0209e8000c12f308 */
[----:B-1----:R-:W5:Y:S04]  /*03e0*/  LDG.E R15, desc[UR8][R8.64+0x34] ;  /* 0x00003408080f7981 */ /* 0x002f68000c1e1900 */
[----:B-----5:R4:W-:Y:S04]  /*03f0*/  REDG.E.ADD.F32.FTZ.RN.STRONG.GPU desc[UR8][R10.64+0x34], R15 ;  /* 0x0000340f0a0079a6 */ /* 0x0209e8000c12f308 */
[----:B--2---:R-:W2:Y:S04]  /*0400*/  LDG.E R17, desc[UR8][R8.64+0x38] ;  /* 0x0000380808117981 */ /* 0x004ea8000c1e1900 */
[----:B--2---:R4:W-:Y:S04]  /*0410*/  REDG.E.ADD.F32.FTZ.RN.STRONG.GPU desc[UR8][R10.64+0x38], R17 ;  /* 0x000038110a0079a6 */ /* 0x0049e8000c12f308 */
[----:B---3--:R-:W2:Y:S01]  /*0420*/  LDG.E R19, desc[UR8][R8.64+0x3c] ;  /* 0x00003c0808137981 */ /* 0x008ea2000c1e1900 */
[----:B------:R-:W-:-:S04]  /*0430*/  UIADD3 UR7, UPT, UPT, UR7, 0x10, URZ ;  /* 0x0000001007077890 */ /* 0x000fc8000fffe0ff */
[----:B------:R-:W-:Y:S01]  /*0440*/  UISETP.NE.AND UP1, UPT, UR7, URZ, UPT ;  /* 0x000000ff0700728c */ /* 0x000fe2000bf25270 */
[----:B--2---:R4:W-:Y:S01]  /*0450*/  REDG.E.ADD.F32.FTZ.RN.STRONG.GPU desc[UR8][R10.64+0x3c], R19 ;  /* 0x00003c130a0079a6 */ /* 0x0049e2000c12f308 */
[----:B------:R-:W-:Y:S02]  /*0460*/  VIADD R5, R5, 0x10 ;  /* 0x0000001005057836 */ /* 0x000fe40000000000 */
[----:B------:R-:W-:-:S05]  /*0470*/  VIADD R6, R6, 0x10 ;  /* 0x0000001006067836 */ /* 0x000fca0000000000 */
[----:B------:R-:W-:Y:S05]  /*0480*/  BRA.U UP1, `(.L_x_381) ;  /* 0xfffffffd015c7547 */ /* 0x000fea000b83ffff */
.L_x_380:
[----:B------:R-:W-:Y:S05]  /*0490*/  BRA.U !UP0, `(.L_x_379) ;  /* 0x0000000108f87547 */ /* 0x000fea000b800000 */
[----:B------:R-:W-:Y:S02]  /*04a0*/  UISETP.GE.U32.AND UP0, UPT, UR5, 0x8, UPT ;  /* 0x000000080500788c */ /* 0x000fe4000bf06070 */
[----:B------:R-:W-:-:S04]  /*04b0*/  ULOP3.LUT UR7, UR10, 0x7, URZ, 0xc0, !UPT ;  /* 0x000000070a077892 */ /* 0x000fc8000f8ec0ff */
[----:B------:R-:W-:-:S03]  /*04c0*/  UISETP.NE.AND UP1, UPT, UR7, URZ, UPT ;  /* 0x000000ff0700728c */ /* 0x000fc6000bf25270 */
[----:B------:R-:W-:Y:S08]  /*04d0*/  BRA.U !UP0, `(.L_x_382) ;  /* 0x00000001085c7547 */ /* 0x000ff0000b800000 */
[----:B------:R-:W0:Y:S01]  /*04e0*/  LDC.64 R8, c[0x0][0x3b0] ;  /* 0x0000ec00ff087b82 */ /* 0x000e220000000a00 */
[----:B----4-:R-:W-:-:S04]  /*04f0*/  VIADD R11, R0, UR4 ;  /* 0x00000004000b7c36 */ /* 0x010fc80008000000 */
[----:B0-----:R-:W-:-:S03]  /*0500*/  IMAD.WIDE R8, R11, 0x4, R8 ;  /* 0x000000040b087825 */ /* 0x001fc600078e0208 */
[----:B------:R-:W0:Y:S02]  /*0510*/  LDC.64 R10, c[0x0][0x3b8] ;  /* 0x0000ee00ff0a7b82 */ /* 0x000e240000000a00 */
[----:B------:R-:W2:Y:S01]  /*0520*/  LDG.E R13, desc[UR8][R8.64] ;  /* 0x00000008080d7981 */ /* 0x000ea2000c1e1900 */
[----:B0-----:R-:W-:-:S05]  /*0530*/  IMAD.WIDE R10, R5, 0x4, R10 ;  /* 0x00000004050a7825 */ /* 0x001fca00078e020a */
[----:B--2---:R0:W-:Y:S04]  /*0540*/  REDG.E.ADD.F32.FTZ.RN.STRONG.GPU desc[UR8][R10.64], R13 ;  /* 0x0000000d0a0079a6 */ /* 0x0041e8000c12f308 */
[----:B------:R-:W2:Y:S04]  /*0550*/  LDG.E R15, desc[UR8][R8.64+0x4] ;  /* 0x00000408080f7981 */ /* 0x000ea8000c1e1900 */
[----:B--2---:R1:W-:Y:S04]  /*0560*/  REDG.E.ADD.F32.FTZ.RN.STRONG.GPU desc[UR8][R10.64+0x4], R15 ;  /* 0x0000040f0a0079a6 */ /* 0x0043e8000c12f308 */
[----:B------:R-:W2:Y:S04]  /*0570*/  LDG.E R17, desc[UR8][R8.64+0x8] ;  /* 0x0000080808117981 */ /* 0x000ea8000c1e1900 */
[----:B--2---:R2:W-:Y:S04]  /*0580*/  REDG.E.ADD.F32.FTZ.RN.STRONG.GPU desc[UR8][R10.64+0x8], R17 ;  /* 0x000008110a0079a6 */ /* 0x0045e8000c12f308 */
[----:B------:R-:W3:Y:S04]  /*0590*/  LDG.E R19, desc[UR8][R8.64+0xc] ;  /* 0x00000c0808137981 */ /* 0x000ee8000c1e1900 */
[----:B---3--:R2:W-:Y:S04]  /*05a0*/  REDG.E.ADD.F32.FTZ.RN.STRONG.GPU desc[UR8][R10.64+0xc], R19 ;  /* 0x00000c130a0079a6 */ /* 0x0085e8000c12f308 */
[----:B------:R-:W3:Y:S04]  /*05b0*/  LDG.E R21, desc[UR8][R8.64+0x10] ;  /* 0x0000100808157981 */ /* 0x000ee8000c1e1900 */
[----:B---3--:R2:W-:Y:S04]  /*05c0*/  REDG.E.ADD.F32.FTZ.RN.STRONG.GPU desc[UR8][R10.64+0x10], R21 ;  /* 0x000010150a0079a6 */ /* 0x0085e8000c12f308 */
[----:B------:R-:W3:Y:S04]  /*05d0*/  LDG.E R23, desc[UR8][R8.64+0x14] ;  /* 0x0000140808177981 */ /* 0x000ee8000c1e1900 */
[----:B---3--:R2:W-:Y:S04]  /*05e0*/  REDG.E.ADD.F32.FTZ.RN.STRONG.GPU desc[UR8][R10.64+0x14], R23 ;  /* 0x000014170a0079a6 */ /* 0x0085e8000c12f308 */
[----:B0-----:R-:W3:Y:S04]  /*05f0*/  LDG.E R13, desc[UR8][R8.64+0x18] ;  /* 0x00001808080d7981 */ /* 0x001ee8000c1e1900 */
[----:B---3--:R2:W-:Y:S04]  /*0600*/  REDG.E.ADD.F32.FTZ.RN.STRONG.GPU desc[UR8][R10.64+0x18], R13 ;  /* 0x0000180d0a0079a6 */ /* 0x0085e8000c12f308 */
[----:B-1----:R-:W3:Y:S01]  /*0610*/  LDG.E R15, desc[UR8][R8.64+0x1c] ;  /* 0x00001c08080f7981 */ /* 0x002ee2000c1e1900 */
[----:B------:R-:W-:-:S03]  /*0620*/  VIADD R5, R5, 0x8 ;  /* 0x0000000805057836 */ /* 0x000fc60000000000 */
[----:B---3--:R2:W-:Y:S01]  /*0630*/  REDG.E.ADD.F32.FTZ.RN.STRONG.GPU desc[UR8][R10.64+0x1c], R15 ;  /* 0x00001c0f0a0079a6 */ /* 0x0085e2000c12f308 */
[----:B------:R-:W-:-:S12]  /*0640*/  UIADD3 UR4, UPT, UPT, UR4, 0x8, URZ ;  /* 0x0000000804047890 */ /* 0x000fd8000fffe0ff */
.L_x_382:
[----:B------:R-:W-:Y:S05]  /*0650*/  BRA.U !UP1, `(.L_x_379) ;  /* 0x0000000109887547 */ /* 0x000fea000b800000 */
[----:B------:R-:W-:Y:S02]  /*0660*/  UISETP.GE.U32.AND UP0, UPT, UR7, 0x4, UPT ;  /* 0x000000040700788c */ /* 0x000fe4000bf06070 */
[----:B------:R-:W-:-:S04]  /*0670*/  ULOP3.LUT UR5, UR10, 0x3, URZ, 0xc0, !UPT ;  /* 0x000000030a057892 */ /* 0x000fc8000f8ec0ff */
[----:B------:R-:W-:-:S03]  /*0680*/  UISETP.NE.AND UP1, UPT, UR5, URZ, UPT ;  /* 0x000000ff0500728c */ /* 0x000fc6000bf25270 */
[----:B------:R-:W-:Y:S08]  /*0690*/  BRA.U !UP0, `(.L_x_383) ;  /* 0x00000001083c7547 */ /* 0x000ff0000b800000 */
[----:B------:R-:W0:Y:S01]  /*06a0*/  LDC.64 R8, c[0x0][0x3b0] ;  /* 0x0000ec00ff087b82 */ /* 0x000e220000000a00 */
[----:B--2-4-:R-:W-:-:S04]  /*06b0*/  VIADD R11, R0, UR4 ;  /* 0x00000004000b7c36 */ /* 0x014fc80008000000 */
        /* <DEDUP_REMOVED lines=9> */
[----:B------:R-:W2:Y:S01]  /*0750*/  LDG.E R19, desc[UR8][R8.64+0xc] ;  /* 0x00000c0808137981 */ /* 0x000ea2000c1e1900 */
[----:B------:R-:W-:-:S03]  /*0760*/  VIADD R5, R5, 0x4 ;  /* 0x0000000405057836 */ /* 0x000fc60000000000 */
[----:B--2---:R0:W-:Y:S01]  /*0770*/  REDG.E.ADD.F32.FTZ.RN.STRONG.GPU desc[UR8][R10.64+0xc], R19 ;  /* 0x00000c130a0079a6 */ /* 0x0041e2000c12f308 */
[----:B------:R-:W-:-:S12]  /*0780*/  UIADD3 UR4, UPT, UPT, UR4, 0x4, URZ ;  /* 0x0000000404047890 */ /* 0x000fd8000fffe0ff */
.L_x_383:
[----:B------:R-:W-:Y:S05]  /*0790*/  BRA.U !UP1, `(.L_x_379) ;  /* 0x0000000109387547 */ /* 0x000fea000b800000 */
[----:B------:R-:W1:Y:S01]  /*07a0*/  LDC.64 R8, c[0x0][0x3b0] ;  /* 0x0000ec00ff087b82 */ /* 0x000e620000000a00 */
[----:B------:R-:W-:Y:S02]  /*07b0*/  UIADD3 UR4, UPT, UPT, UR4, UR6, URZ ;  /* 0x0000000604047290 */ /* 0x000fe4000fffe0ff */
[----:B------:R-:W-:-:S04]  /*07c0*/  UIADD3 UR5, UPT, UPT, -UR5, URZ, URZ ;  /* 0x000000ff05057290 */ /* 0x000fc8000fffe1ff */
[----:B0-2-4-:R-:W-:Y:S01]  /*07d0*/  IMAD R15, R7, R4, UR4 ;  /* 0x00000004070f7e24 */ /* 0x015fe2000f8e0204 */
[----:B------:R-:W0:Y:S07]  /*07e0*/  LDC.64 R10, c[0x0][0x3b8] ;  /* 0x0000ee00ff0a7b82 */ /* 0x000e2e0000000a00 */
.L_x_384:
[----:B-1-3--:R-:W-:-:S06]  /*07f0*/  IMAD.WIDE R6, R15, 0x4, R8 ;  /* 0x000000040f067825 */ /* 0x00afcc00078e0208 */
[----:B------:R-:W2:Y:S01]  /*0800*/  LDG.E R7, desc[UR8][R6.64] ;  /* 0x0000000806077981 */ /* 0x000ea2000c1e1900 */
[----:B0-----:R-:W-:Y:S01]  /*0810*/  IMAD.WIDE R12, R5, 0x4, R10 ;  /* 0x00000004050c7825 */ /* 0x001fe200078e020a */
[----:B------:R-:W-:-:S04]  /*0820*/  UIADD3 UR5, UPT, UPT, UR5, 0x1, URZ ;  /* 0x0000000105057890 */ /* 0x000fc8000fffe0ff */
[----:B------:R-:W-:Y:S01]  /*0830*/  UISETP.NE.AND UP0, UPT, UR5, URZ, UPT ;  /* 0x000000ff0500728c */ /* 0x000fe2000bf05270 */
[----:B--2---:R3:W-:Y:S01]  /*0840*/  REDG.E.ADD.F32.FTZ.RN.STRONG.GPU desc[UR8][R12.64], R7 ;  /* 0x000000070c0079a6 */ /* 0x0047e2000c12f308 */
[----:B------:R-:W-:Y:S02]  /*0850*/  VIADD R5, R5, 0x1 ;  /* 0x0000000105057836 */ /* 0x000fe40000000000 */
[----:B------:R-:W-:-:S05]  /*0860*/  VIADD R15, R15, 0x1 ;  /* 0x000000010f0f7836 */ /* 0x000fca0000000000 */
[----:B------:R-:W-:Y:S05]  /*0870*/  BRA.U UP0, `(.L_x_384) ;  /* 0xfffffffd00dc7547 */ /* 0x000fea000b83ffff */
.L_x_379:
[----:B------:R-:W1:Y:S02]  /*0880*/  LDCU UR4, c[0x0][0x394] ;  /* 0x00007280ff0477ac */ /* 0x000e640008000800 */
[----:B-1----:R-:W-:-:S09]  /*0890*/  UISETP.GE.AND UP0, UPT, UR4, 0x1, UPT ;  /* 0x000000010400788c */ /* 0x002fd2000bf06270 */
[----:B------:R-:W-:Y:S05]  /*08a0*/  BRA.U !UP0, `(.L_x_385) ;  /* 0x0000000508407547 */ /* 0x000fea000b800000 */
[----:B------:R-:W1:Y:S01]  /*08b0*/  LDCU.64 UR12, c[0x0][0x3b0] ;  /* 0x00007600ff0c77ac */ /* 0x000e620008000a00 */
[----:B------:R-:W-:Y:S02]  /*08c0*/  UIMAD.WIDE.U32 UR6, UR4, 0x4, URZ ;  /* 0x00000004040678a5 */ /* 0x000fe4000f8e00ff */
[----:B------:R-:W-:-:S04]  /*08d0*/  UIADD3 UR4, UPT, UPT, -UR4, URZ, URZ ;  /* 0x000000ff04047290 */ /* 0x000fc8000fffe1ff */
[----:B------:R-:W-:Y:S01]  /*08e0*/  IMAD.U32 R4, RZ, RZ, UR7 ;  /* 0x00000007ff047e24 */ /* 0x000fe2000f8e00ff */
[----:B------:R-:W-:Y:S01]  /*08f0*/  USHF.R.S32.HI UR5, URZ, 0x1f, UR4 ;  /* 0x0000001fff057899 */ /* 0x000fe20008011404 */
[----:B------:R-:W-:Y:S02]  /*0900*/  ISETP.LT.U32.AND P0, PT, RZ, UR6, PT ;  /* 0x00000006ff007c0c */ /* 0x000fe4000bf01070 */
[----:B0-2-4-:R-:W-:Y:S02]  /*0910*/  IADD3 R11, P1, PT, R0, UR4, RZ ;  /* 0x00000004000b7c10 */ /* 0x015fe4000ff3e0ff */
[----:B------:R-:W-:Y:S02]  /*0920*/  ISETP.GT.U32.AND.EX P0, PT, R4, RZ, PT, P0 ;  /* 0x000000ff0400720c */ /* 0x000fe40003f04100 */
[----:B------:R-:W-:Y:S02]  /*0930*/  LEA.HI.X.SX32 R4, R0, UR5, 0x1, P1 ;  /* 0x0000000500047c11 */ /* 0x000fe400088f0eff */
[----:B-1----:R-:W-:-:S04]  /*0940*/  LEA R10, P1, R11, UR12, 0x2 ;  /* 0x0000000c0b0a7c11 */ /* 0x002fc8000f8210ff */
[----:B------:R-:W-:Y:S02]  /*0950*/  LEA.HI.X R11, R11, UR13, R4, 0x2, P1 ;  /* 0x0000000d0b0b7c11 */ /* 0x000fe400088f1404 */
[----:B------:R-:W-:Y:S01]  /*0960*/  CS2R R4, SRZ ;  /* 0x0000000000047805 */ /* 0x000fe2000001ff00 */
[----:B------:R-:W0:Y:S05]  /*0970*/  LDCU.64 UR12, c[0x0][0x3a8] ;  /* 0x00007500ff0c77ac */ /* 0x000e2a0008000a00 */
[----:B------:R-:W-:-:S05]  /*0980*/  @!P0 IADD3 R6, P1, PT, R5, R10, RZ ;  /* 0x0000000a05068210 */ /* 0x000fca0007f3e0ff */
[----:B---3--:R-:W-:-:S05]  /*0990*/  @!P0 IMAD.X R7, R4, 0x1, R11, P1 ;  /* 0x0000000104078824 */ /* 0x008fca00008e060b */
[----:B------:R1:W2:Y:S01]  /*09a0*/  @!P0 LDG.E.U8 R13, desc[UR8][R6.64] ;  /* 0x00000008060d8981 */ /* 0x0002a2000c1e1100 */
[----:B------:R-:W-:Y:S01]  /*09b0*/  IADD3 R9, P1, PT, R2, UR4, RZ ;  /* 0x0000000402097c10 */ /* 0x000fe2000ff3e0ff */
[----:B------:R-:W-:Y:S02]  /*09c0*/  IMAD.U32 R15, RZ, RZ, UR7 ;  /* 0x00000007ff0f7e24 */ /* 0x000fe4000f8e00ff */
[----:B------:R-:W-:Y:S01]  /*09d0*/  IMAD.U32 R23, RZ, RZ, UR7 ;  /* 0x00000007ff177e24 */ /* 0x000fe2000f8e00ff */
[----:B------:R-:W-:Y:S02]  /*09e0*/  IADD3.X R12, PT, PT, R3, UR5, RZ, P1, !PT ;  /* 0x00000005030c7c10 */ /* 0x000fe40008ffe4ff */
[----:B0-----:R-:W-:-:S04]  /*09f0*/  LEA R8, P1, R9, UR12, 0x2 ;  /* 0x0000000c09087c11 */ /* 0x001fc8000f8210ff */
[----:B------:R-:W-:Y:S02]  /*0a00*/  LEA.HI.X R9, R9, UR13, R12, 0x2, P1 ;  /* 0x0000000d09097c11 */ /* 0x000fe400088f140c */
[----:B-1----:R-:W-:Y:S01]  /*0a10*/  @!P0 IADD3 R6, P1, PT, R5, R8, RZ ;  /* 0x0000000805068210 */ /* 0x002fe20007f3e0ff */
[----:B------:R-:W-:-:S04]  /*0a20*/  @!P0 IMAD.MOV.U32 R5, RZ, RZ, 0x1 ;  /* 0x00000001ff058424 */ /* 0x000fc800078e00ff */
[----:B------:R-:W-:Y:S01]  /*0a30*/  @!P0 IMAD.X R7, R4, 0x1, R9, P1 ;  /* 0x0000000104078824 */ /* 0x000fe200008e0609 */
[C---:B------:R-:W-:Y:S01]  /*0a40*/  IADD3 R12, P2, PT, -R5.reuse, UR6, RZ ;  /* 0x00000006050c7c10 */ /* 0x040fe2000ff5e1ff */
[----:B------:R-:W-:Y:S01]  /*0a50*/  @!P0 IMAD.MOV.U32 R4, RZ, RZ, RZ ;  /* 0x000000ffff048224 */ /* 0x000fe200078e00ff */
[----:B------:R-:W-:Y:S02]  /*0a60*/  ISETP.LT.U32.AND P1, PT, R5, UR6, PT ;  /* 0x0000000605007c0c */ /* 0x000fe4000bf21070 */
[----:B------:R-:W-:Y:S02]  /*0a70*/  ISETP.LE.U32.AND P3, PT, R12, 0x3, PT ;  /* 0x000000030c00780c */ /* 0x000fe40003f63070 */
[----:B------:R-:W-:Y:S02]  /*0a80*/  ISETP.GT.U32.AND.EX P1, PT, R15, R4, PT, P1 ;  /* 0x000000040f00720c */ /* 0x000fe40003f24110 */
[----:B------:R-:W-:-:S04]  /*0a90*/  IADD3.X R12, PT, PT, ~R4, UR7, RZ, P2, !PT ;  /* 0x00000007040c7c10 */ /* 0x000fc800097fe5ff */
[----:B------:R-:W-:Y:S01]  /*0aa0*/  ISETP.LE.U32.OR.EX P1, PT, R12, RZ, !P1, P3 ;  /* 0x000000ff0c00720c */ /* 0x000fe20004f23530 */
[----:B--2---:R0:W-:-:S12]  /*0ab0*/  @!P0 STG.E.U8 desc[UR8][R6.64], R13 ;  /* 0x0000000d06008986 */ /* 0x0041d8000c101108 */
[----:B------:R-:W-:Y:S05]  /*0ac0*/  @P1 BRA `(.L_x_386) ;  /* 0x0000000000501947 */ /* 0x000fea0003800000 */
[----:B------:R-:W-:Y:S01]  /*0ad0*/  UIADD3 UR4, UP0, UPT, UR6, -0x3, URZ ;  /* 0xfffffffd06047890 */ /* 0x000fe2000ff1e0ff */
[----:B------:R-:W-:-:S03]  /*0ae0*/  PLOP3.LUT P0, PT, PT, PT, PT, 0x8, 0x80 ;  /* 0x000000000080781c */ /* 0x000fc60003f0e170 */
[----:B------:R-:W-:-:S12]  /*0af0*/  UIADD3.X UR5, UPT, UPT, UR7, -0x1, URZ, UP0, !UPT ;  /* 0xffffffff07057890 */ /* 0x000fd800087fe4ff */
.L_x_387:
[----:B------:R-:W-:-:S05]  /*0b00*/  IADD3 R12, P1, PT, R5, R10, RZ ;  /* 0x0000000a050c7210 */ /* 0x000fca0007f3e0ff */
[----:B0-----:R-:W-:-:S05]  /*0b10*/  IMAD.X R13, R4, 0x1, R11, P1 ;  /* 0x00000001040d7824 */ /* 0x001fca00008e060b */
[----:B-1----:R-:W2:Y:S01]  /*0b20*/  LDG.E.U8 R15, desc[UR8][R12.64] ;  /* 0x000000080c0f7981 */ /* 0x002ea2000c1e1100 */
[----:B------:R-:W-:-:S05]  /*0b30*/  IADD3 R6, P1, PT, R5, R8, RZ ;  /* 0x0000000805067210 */ /* 0x000fca0007f3e0ff */
[----:B------:R-:W-:-:S05]  /*0b40*/  IMAD.X R7, R4, 0x1, R9, P1 ;  /* 0x0000000104077824 */ /* 0x000fca00008e0609 */
[----:B--2---:R1:W-:Y:S04]  /*0b50*/  STG.E.U8 desc[UR8][R6.64], R15 ;  /* 0x0000000f06007986 */ /* 0x0043e8000c101108 */
[----:B------:R-:W2:Y:S04]  /*0b60*/  LDG.E.U8 R17, desc[UR8][R12.64+0x1] ;  /* 0x000001080c117981 */ /* 0x000ea8000c1e1100 */
[----:B--2---:R1:W-:Y:S04]  /*0b70*/  STG.E.U8 desc[UR8][R6.64+0x1], R17 ;  /* 0x0000011106007986 */ /* 0x0043e8000c101108 */
[----:B------:R-:W2:Y:S01]  /*0b80*/  LDG.E.U8 R19, desc[UR8][R12.64+0x2] ;  /* 0x000002080c137981 */ /* 0x000ea2000c1e1100 */
[----:B------:R-:W-:-:S04]  /*0b90*/  IADD3 R5, P2, PT, R5, 0x4, RZ ;  /* 0x0000000405057810 */ /* 0x000fc80007f5e0ff */
[----:B------:R-:W-:Y:S01]  /*0ba0*/  ISETP.GE.U32.AND P1, PT, R5, UR4, PT ;  /* 0x0000000405007c0c */ /* 0x000fe2000bf26070 */
[----:B------:R-:W-:-:S05]  /*0bb0*/  IMAD.X R4, RZ, RZ, R4, P2 ;  /* 0x000000ffff047224 */ /* 0x000fca00010e0604 */
[----:B------:R-:W-:Y:S01]  /*0bc0*/  ISETP.GE.U32.AND.EX P1, PT, R4, UR5, PT, P1 ;  /* 0x0000000504007c0c */ /* 0x000fe2000bf26110 */
[----:B--2---:R1:W-:Y:S04]  /*0bd0*/  STG.E.U8 desc[UR8][R6.64+0x2], R19 ;  /* 0x0000021306007986 */ /* 0x0043e8000c101108 */
[----:B------:R-:W2:Y:S04]  /*0be0*/  LDG.E.U8 R21, desc[UR8][R12.64+0x3] ;  /* 0x000003080c157981 */ /* 0x000ea8000c1e1100 */
[----:B--2---:R1:W-:Y:S04]  /*0bf0*/  STG.E.U8 desc[UR8][R6.64+0x3], R21 ;  /* 0x0000031506007986 */ /* 0x0043e8000c101108 */
[----:B------:R-:W-:Y:S05]  /*0c00*/  @!P1 BRA `(.L_x_387) ;  /* 0xfffffffc00bc9947 */ /* 0x000fea000383ffff */
.L_x_386:
[C---:B------:R-:W-:Y:S02]  /*0c10*/  ISETP.LT.U32.AND P1, PT, R5.reuse, UR6, PT ;  /* 0x0000000605007c0c */ /* 0x040fe4000bf21070 */
[----:B01----:R-:W-:Y:S02]  /*0c20*/  IADD3 R6, P2, PT, -R5, UR6, RZ ;  /* 0x0000000605067c10 */ /* 0x003fe4000ff5e1ff */
[----:B------:R-:W-:Y:S02]  /*0c30*/  ISETP.GT.U32.AND.EX P3, PT, R23, R4, PT, P1 ;  /* 0x000000041700720c */ /* 0x000fe40003f64110 */
[----:B------:R-:W-:Y:S02]  /*0c40*/  ISETP.LE.U32.AND P1, PT, R6, 0x1, PT ;  /* 0x000000010600780c */ /* 0x000fe40003f23070 */
[----:B------:R-:W-:-:S04]  /*0c50*/  IADD3.X R6, PT, PT, ~R4, UR7, RZ, P2, !PT ;  /* 0x0000000704067c10 */ /* 0x000fc800097fe5ff */
[----:B------:R-:W-:-:S13]  /*0c60*/  ISETP.LE.U32.OR.EX P1, PT, R6, RZ, !P3, P1 ;  /* 0x000000ff0600720c */ /* 0x000fda0005f23510 */
[----:B------:R-:W-:-:S05]  /*0c70*/  @!P1 IADD3 R6, P2, PT, R5, R10, RZ ;  /* 0x0000000a05069210 */ /* 0x000fca0007f5e0ff */
[----:B------:R-:W-:-:S05]  /*0c80*/  @!P1 IMAD.X R7, R4, 0x1, R11, P2 ;  /* 0x0000000104079824 */ /* 0x000fca00010e060b */
[----:B------:R-:W2:Y:S01]  /*0c90*/  @!P1 LDG.E.U8 R15, desc[UR8][R6.64] ;  /* 0x00000008060f9981 */ /* 0x000ea2000c1e1100 */
[----:B------:R-:W-:-:S05]  /*0ca0*/  @!P1 IADD3 R12, P2, PT, R5, R8, RZ ;  /* 0x00000008050c9210 */ /* 0x000fca0007f5e0ff */
[----:B------:R-:W-:-:S05]  /*0cb0*/  @!P1 IMAD.X R13, R4, 0x1, R9, P2 ;  /* 0x00000001040d9824 */ /* 0x000fca00010e0609 */
[----:B--2---:R1:W-:Y:S04]  /*0cc0*/  @!P1 STG.E.U8 desc[UR8][R12.64], R15 ;  /* 0x0000000f0c009986 */ /* 0x0043e8000c101108 */
[----:B------:R-:W2:Y:S01]  /*0cd0*/  @!P1 LDG.E.U8 R17, desc[UR8][R6.64+0x1] ;  /* 0x0000010806119981 */ /* 0x000ea2000c1e1100 */
[----:B------:R-:W-:Y:S02]  /*0ce0*/  @!P1 IADD3 R5, P2, PT, R5, 0x2, RZ ;  /* 0x0000000205059810 */ /* 0x000fe40007f5e0ff */
[----:B------:R-:W-:-:S03]  /*0cf0*/  @!P1 PLOP3.LUT P0, PT, PT, PT, PT, 0x8, 0x80 ;  /* 0x000000000080981c */ /* 0x000fc60003f0e170 */
[----:B------:R-:W-:Y:S01]  /*0d00*/  @!P1 IMAD.X R4, RZ, RZ, R4, P2 ;  /* 0x000000ffff049224 */ /* 0x000fe200010e0604 */
[----:B--2---:R1:W-:Y:S01]  /*0d10*/  @!P1 STG.E.U8 desc[UR8][R12.64+0x1], R17 ;  /* 0x000001110c009986 */ /* 0x0043e2000c101108 */
[----:B------:R-:W-:-:S04]  /*0d20*/  ISETP.LT.U32.AND P1, PT, R5, UR6, PT ;  /* 0x0000000605007c0c */ /* 0x000fc8000bf21070 */
[----:B------:R-:W-:-:S13]  /*0d30*/  ISETP.LT.U32.OR.EX P0, PT, R4, UR7, P0, P1 ;  /* 0x0000000704007c0c */ /* 0x000fda0008701510 */
[----:B-1----:R-:W-:Y:S05]  /*0d40*/  @!P0 BRA `(.L_x_385) ;  /* 0x0000000000188947 */ /* 0x002fea0003800000 */
[----:B------:R-:W-:-:S05]  /*0d50*/  IADD3 R10, P0, PT, R5, R10, RZ ;  /* 0x0000000a050a7210 */ /* 0x000fca0007f1e0ff */
[----:B------:R-:W-:-:S06]  /*0d60*/  IMAD.X R11, R4, 0x1, R11, P0 ;  /* 0x00000001040b7824 */ /* 0x000fcc00000e060b */
[----:B------:R-:W2:Y:S01]  /*0d70*/  LDG.E.U8 R11, desc[UR8][R10.64] ;  /* 0x000000080a0b7981 */ /* 0x000ea2000c1e1100 */
[----:B------:R-:W-:-:S05]  /*0d80*/  IADD3 R8, P0, PT, R5, R8, RZ ;  /* 0x0000000805087210 */ /* 0x000fca0007f1e0ff */
[----:B------:R-:W-:-:S05]  /*0d90*/  IMAD.X R9, R4, 0x1, R9, P0 ;  /* 0x0000000104097824 */ /* 0x000fca00000e0609 */
[----:B--2---:R1:W-:Y:S03]  /*0da0*/  STG.E.U8 desc[UR8][R8.64], R11 ;  /* 0x0000000b08007986 */ /* 0x0043e6000c101108 */
.L_x_385:
[----:B------:R-:W5:Y:S01]  /*0db0*/  LDC R4, c[0x0][0x398] ;  /* 0x0000e600ff047b82 */ /* 0x000f620000000800 */
[----:B------:R-:W0:Y:S01]  /*0dc0*/  LDCU.64 UR4, c[0x0][0x3a8] ;  /* 0x00007500ff0477ac */ /* 0x000e220008000a00 */
[C---:B------:R-:W-:Y:S02]  /*0dd0*/  SHF.L.U64.HI R3, R2.reuse, 0x2, R3 ;  /* 0x0000000202037819 */ /* 0x040fe40000010203 */
[----:B0-----:R-:W-:-:S04]  /*0de0*/  LEA R2, P1, R2, UR4, 0x2 ;  /* 0x0000000402027c11 */ /* 0x001fc8000f8210ff */
[----:B------:R-:W-:Y:S02]  /*0df0*/  IADD3.X R3, PT, PT, R3, UR5, RZ, P1, !PT ;  /* 0x0000000503037c10 */ /* 0x000fe40008ffe4ff */
[----:B-----5:R-:W-:-:S03]  /*0e00*/  ISETP.GE.AND P0, PT, R4, 0x1, PT ;  /* 0x000000010400780c */ /* 0x020fc60003f06270 */
[----:B------:R0:W-:Y:S10]  /*0e10*/  STG.E desc[UR8][R2.64], RZ ;  /* 0x000000ff02007986 */ /* 0x0001f4000c101908 */
[----:B0-----:R-:W-:Y:S05]  /*0e20*/  @!P0 EXIT ;  /* 0x000000000000894d */ /* 0x001fea0003800000 */
[----:B------:R-:W0:Y:S01]  /*0e30*/  LDCU.64 UR6, c[0x0][0x3b0] ;  /* 0x00007600ff0677ac */ /* 0x000e220008000a00 */
[----:B------:R-:W-:Y:S01]  /*0e40*/  IMAD.WIDE.U32 R4, R4, 0x4, RZ ;  /* 0x0000000404047825 */ /* 0x000fe200078e00ff */
[----:B---3--:R-:W-:Y:S01]  /*0e50*/  IADD3 R7, P1, PT, R0, UR10, RZ ;  /* 0x0000000a00077c10 */ /* 0x008fe2000ff3e0ff */
[----:B------:R-:W-:Y:S02]  /*0e60*/  USHF.R.S32.HI UR4, URZ, 0x1f, UR10 ;  /* 0x0000001fff047899 */ /* 0x000fe4000801140a */
[----:B-1----:R-:W-:Y:S01]  /*0e70*/  IMAD.MOV.U32 R9, RZ, RZ, RZ ;  /* 0x000000ffff097224 */ /* 0x002fe200078e00ff */
[----:B------:R-:W-:-:S04]  /*0e80*/  ISETP.GT.U32.AND P0, PT, R4, RZ, PT ;  /* 0x000000ff0400720c */ /* 0x000fc80003f04070 */
[----:B------:R-:W-:Y:S02]  /*0e90*/  ISETP.GT.U32.AND.EX P0, PT, R5, RZ, PT, P0 ;  /* 0x000000ff0500720c */ /* 0x000fe40003f04100 */
[----:B------:R-:W-:Y:S02]  /*0ea0*/  LEA.HI.X.SX32 R0, R0, UR4, 0x1, P1 ;  /* 0x0000000400007c11 */ /* 0x000fe400088f0eff */
[----:B0-----:R-:W-:-:S04]  /*0eb0*/  LEA R6, P1, R7, UR6, 0x2 ;  /* 0x0000000607067c11 */ /* 0x001fc8000f8210ff */
[----:B------:R-:W-:Y:S01]  /*0ec0*/  LEA.HI.X R0, R7, UR7, R0, 0x2, P1 ;  /* 0x0000000707007c11 */ /* 0x000fe200088f1400 */
[----:B------:R-:W-:-:S04]  /*0ed0*/  IMAD.MOV.U32 R7, RZ, RZ, RZ ;  /* 0x000000ffff077224 */ /* 0x000fc800078e00ff */
[----:B--2-4-:R-:W-:-:S05]  /*0ee0*/  @!P0 IADD3 R10, P1, PT, R9, R6, RZ ;  /* 0x00000006090a8210 */ /* 0x014fca0007f3e0ff */
[----:B------:R-:W-:-:S05]  /*0ef0*/  @!P0 IMAD.X R11, R7, 0x1, R0, P1 ;  /* 0x00000001070b8824 */ /* 0x000fca00008e0600 */
[----:B------:R0:W2:Y:S02]  /*0f00*/  @!P0 LDG.E.U8 R13, desc[UR8][R10.64] ;  /* 0x000000080a0d8981 */ /* 0x0000a4000c1e1100 */
[----:B0-----:R-:W-:Y:S01]  /*0f10*/  @!P0 IADD3 R10, P1, PT, R9, R2, RZ ;  /* 0x00000002090a8210 */ /* 0x001fe20007f3e0ff */
[----:B------:R-:W-:-:S04]  /*0f20*/  @!P0 IMAD.MOV.U32 R9, RZ, RZ, 0x1 ;  /* 0x00000001ff098424 */ /* 0x000fc800078e00ff */
[----:B------:R-:W-:Y:S01]  /*0f30*/  @!P0 IMAD.X R11, R7, 0x1, R3, P1 ;  /* 0x00000001070b8824 */ /* 0x000fe200008e0603 */
[CC--:B------:R-:W-:Y:S01]  /*0f40*/  IADD3 R8, P3, PT, R4.reuse, -R9.reuse, RZ ;  /* 0x8000000904087210 */ /* 0x0c0fe20007f7e0ff */
[----:B------:R-:W-:Y:S01]  /*0f50*/  @!P0 IMAD.MOV.U32 R7, RZ, RZ, RZ ;  /* 0x000000ffff078224 */ /* 0x000fe200078e00ff */
[----:B------:R-:W-:Y:S02]  /*0f60*/  ISETP.GT.U32.AND P2, PT, R4, R9, PT ;  /* 0x000000090400720c */ /* 0x000fe40003f44070 */
[----:B------:R-:W-:Y:S01]  /*0f70*/  ISETP.LE.U32.AND P1, PT, R8, 0x3, PT ;  /* 0x000000030800780c */ /* 0x000fe20003f23070 */
[C---:B------:R-:W-:Y:S01]  /*0f80*/  IMAD.X R8, R5.reuse, 0x1, ~R7, P3 ;  /* 0x0000000105087824 */ /* 0x040fe200018e0e07 */
[----:B------:R-:W-:-:S04]  /*0f90*/  ISETP.GT.U32.AND.EX P2, PT, R5, R7, PT, P2 ;  /* 0x000000070500720c */ /* 0x000fc80003f44120 */
[----:B------:R-:W-:Y:S01]  /*0fa0*/  ISETP.LE.U32.OR.EX P1, PT, R8, RZ, !P2, P1 ;  /* 0x000000ff0800720c */ /* 0x000fe20005723510 */
[----:B--2---:R0:W-:-:S12]  /*0fb0*/  @!P0 STG.E.U8 desc[UR8][R10.64+0x4], R13 ;  /* 0x0000040d0a008986 */ /* 0x0041d8000c101108 */
[----:B------:R-:W-:Y:S05]  /*0fc0*/  @P1 BRA `(.L_x_388) ;  /* 0x0000000000501947 */ /* 0x000fea0003800000 */
[----:B------:R-:W-:Y:S02]  /*0fd0*/  IADD3 R8, P1, PT, R4, -0x3, RZ ;  /* 0xfffffffd04087810 */ /* 0x000fe40007f3e0ff */
[----:B------:R-:W-:Y:S02]  /*0fe0*/  PLOP3.LUT P0, PT, PT, PT, PT, 0x8, 0x80 ;  /* 0x000000000080781c */ /* 0x000fe40003f0e170 */
[----:B------:R-:W-:-:S11]  /*0ff0*/  IADD3.X R14, PT, PT, R5, -0x1, RZ, P1, !PT ;  /* 0xffffffff050e7810 */ /* 0x000fd60000ffe4ff */
.L_x_389:
[----:B0-----:R-:W-:-:S05]  /*1000*/  IADD3 R10, P1, PT, R9, R6, RZ ;  /* 0x00000006090a7210 */ /* 0x001fca0007f3e0ff */
[----:B------:R-:W-:-:S05]  /*1010*/  IMAD.X R11, R7, 0x1, R0, P1 ;  /* 0x00000001070b7824 */ /* 0x000fca00008e0600 */
        /* <DEDUP_REMOVED lines=8> */
[----:B------:R-:W-:Y:S01]  /*10a0*/  ISETP.GE.U32.AND P1, PT, R9, R8, PT ;  /* 0x000000080900720c */ /* 0x000fe20003f26070 */
[----:B------:R-:W-:-:S05]  /*10b0*/  IMAD.X R7, RZ, RZ, R7, P2 ;  /* 0x000000ffff077224 */ /* 0x000fca00010e0607 */
[----:B------:R-:W-:Y:S01]  /*10c0*/  ISETP.GE.U32.AND.EX P1, PT, R7, R14, PT, P1 ;  /* 0x0000000e0700720c */ /* 0x000fe20003f26110 */
[----:B--2---:R1:W-:Y:S04]  /*10d0*/  STG.E.U8 desc[UR8][R12.64+0x6], R19 ;  /* 0x000006130c007986 */ /* 0x0043e8000c101108 */
[----:B------:R-:W2:Y:S04]  /*10e0*/  LDG.E.U8 R21, desc[UR8][R10.64+0x3] ;  /* 0x000003080a157981 */ /* 0x000ea8000c1e1100 */
[----:B--2---:R1:W-:Y:S04]  /*10f0*/  STG.E.U8 desc[UR8][R12.64+0x7], R21 ;  /* 0x000007150c007986 */ /* 0x0043e8000c101108 */
[----:B------:R-:W-:Y:S05]  /*1100*/  @!P1 BRA `(.L_x_389) ;  /* 0xfffffffc00bc9947 */ /* 0x000fea000383ffff */
.L_x_388:
[CC--:B------:R-:W-:Y:S02]  /*1110*/  IADD3 R8, P3, PT, R4.reuse, -R9.reuse, RZ ;  /* 0x8000000904087210 */ /* 0x0c0fe40007f7e0ff */
[----:B------:R-:W-:Y:S02]  /*1120*/  ISETP.GT.U32.AND P2, PT, R4, R9, PT ;  /* 0x000000090400720c */ /* 0x000fe40003f44070 */
[----:B------:R-:W-:Y:S01]  /*1130*/  ISETP.LE.U32.AND P1, PT, R8, 0x1, PT ;  /* 0x000000010800780c */ /* 0x000fe20003f23070 */
[C---:B------:R-:W-:Y:S01]  /*1140*/  IMAD.X R8, R5.reuse, 0x1, ~R7, P3 ;  /* 0x0000000105087824 */ /* 0x040fe200018e0e07 */
[----:B------:R-:W-:-:S04]  /*1150*/  ISETP.GT.U32.AND.EX P2, PT, R5, R7, PT, P2 ;  /* 0x000000070500720c */ /* 0x000fc80003f44120 */
[----:B------:R-:W-:-:S13]  /*1160*/  ISETP.LE.U32.OR.EX P1, PT, R8, RZ, !P2, P1 ;  /* 0x000000ff0800720c */ /* 0x000fda0005723510 */
[----:B0-----:R-:W-:-:S05]  /*1170*/  @!P1 IADD3 R10, P2, PT, R9, R6, RZ ;  /* 0x00000006090a9210 */ /* 0x001fca0007f5e0ff */
[----:B------:R-:W-:-:S05]  /*1180*/  @!P1 IMAD.X R11, R7, 0x1, R0, P2 ;  /* 0x00000001070b9824 */ /* 0x000fca00010e0600 */
[----:B-1----:R-:W2:Y:S01]  /*1190*/  @!P1 LDG.E.U8 R15, desc[UR8][R10.64] ;  /* 0x000000080a0f9981 */ /* 0x002ea2000c1e1100 */
[----:B------:R-:W-:-:S05]  /*11a0*/  @!P1 IADD3 R12, P2, PT, R9, R2, RZ ;  /* 0x00000002090c9210 */ /* 0x000fca0007f5e0ff */
[----:B------:R-:W-:Y:S01]  /*11b0*/  @!P1 IMAD.X R13, R7, 0x1, R3, P2 ;  /* 0x00000001070d9824 */ /* 0x000fe200010e0603 */
[----:B------:R-:W-:Y:S02]  /*11c0*/  @!P1 IADD3 R9, P2, PT, R9, 0x2, RZ ;  /* 0x0000000209099810 */ /* 0x000fe40007f5e0ff */
[----:B------:R-:W-:-:S03]  /*11d0*/  @!P1 PLOP3.LUT P0, PT, PT, PT, PT, 0x8, 0x80 ;  /* 0x000000000080981c */ /* 0x000fc60003f0e170 */
[----:B------:R-:W-:Y:S01]  /*11e0*/  @!P1 IMAD.X R7, RZ, RZ, R7, P2 ;  /* 0x000000ffff079224 */ /* 0x000fe200010e0607 */
[----:B------:R-:W-:Y:S01]  /*11f0*/  ISETP.LT.U32.AND P2, PT, R9, R4, PT ;  /* 0x000000040900720c */ /* 0x000fe20003f41070 */
[----:B--2---:R0:W-:Y:S04]  /*1200*/  @!P1 STG.E.U8 desc[UR8][R12.64+0x4], R15 ;  /* 0x0000040f0c009986 */ /* 0x0041e8000c101108 */
[----:B------:R-:W2:Y:S01]  /*1210*/  @!P1 LDG.E.U8 R17, desc[UR8][R10.64+0x1] ;  /* 0x000001080a119981 */ /* 0x000ea2000c1e1100 */
[----:B------:R-:W-:-:S03]  /*1220*/  ISETP.LT.U32.OR.EX P0, PT, R7, R5, P0, P2 ;  /* 0x000000050700720c */ /* 0x000fc60000701520 */
[----:B--2---:R0:W-:Y:S10]  /*1230*/  @!P1 STG.E.U8 desc[UR8][R12.64+0x5], R17 ;  /* 0x000005110c009986 */ /* 0x0041f4000c101108 */
[----:B------:R-:W-:Y:S05]  /*1240*/  @!P0 EXIT ;  /* 0x000000000000894d */ /* 0x000fea0003800000 */
[----:B------:R-:W-:-:S05]  /*1250*/  IADD3 R4, P0, PT, R9, R6, RZ ;  /* 0x0000000609047210 */ /* 0x000fca0007f1e0ff */
[----:B------:R-:W-:-:S06]  /*1260*/  IMAD.X R5, R7, 0x1, R0, P0 ;  /* 0x0000000107057824 */ /* 0x000fcc00000e0600 */
[----:B------:R-:W2:Y:S01]  /*1270*/  LDG.E.U8 R5, desc[UR8][R4.64] ;  /* 0x0000000804057981 */ /* 0x000ea2000c1e1100 */
[----:B------:R-:W-:-:S05]  /*1280*/  IADD3 R2, P0, PT, R9, R2, RZ ;  /* 0x0000000209027210 */ /* 0x000fca0007f1e0ff */
[----:B------:R-:W-:-:S05]  /*1290*/  IMAD.X R3, R7, 0x1, R3, P0 ;  /* 0x0000000107037824 */ /* 0x000fca00000e0603 */
[----:B--2---:R-:W-:Y:S01]  /*12a0*/  STG.E.U8 desc[UR8][R2.64+0x4], R5 ;  /* 0x0000040502007986 */ /* 0x004fe2000c101108 */
[----:B------:R-:W-:Y:S05]  /*12b0*/  EXIT ;  /* 0x000000000000794d */ /* 0x000fea0003800000 */
.L_x_390:
        /* <DEDUP_REMOVED lines=12> */
.L_x_804:


//--------------------- .text.WordEmbeddingForwardPropagation --------------------------
	.section	.text.WordEmbeddingForwardPropagation,"ax",@progbits
	.align	128
        .global         WordEmbeddingForwardPropagation
        .type           WordEmbeddingForwardPropagation,@function
        .size           WordEmbeddingForwardPropagation,(.L_x_805 - WordEmbeddingForwardPropagation)
        .other          WordEmbeddingForwardPropagation,@"STO_CUDA_ENTRY STV_DEFAULT"
WordEmbeddingForwardPropagation:
.text.WordEmbeddingForwardPropagation:
        /* <DEDUP_REMOVED lines=10> */
[----:B------:R-:W1:Y:S06]  /*00a0*/  LDCU.64 UR6, c[0x0][0x358] ;  /* 0x00006b00ff0677ac */ /* 0x000e6c0008000a00 */
[----:B------:R-:W2:Y:S08]  /*00b0*/  LDC.64 R2, c[0x0][0x3a0] ;  /* 0x0000e800ff027b82 */ /* 0x000eb00000000a00 */
[----:B------:R-:W3:Y:S01]  /*00c0*/  LDC.64 R8, c[0x0][0x390] ;  /* 0x0000e400ff087b82 */ /* 0x000ee20000000a00 */
[----:B0-----:R-:W-:-:S04]  /*00d0*/  IMAD R13, R5, UR4, R13 ;  /* 0x00000004050d7c24 */ /* 0x001fc8000f8e020d */
[----:B--2---:R-:W-:-:S05]  /*00e0*/  IMAD.WIDE R2, R13, 0x4, R2 ;  /* 0x000000040d027825 */ /* 0x004fca00078e0202 */
[----:B-1----:R-:W2:Y:S01]  /*00f0*/  LDG.E R0, desc[UR6][R2.64] ;  /* 0x0000000602007981 */ /* 0x002ea2000c1e1900 */
[----:B---3--:R-:W-:Y:S01]  /*0100*/  ISETP.GE.AND P0, PT, R9, 0x1, PT ;  /* 0x000000010900780c */ /* 0x008fe20003f06270 */
[----:B--2---:R-:W-:Y:S01]  /*0110*/  FADD R6, R0, 0.10000000149011611938 ;  /* 0x3dcccccd00067421 */ /* 0x004fe20000000000 */
[----:B------:R-:W-:-:S05]  /*0120*/  IMAD R0, R5, R12, R8 ;  /* 0x0000000c05007224 */ /* 0x000fca00078e0208 */
[----:B------:R-:W0:Y:S06]  /*0130*/  F2I.TRUNC.NTZ R6, R6 ;  /* 0x0000000600067305 */ /* 0x000e2c000020f100 */
[----:B------:R-:W-:Y:S05]  /*0140*/  @!P0 BRA `(.L_x_391) ;  /* 0x0000000400348947 */ /* 0x000fea0003800000 */
[----:B------:R-:W1:Y:S01]  /*0150*/  LDCU.128 UR8, c[0x0][0x3a0] ;  /* 0x00007400ff0877ac */ /* 0x000e620008000c00 */
[----:B------:R-:W-:-:S04]  /*0160*/  IMAD.WIDE.U32 R4, R9, 0x4, RZ ;  /* 0x0000000409047825 */ /* 0x000fc800078e00ff */
[----:B------:R-:W-:Y:S01]  /*0170*/  IMAD.WIDE R10, R9, 0x4, RZ ;  /* 0x00000004090a7825 */ /* 0x000fe200078e02ff */
[----:B------:R-:W-:-:S03]  /*0180*/  ISETP.GT.U32.AND P0, PT, R4, RZ, PT ;  /* 0x000000ff0400720c */ /* 0x000fc60003f04070 */
[----:B------:R-:W-:Y:S01]  /*0190*/  IMAD.MOV.U32 R7, RZ, RZ, RZ ;  /* 0x000000ffff077224 */ /* 0x000fe200078e00ff */
[----:B------:R-:W-:Y:S01]  /*01a0*/  ISETP.GT.U32.AND.EX P0, PT, R5, RZ, PT, P0 ;  /* 0x000000ff0500720c */ /* 0x000fe20003f04100 */
[----:B------:R-:W-:-:S04]  /*01b0*/  IMAD.WIDE R12, R13, 0x4, -R10 ;  /* 0x000000040d0c7825 */ /* 0x000fc800078e0a0a */
[----:B------:R-:W-:Y:S01]  /*01c0*/  IMAD.MOV.U32 R11, RZ, RZ, RZ ;  /* 0x000000ffff0b7224 */ /* 0x000fe200078e00ff */
[----:B-1----:R-:W-:-:S04]  /*01d0*/  IADD3 R8, P1, PT, R12, UR8, RZ ;  /* 0x000000080c087c10 */ /* 0x002fc8000ff3e0ff */
[----:B------:R-:W-:-:S03]  /*01e0*/  IADD3.X R10, PT, PT, R13, UR9, RZ, P1, !PT ;  /* 0x000000090d0a7c10 */ /* 0x000fc60008ffe4ff */
[----:B------:R-:W-:-:S05]  /*01f0*/  @!P0 IADD3 R14, P1, PT, R11, R8, RZ ;  /* 0x000000080b0e8210 */ /* 0x000fca0007f3e0ff */
[----:B------:R-:W-:-:S05]  /*0200*/  @!P0 IMAD.X R15, R7, 0x1, R10, P1 ;  /* 0x00000001070f8824 */ /* 0x000fca00008e060a */
[----:B------:R1:W2:Y:S01]  /*0210*/  @!P0 LDG.E.U8 R13, desc[UR6][R14.64] ;  /* 0x000000060e0d8981 */ /* 0x0002a2000c1e1100 */
[----:B------:R-:W-:-:S05]  /*0220*/  IMAD.MOV R9, RZ, RZ, -R9 ;  /* 0x000000ffff097224 */ /* 0x000fca00078e0a09 */
[----:B------:R-:W-:Y:S02]  /*0230*/  IADD3 R12, P1, PT, R0, R9, RZ ;  /* 0x00000009000c7210 */ /* 0x000fe40007f3e0ff */
[----:B------:R-:W-:Y:S02]  /*0240*/  SHF.R.S32.HI R9, RZ, 0x1f, R9 ;  /* 0x0000001fff097819 */ /* 0x000fe40000011409 */
[----:B------:R-:W-:Y:S02]  /*0250*/  LEA R18, P2, R12, UR10, 0x2 ;  /* 0x0000000a0c127c11 */ /* 0x000fe4000f8410ff */
[----:B------:R-:W-:Y:S02]  /*0260*/  LEA.HI.X.SX32 R9, R0, R9, 0x1, P1 ;  /* 0x0000000900097211 */ /* 0x000fe400008f0eff */
[----:B-1----:R-:W-:Y:S01]  /*0270*/  @!P0 IADD3 R14, P1, PT, R11, R18, RZ ;  /* 0x000000120b0e8210 */ /* 0x002fe20007f3e0ff */
[----:B------:R-:W-:Y:S01]  /*0280*/  @!P0 IMAD.MOV.U32 R11, RZ, RZ, 0x1 ;  /* 0x00000001ff0b8424 */ /* 0x000fe200078e00ff */
[----:B------:R-:W-:-:S04]  /*0290*/  LEA.HI.X R12, R12, UR11, R9, 0x2, P2 ;  /* 0x0000000b0c0c7c11 */ /* 0x000fc800090f1409 */
[CC--:B------:R-:W-:Y:S01]  /*02a0*/  IADD3 R9, P3, PT, R4.reuse, -R11.reuse, RZ ;  /* 0x8000000b04097210 */ /* 0x0c0fe20007f7e0ff */
[----:B------:R-:W-:Y:S01]  /*02b0*/  @!P0 IMAD.X R15, R7, 0x1, R12, P1 ;  /* 0x00000001070f8824 */ /* 0x000fe200008e060c */
[----:B------:R-:W-:Y:S01]  /*02c0*/  ISETP.GT.U32.AND P2, PT, R4, R11, PT ;  /* 0x0000000b0400720c */ /* 0x000fe20003f44070 */
[----:B------:R-:W-:Y:S01]  /*02d0*/  @!P0 IMAD.MOV.U32 R7, RZ, RZ, RZ ;  /* 0x000000ffff078224 */ /* 0x000fe200078e00ff */
[----:B------:R-:W-:-:S03]  /*02e0*/  ISETP.LE.U32.AND P1, PT, R9, 0x3, PT ;  /* 0x000000030900780c */ /* 0x000fc60003f23070 */
        /* <DEDUP_REMOVED lines=8> */
.L_x_393:
[----:B------:R-:W-:-:S05]  /*0370*/  IADD3 R16, P1, PT, R11, R8, RZ ;  /* 0x000000080b107210 */ /* 0x000fca0007f3e0ff */
[----:B------:R-:W-:-:S05]  /*0380*/  IMAD.X R17, R7, 0x1, R10, P1 ;  /* 0x0000000107117824 */ /* 0x000fca00008e060a */
[----:B--2---:R-:W2:Y:S01]  /*0390*/  LDG.E.U8 R9, desc[UR6][R16.64] ;  /* 0x0000000610097981 */ /* 0x004ea2000c1e1100 */
[----:B-1----:R-:W-:-:S05]  /*03a0*/  IADD3 R14, P1, PT, R11, R18, RZ ;  /* 0x000000120b0e7210 */ /* 0x002fca0007f3e0ff */
[----:B------:R-:W-:-:S05]  /*03b0*/  IMAD.X R15, R7, 0x1, R12, P1 ;  /* 0x00000001070f7824 */ /* 0x000fca00008e060c */
[----:B--2---:R2:W-:Y:S04]  /*03c0*/  STG.E.U8 desc[UR6][R14.64], R9 ;  /* 0x000000090e007986 */ /* 0x0045e8000c101106 */
[----:B------:R-:W3:Y:S04]  /*03d0*/  LDG.E.U8 R13, desc[UR6][R16.64+0x1] ;  /* 0x00000106100d7981 */ /* 0x000ee8000c1e1100 */
[----:B---3--:R2:W-:Y:S04]  /*03e0*/  STG.E.U8 desc[UR6][R14.64+0x1], R13 ;  /* 0x0000010d0e007986 */ /* 0x0085e8000c101106 */
[----:B------:R-:W3:Y:S01]  /*03f0*/  LDG.E.U8 R19, desc[UR6][R16.64+0x2] ;  /* 0x0000020610137981 */ /* 0x000ee2000c1e1100 */
[----:B------:R-:W-:-:S04]  /*0400*/  IADD3 R11, P2, PT, R11, 0x4, RZ ;  /* 0x000000040b0b7810 */ /* 0x000fc80007f5e0ff */
[----:B------:R-:W-:Y:S01]  /*0410*/  ISETP.GE.U32.AND P1, PT, R11, R20, PT ;  /* 0x000000140b00720c */ /* 0x000fe20003f26070 */
[----:B------:R-:W-:-:S05]  /*0420*/  IMAD.X R7, RZ, RZ, R7, P2 ;  /* 0x000000ffff077224 */ /* 0x000fca00010e0607 */
[----:B------:R-:W-:Y:S01]  /*0430*/  ISETP.GE.U32.AND.EX P1, PT, R7, R22, PT, P1 ;  /* 0x000000160700720c */ /* 0x000fe20003f26110 */
[----:B---3--:R2:W-:Y:S04]  /*0440*/  STG.E.U8 desc[UR6][R14.64+0x2], R19 ;  /* 0x000002130e007986 */ /* 0x0085e8000c101106 */
[----:B------:R-:W3:Y:S04]  /*0450*/  LDG.E.U8 R21, desc[UR6][R16.64+0x3] ;  /* 0x0000030610157981 */ /* 0x000ee8000c1e1100 */
[----:B---3--:R2:W-:Y:S04]  /*0460*/  STG.E.U8 desc[UR6][R14.64+0x3], R21 ;  /* 0x000003150e007986 */ /* 0x0085e8000c101106 */
[----:B------:R-:W-:Y:S05]  /*0470*/  @!P1 BRA `(.L_x_393) ;  /* 0xfffffffc00bc9947 */ /* 0x000fea000383ffff */
.L_x_392:
[CC--:B--2---:R-:W-:Y:S02]  /*0480*/  IADD3 R9, P3, PT, R4.reuse, -R11.reuse, RZ ;  /* 0x8000000b04097210 */ /* 0x0c4fe40007f7e0ff */
[----:B------:R-:W-:Y:S02]  /*0490*/  ISETP.GT.U32.AND P2, PT, R4, R11, PT ;  /* 0x0000000b0400720c */ /* 0x000fe40003f44070 */
[----:B------:R-:W-:Y:S01]  /*04a0*/  ISETP.LE.U32.AND P1, PT, R9, 0x1, PT ;  /* 0x000000010900780c */ /* 0x000fe20003f23070 */
[C---:B------:R-:W-:Y:S01]  /*04b0*/  IMAD.X R9, R5.reuse, 0x1, ~R7, P3 ;  /* 0x0000000105097824 */ /* 0x040fe200018e0e07 */
[----:B------:R-:W-:-:S04]  /*04c0*/  ISETP.GT.U32.AND.EX P2, PT, R5, R7, PT, P2 ;  /* 0x000000070500720c */ /* 0x000fc80003f44120 */
[----:B------:R-:W-:-:S13]  /*04d0*/  ISETP.LE.U32.OR.EX P1, PT, R9, RZ, !P2, P1 ;  /* 0x000000ff0900720c */ /* 0x000fda0005723510 */
[----:B-1----:R-:W-:-:S05]  /*04e0*/  @!P1 IADD3 R14, P2, PT, R11, R8, RZ ;  /* 0x000000080b0e9210 */ /* 0x002fca0007f5e0ff */
        /* <DEDUP_REMOVED lines=10> */
[----:B------:R-:W-:-:S04]  /*0590*/  ISETP.LT.U32.AND P1, PT, R11, R4, PT ;  /* 0x000000040b00720c */ /* 0x000fc80003f21070 */
[----:B------:R-:W-:-:S13]  /*05a0*/  ISETP.LT.U32.OR.EX P0, PT, R7, R5, P0, P1 ;  /* 0x000000050700720c */ /* 0x000fda0000701510 */
[----:B-1----:R-:W-:Y:S05]  /*05b0*/  @!P0 BRA `(.L_x_391) ;  /* 0x0000000000188947 */ /* 0x002fea0003800000 */
[----:B------:R-:W-:-:S05]  /*05c0*/  IADD3 R8, P0, PT, R11, R8, RZ ;  /* 0x000000080b087210 */ /* 0x000fca0007f1e0ff */
[----:B------:R-:W-:-:S06]  /*05d0*/  IMAD.X R9, R7, 0x1, R10, P0 ;  /* 0x0000000107097824 */ /* 0x000fcc00000e060a */
[----:B------:R-:W2:Y:S01]  /*05e0*/  LDG.E.U8 R9, desc[UR6][R8.64] ;  /* 0x0000000608097981 */ /* 0x000ea2000c1e1100 */
[----:B------:R-:W-:-:S05]  /*05f0*/  IADD3 R18, P0, PT, R11, R18, RZ ;  /* 0x000000120b127210 */ /* 0x000fca0007f1e0ff */
[----:B------:R-:W-:-:S05]  /*0600*/  IMAD.X R19, R7, 0x1, R12, P0 ;  /* 0x0000000107137824 */ /* 0x000fca00000e060c */
[----:B--2---:R1:W-:Y:S03]  /*0610*/  STG.E.U8 desc[UR6][R18.64], R9 ;  /* 0x0000000912007986 */ /* 0x0043e6000c101106 */
.L_x_391:
[----:B------:R-:W2:Y:S02]  /*0620*/  LDCU UR10, c[0x0][0x39c] ;  /* 0x00007380ff0a77ac */ /* 0x000ea40008000800 */
[----:B--2---:R-:W-:-:S09]  /*0630*/  UISETP.GE.AND UP0, UPT, UR10, 0x1, UPT ;  /* 0x000000010a00788c */ /* 0x004fd2000bf06270 */
[----:B------:R-:W-:Y:S05]  /*0640*/  BRA.U !UP0, `(.L_x_394) ;  /* 0x0000000508287547 */ /* 0x000fea000b800000 */
[----:B------:R-:W2:Y:S01]  /*0650*/  LDC.64 R4, c[0x0][0x3b0] ;  /* 0x0000ec00ff047b82 */ /* 0x000ea20000000a00 */
[----:B------:R-:W-:Y:S01]  /*0660*/  UIMAD.WIDE.U32 UR4, UR10, 0x4, URZ ;  /* 0x000000040a0478a5 */ /* 0x000fe2000f8e00ff */
[----:B------:R-:W-:-:S05]  /*0670*/  IMAD.MOV.U32 R11, RZ, RZ, RZ ;  /* 0x000000ffff0b7224 */ /* 0x000fca00078e00ff */
[----:B------:R-:W-:Y:S01]  /*0680*/  IMAD.U32 R7, RZ, RZ, UR5 ;  /* 0x00000005ff077e24 */ /* 0x000fe2000f8e00ff */
[----:B------:R-:W-:Y:S01]  /*0690*/  ISETP.LT.U32.AND P0, PT, RZ, UR4, PT ;  /* 0x00000004ff007c0c */ /* 0x000fe2000bf01070 */
[----:B-1----:R-:W1:Y:S03]  /*06a0*/  LDC.64 R8, c[0x0][0x3a8] ;  /* 0x0000ea00ff087b82 */ /* 0x002e660000000a00 */
[----:B------:R-:W-:Y:S01]  /*06b0*/  ISETP.GT.U32.AND.EX P0, PT, R7, RZ, PT, P0 ;  /* 0x000000ff0700720c */ /* 0x000fe20003f04100 */
[----:B0-----:R-:W-:-:S04]  /*06c0*/  IMAD R7, R6, UR10, RZ ;  /* 0x0000000a06077c24 */ /* 0x001fc8000f8e02ff */
[----:B--2---:R-:W-:-:S04]  /*06d0*/  IMAD.WIDE R4, R7, 0x4, R4 ;  /* 0x0000000407047825 */ /* 0x004fc800078e0204 */
[----:B------:R-:W-:-:S04]  /*06e0*/  IMAD.MOV.U32 R7, RZ, RZ, RZ ;  /* 0x000000ffff077224 */ /* 0x000fc800078e00ff */
[----:B------:R-:W-:-:S05]  /*06f0*/  @!P0 IADD3 R12, P1, PT, R4, R11, RZ ;  /* 0x0000000b040c8210 */ /* 0x000fca0007f3e0ff */
[----:B------:R-:W-:-:S05]  /*0700*/  @!P0 IMAD.X R13, R5, 0x1, R7, P1 ;  /* 0x00000001050d8824 */ /* 0x000fca00008e0607 */
[----:B------:R0:W2:Y:S01]  /*0710*/  @!P0 LDG.E.U8 R15, desc[UR6][R12.64] ;  /* 0x000000060c0f8981 */ /* 0x0000a2000c1e1100 */
[----:B-1----:R-:W-:-:S04]  /*0720*/  IMAD.WIDE R8, R0, 0x4, R8 ;  /* 0x0000000400087825 */ /* 0x002fc800078e0208 */
[----:B------:R-:W-:Y:S01]  /*0730*/  IMAD.U32 R10, RZ, RZ, UR5 ;  /* 0x00000005ff0a7e24 */ /* 0x000fe2000f8e00ff */
[----:B0-----:R-:W-:Y:S01]  /*0740*/  @!P0 IADD3 R12, P1, PT, R8, R11, RZ ;  /* 0x0000000b080c8210 */ /* 0x001fe20007f3e0ff */
        /* <DEDUP_REMOVED lines=9> */
[----:B------:R-:W-:Y:S01]  /*07e0*/  IMAD.U32 R6, RZ, RZ, UR5 ;  /* 0x00000005ff067e24 */ /* 0x000fe2000f8e00ff */
[----:B--2---:R0:W-:Y:S11]  /*07f0*/  @!P0 STG.E.U8 desc[UR6][R12.64], R15 ;  /* 0x0000000f0c008986 */ /* 0x0041f6000c101106 */
[----:B------:R-:W-:Y:S05]  /*0800*/  @P1 BRA `(.L_x_395) ;  /* 0x0000000000501947 */ /* 0x000fea0003800000 */
[----:B------:R-:W-:Y:S01]  /*0810*/  UIADD3 UR8, UP0, UPT, UR4, -0x3, URZ ;  /* 0xfffffffd04087890 */ /* 0x000fe2000ff1e0ff */
[----:B------:R-:W-:-:S03]  /*0820*/  PLOP3.LUT P0, PT, PT, PT, PT, 0x8, 0x80 ;  /* 0x000000000080781c */ /* 0x000fc60003f0e170 */
[----:B------:R-:W-:-:S12]  /*0830*/  UIADD3.X UR9, UPT, UPT, UR5, -0x1, URZ, UP0, !UPT ;  /* 0xffffffff05097890 */ /* 0x000fd800087fe4ff */
.L_x_396:
        /* <DEDUP_REMOVED lines=17> */
.L_x_395:
[C---:B------:R-:W-:Y:S02]  /*0950*/  ISETP.LT.U32.AND P1, PT, R11.reuse, UR4, PT ;  /* 0x000000040b007c0c */ /* 0x040fe4000bf21070 */
[----:B------:R-:W-:Y:S02]  /*0960*/  IADD3 R10, P2, PT, -R11, UR4, RZ ;  /* 0x000000040b0a7c10 */ /* 0x000fe4000ff5e1ff */
[----:B------:R-:W-:Y:S02]  /*0970*/  ISETP.GT.U32.AND.EX P3, PT, R6, R7, PT, P1 ;  /* 0x000000070600720c */ /* 0x000fe40003f64110 */
[----:B------:R-:W-:Y:S02]  /*0980*/  ISETP.LE.U32.AND P1, PT, R10, 0x1, PT ;  /* 0x000000010a00780c */ /* 0x000fe40003f23070 */
[----:B------:R-:W-:-:S04]  /*0990*/  IADD3.X R6, PT, PT, ~R7, UR5, RZ, P2, !PT ;  /* 0x0000000507067c10 */ /* 0x000fc800097fe5ff */
[----:B------:R-:W-:-:S13]  /*09a0*/  ISETP.LE.U32.OR.EX P1, PT, R6, RZ, !P3, P1 ;  /* 0x000000ff0600720c */ /* 0x000fda0005f23510 */
[----:B0-----:R-:W-:-:S05]  /*09b0*/  @!P1 IADD3 R12, P2, PT, R4, R11, RZ ;  /* 0x0000000b040c9210 */ /* 0x001fca0007f5e0ff */
[----:B------:R-:W-:-:S05]  /*09c0*/  @!P1 IMAD.X R13, R5, 0x1, R7, P2 ;  /* 0x00000001050d9824 */ /* 0x000fca00010e0607 */
[----:B-1----:R-:W2:Y:S01]  /*09d0*/  @!P1 LDG.E.U8 R17, desc[UR6][R12.64] ;  /* 0x000000060c119981 */ /* 0x002ea2000c1e1100 */
[----:B------:R-:W-:-:S05]  /*09e0*/  @!P1 IADD3 R14, P2, PT, R8, R11, RZ ;  /* 0x0000000b080e9210 */ /* 0x000fca0007f5e0ff */
[----:B------:R-:W-:-:S05]  /*09f0*/  @!P1 IMAD.X R15, R9, 0x1, R7, P2 ;  /* 0x00000001090f9824 */ /* 0x000fca00010e0607 */
[----:B--2---:R2:W-:Y:S04]  /*0a00*/  @!P1 STG.E.U8 desc[UR6][R14.64], R17 ;  /* 0x000000110e009986 */ /* 0x0045e8000c101106 */
[----:B------:R-:W3:Y:S01]  /*0a10*/  @!P1 LDG.E.U8 R19, desc[UR6][R12.64+0x1] ;  /* 0x000001060c139981 */ /* 0x000ee2000c1e1100 */
[----:B------:R-:W-:Y:S02]  /*0a20*/  @!P1 IADD3 R11, P2, PT, R11, 0x2, RZ ;  /* 0x000000020b0b9810 */ /* 0x000fe40007f5e0ff */
[----:B------:R-:W-:-:S03]  /*0a30*/  @!P1 PLOP3.LUT P0, PT, PT, PT, PT, 0x8, 0x80 ;  /* 0x000000000080981c */ /* 0x000fc60003f0e170 */
[----:B------:R-:W-:Y:S01]  /*0a40*/  @!P1 IMAD.X R7, RZ, RZ, R7, P2 ;  /* 0x000000ffff079224 */ /* 0x000fe200010e0607 */
[----:B---3--:R2:W-:Y:S01]  /*0a50*/  @!P1 STG.E.U8 desc[UR6][R14.64+0x1], R19 ;  /* 0x000001130e009986 */ /* 0x0085e2000c101106 */
[----:B------:R-:W-:-:S04]  /*0a60*/  ISETP.LT.U32.AND P1, PT, R11, UR4, PT ;  /* 0x000000040b007c0c */ /* 0x000fc8000bf21070 */
[----:B------:R-:W-:-:S13]  /*0a70*/  ISETP.LT.U32.OR.EX P0, PT, R7, UR5, P0, P1 ;  /* 0x0000000507007c0c */ /* 0x000fda0008701510 */
[----:B--2---:R-:W-:Y:S05]  /*0a80*/  @!P0 BRA `(.L_x_394) ;  /* 0x0000000000188947 */ /* 0x004fea0003800000 */
[----:B------:R-:W-:-:S05]  /*0a90*/  IADD3 R4, P0, PT, R4, R11, RZ ;  /* 0x0000000b04047210 */ /* 0x000fca0007f1e0ff */
[----:B------:R-:W-:-:S06]  /*0aa0*/  IMAD.X R5, R5, 0x1, R7, P0 ;  /* 0x0000000105057824 */ /* 0x000fcc00000e0607 */
[----:B------:R-:W2:Y:S01]  /*0ab0*/  LDG.E.U8 R5, desc[UR6][R4.64] ;  /* 0x0000000604057981 */ /* 0x000ea2000c1e1100 */
[----:B------:R-:W-:-:S05]  /*0ac0*/  IADD3 R6, P0, PT, R8, R11, RZ ;  /* 0x0000000b08067210 */ /* 0x000fca0007f1e0ff */
[----:B------:R-:W-:-:S05]  /*0ad0*/  IMAD.X R7, R9, 0x1, R7, P0 ;  /* 0x0000000109077824 */ /* 0x000fca00000e0607 */
[----:B--2---:R2:W-:Y:S03]  /*0ae0*/  STG.E.U8 desc[UR6][R6.64], R5 ;  /* 0x0000000506007986 */ /* 0x0045e6000c101106 */
.L_x_394:
[----:B------:R-:W3:Y:S02]  /*0af0*/  LDC R4, c[0x0][0x398] ;  /* 0x0000e600ff047b82 */ /* 0x000ee40000000800 */
[----:B---3--:R-:W-:-:S13]  /*0b00*/  ISETP.GE.AND P0, PT, R4, 0x1, PT ;  /* 0x000000010400780c */ /* 0x008fda0003f06270 */
[----:B------:R-:W-:Y:S05]  /*0b10*/  @!P0 EXIT ;  /* 0x000000000000894d */ /* 0x000fea0003800000 */
[----:B--2---:R-:W-:Y:S01]  /*0b20*/  IMAD.WIDE.U32 R4, R4, 0x4, RZ ;  /* 0x0000000404047825 */ /* 0x004fe200078e00ff */
[----:B------:R-:W0:Y:S03]  /*0b30*/  LDCU.64 UR8, c[0x0][0x3a8] ;  /* 0x00007500ff0877ac */ /* 0x000e260008000a00 */
[----:B-1----:R-:W-:Y:S01]  /*0b40*/  IMAD.MOV.U32 R9, RZ, RZ, RZ ;  /* 0x000000ffff097224 */ /* 0x002fe200078e00ff */
[----:B------:R-:W-:Y:S01]  /*0b50*/  ISETP.GT.U32.AND P0, PT, R4, RZ, PT ;  /* 0x000000ff0400720c */ /* 0x000fe20003f04070 */
[----:B------:R-:W-:-:S03]  /*0b60*/  IMAD.MOV.U32 R7, RZ, RZ, RZ ;  /* 0x000000ffff077224 */ /* 0x000fc600078e00ff */
[----:B------:R-:W-:-:S13]  /*0b70*/  ISETP.GT.U32.AND.EX P0, PT, R5, RZ, PT, P0 ;  /* 0x000000ff0500720c */ /* 0x000fda0003f04100 */
[----:B------:R-:W-:-:S05]  /*0b80*/  @!P0 IADD3 R10, P1, PT, R2, R9, RZ ;  /* 0x00000009020a8210 */ /* 0x000fca0007f3e0ff */
[----:B------:R-:W-:-:S05]  /*0b90*/  @!P0 IMAD.X R11, R3, 0x1, R7, P1 ;  /* 0x00000001030b8824 */ /* 0x000fca00008e0607 */
[----:B------:R1:W2:Y:S01]  /*0ba0*/  @!P0 LDG.E.U8 R13, desc[UR6][R10.64+0x4] ;  /* 0x000004060a0d8981 */ /* 0x0002a2000c1e1100 */
[----:B------:R-:W-:Y:S02]  /*0bb0*/  USHF.R.S32.HI UR4, URZ, 0x1f, UR10 ;  /* 0x0000001fff047899 */ /* 0x000fe4000801140a */
[----:B------:R-:W-:-:S04]  /*0bc0*/  IADD3 R8, P1, PT, R0, UR10, RZ ;  /* 0x0000000a00087c10 */ /* 0x000fc8000ff3e0ff */
[----:B------:R-:W-:Y:S02]  /*0bd0*/  LEA.HI.X.SX32 R15, R0, UR4, 0x1, P1 ;  /* 0x00000004000f7c11 */ /* 0x000fe400088f0eff */
[----:B0-----:R-:W-:-:S04]  /*0be0*/  LEA R6, P1, R8, UR8, 0x2 ;  /* 0x0000000808067c11 */ /* 0x001fc8000f8210ff */
[----:B------:R-:W-:Y:S02]  /*0bf0*/  LEA.HI.X R0, R8, UR9, R15, 0x2, P1 ;  /* 0x0000000908007c11 */ /* 0x000fe400088f140f */
[----:B-1----:R-:W-:Y:S01]  /*0c00*/  @!P0 IADD3 R10, P1, PT, R9, R6, RZ ;  /* 0x00000006090a8210 */ /* 0x002fe20007f3e0ff */
        /* <DEDUP_REMOVED lines=14> */
.L_x_398:
        /* <DEDUP_REMOVED lines=17> */
.L_x_397:
[CC--:B------:R-:W-:Y:S02]  /*0e00*/  IADD3 R8, P3, PT, R4.reuse, -R9.reuse, RZ ;  /* 0x8000000904087210 */ /* 0x0c0fe40007f7e0ff */
[----:B------:R-:W-:Y:S02]  /*0e10*/  ISETP.GT.U32.AND P2, PT, R4, R9, PT ;  /* 0x000000090400720c */ /* 0x000fe40003f44070 */
[----:B------:R-:W-:Y:S01]  /*0e20*/  ISETP.LE.U32.AND P1, PT, R8, 0x1, PT ;  /* 0x000000010800780c */ /* 0x000fe20003f23070 */
[C---:B------:R-:W-:Y:S01]  /*0e30*/  IMAD.X R8, R5.reuse, 0x1, ~R7, P3 ;  /* 0x0000000105087824 */ /* 0x040fe200018e0e07 */
[----:B------:R-:W-:-:S04]  /*0e40*/  ISETP.GT.U32.AND.EX P2, PT, R5, R7, PT, P2 ;  /* 0x000000070500720c */ /* 0x000fc80003f44120 */
[----:B------:R-:W-:-:S13]  /*0e50*/  ISETP.LE.U32.OR.EX P1, PT, R8, RZ, !P2, P1 ;  /* 0x000000ff0800720c */ /* 0x000fda0005723510 */
[----:B01----:R-:W-:-:S05]  /*0e60*/  @!P1 IADD3 R10, P2, PT, R2, R9, RZ ;  /* 0x00000009020a9210 */ /* 0x003fca0007f5e0ff */
[----:B------:R-:W-:-:S05]  /*0e70*/  @!P1 IMAD.X R11, R3, 0x1, R7, P2 ;  /* 0x00000001030b9824 */ /* 0x000fca00010e0607 */
[----:B------:R-:W2:Y:S01]  /*0e80*/  @!P1 LDG.E.U8 R15, desc[UR6][R10.64+0x4] ;  /* 0x000004060a0f9981 */ /* 0x000ea2000c1e1100 */
        /* <DEDUP_REMOVED lines=18> */
.L_x_399:
        /* <DEDUP_REMOVED lines=13> */
.L_x_805:


//--------------------- .text.ApplyZeroPaddingForRowId --------------------------
	.section	.text.ApplyZeroPaddingForRowId,"ax",@progbits
	.align	128
        .global         ApplyZeroPaddingForRowId
        .type           ApplyZeroPaddingForRowId,@function
        .size           ApplyZeroPaddingForRowId,(.L_x_806 - ApplyZeroPaddingForRowId)
        .other          ApplyZeroPaddingForRowId,@"STO_CUDA_ENTRY STV_DEFAULT"
ApplyZeroPaddingForRowId:
.text.ApplyZeroPaddingForRowId:
        /* <DEDUP_REMOVED lines=9> */
[----:B------:R-:W1:Y:S01]  /*0090*/  LDCU.U8 UR4, c[0x0][0x3b0] ;  /* 0x00007600ff0477ac */ /* 0x000e620008000000 */
[----:B------:R-:W2:Y:S06]  /*00a0*/  LDCU.64 UR6, c[0x0][0x388] ;  /* 0x00007100ff0677ac */ /* 0x000eac0008000a00 */
[----:B------:R-:W3:Y:S01]  /*00b0*/  LDC R8, c[0x0][0x398] ;  /* 0x0000e600ff087b82 */ /* 0x000ee20000000800 */
[----:B------:R-:W4:Y:S01]  /*00c0*/  LDCU.64 UR8, c[0x0][0x358] ;  /* 0x00006b00ff0877ac */ /* 0x000f220008000a00 */
[----:B-1----:R-:W-:-:S04]  /*00d0*/  UPRMT UR4, UR4, 0x8880, URZ ;  /* 0x0000888004047896 */ /* 0x002fc800080000ff */
[----:B------:R-:W-:Y:S01]  /*00e0*/  UISETP.NE.AND UP0, UPT, UR4, URZ, UPT ;  /* 0x000000ff0400728c */ /* 0x000fe2000bf05270 */
[----:B0-----:R-:W-:Y:S01]  /*00f0*/  IABS R7, R5 ;  /* 0x0000000500077213 */ /* 0x001fe20000000000 */
[----:B--2---:R-:W-:-:S03]  /*0100*/  IMAD R13, R0, UR6, RZ ;  /* 0x00000006000d7c24 */ /* 0x004fc6000f8e02ff */
[----:B------:R-:W0:Y:S08]  /*0110*/  I2F.RP R4, R7 ;  /* 0x0000000700047306 */ /* 0x000e300000209400 */
[----:B0-----:R-:W0:Y:S02]  /*0120*/  MUFU.RCP R4, R4 ;  /* 0x0000000400047308 */ /* 0x001e240000001000 */
[----:B0-----:R-:W-:-:S06]  /*0130*/  VIADD R2, R4, 0xffffffe ;  /* 0x0ffffffe04027836 */ /* 0x001fcc0000000000 */
[----:B------:R0:W1:Y:S02]  /*0140*/  F2I.FTZ.U32.TRUNC.NTZ R3, R2 ;  /* 0x0000000200037305 */ /* 0x000064000021f000 */
[----:B0-----:R-:W-:Y:S02]  /*0150*/  IMAD.MOV.U32 R2, RZ, RZ, RZ ;  /* 0x000000ffff027224 */ /* 0x001fe400078e00ff */
[----:B-1----:R-:W-:-:S04]  /*0160*/  IMAD.MOV R6, RZ, RZ, -R3 ;  /* 0x000000ffff067224 */ /* 0x002fc800078e0a03 */
        /* <DEDUP_REMOVED lines=9> */
[----:B------:R-:W-:Y:S02]  /*0200*/  @!P1 IMAD.IADD R4, R4, 0x1, -R7 ;  /* 0x0000000104049824 */ /* 0x000fe400078e0a07 */
[----:B------:R-:W-:Y:S01]  /*0210*/  @!P1 VIADD R3, R3, 0x1 ;  /* 0x0000000103039836 */ /* 0x000fe20000000000 */
[----:B------:R-:W-:Y:S02]  /*0220*/  ISETP.NE.AND P1, PT, R5, RZ, PT ;  /* 0x000000ff0500720c */ /* 0x000fe40003f25270 */
[----:B------:R-:W-:Y:S02]  /*0230*/  ISETP.GE.U32.AND P0, PT, R4, R7, PT ;  /* 0x000000070400720c */ /* 0x000fe40003f06070 */
[----:B------:R-:W0:Y:S11]  /*0240*/  LDC.64 R6, c[0x0][0x390] ;  /* 0x0000e400ff067b82 */ /* 0x000e360000000a00 */
[----:B------:R-:W-:-:S04]  /*0250*/  @P0 VIADD R3, R3, 0x1 ;  /* 0x0000000103030836 */ /* 0x000fc80000000000 */
[----:B------:R-:W-:Y:S01]  /*0260*/  @!P2 IMAD.MOV R3, RZ, RZ, -R3 ;  /* 0x000000ffff03a224 */ /* 0x000fe200078e0a03 */
[----:B------:R-:W-:-:S05]  /*0270*/  @!P1 LOP3.LUT R3, RZ, R5, RZ, 0x33, !PT ;  /* 0x00000005ff039212 */ /* 0x000fca00078e33ff */
[----:B------:R-:W-:Y:S01]  /*0280*/  IMAD.MOV R4, RZ, RZ, -R3 ;  /* 0x000000ffff047224 */ /* 0x000fe200078e0a03 */
[----:B0-----:R-:W-:-:S03]  /*0290*/  IADD3 R2, PT, PT, R6, UR7, R5 ;  /* 0x0000000706027c10 */ /* 0x001fc6000fffe005 */
[----:B------:R-:W-:-:S04]  /*02a0*/  IMAD R4, R5, R4, R0 ;  /* 0x0000000405047224 */ /* 0x000fc800078e0200 */
[----:B------:R-:W-:Y:S01]  /*02b0*/  VIADD R5, R4, UR7 ;  /* 0x0000000704057c36 */ /* 0x000fe20008000000 */
[----:B---3--:R-:W-:-:S03]  /*02c0*/  IADD3 R4, PT, PT, R8, UR6, R7 ;  /* 0x0000000608047c10 */ /* 0x008fc6000fffe007 */
[----:B------:R-:W-:-:S04]  /*02d0*/  IMAD R2, R2, R3, R5 ;  /* 0x0000000302027224 */ /* 0x000fc800078e0205 */
[----:B------:R-:W-:Y:S01]  /*02e0*/  IMAD R15, R4, R2, R7 ;  /* 0x00000002040f7224 */ /* 0x000fe200078e0207 */
[----:B----4-:R-:W-:Y:S06]  /*02f0*/  BRA.U !UP0, `(.L_x_400) ;  /* 0x0000000508387547 */ /* 0x010fec000b800000 */
[----:B------:R-:W0:Y:S01]  /*0300*/  LDC.64 R2, c[0x0][0x3a0] ;  /* 0x0000e800ff027b82 */ /* 0x000e220000000a00 */
[----:B------:R-:W-:-:S13]  /*0310*/  ISETP.NE.AND P0, PT, RZ, UR6, PT ;  /* 0x00000006ff007c0c */ /* 0x000fda000bf05270 */
[----:B------:R-:W-:Y:S05]  /*0320*/  @!P0 EXIT ;  /* 0x000000000000894d */ /* 0x000fea0003800000 */
[----:B------:R-:W-:Y:S01]  /*0330*/  USHF.R.S32.HI UR4, URZ, 0x1f, UR6 ;  /* 0x0000001fff047899 */ /* 0x000fe20008011406 */
[----:B0-----:R-:W-:Y:S01]  /*0340*/  IMAD.WIDE R2, R15, 0x4, R2 ;  /* 0x000000040f027825 */ /* 0x001fe200078e0202 */
[----:B------:R-:W-:Y:S01]  /*0350*/  USHF.L.U32 UR7, UR6, 0x2, URZ ;  /* 0x0000000206077899 */ /* 0x000fe200080006ff */
[----:B------:R-:W0:Y:S01]  /*0360*/  LDC.64 R6, c[0x0][0x3a8] ;  /* 0x0000ea00ff067b82 */ /* 0x000e220000000a00 */
[----:B------:R-:W-:Y:S01]  /*0370*/  USHF.L.U64.HI UR4, UR6, 0x2, UR4 ;  /* 0x0000000206047899 */ /* 0x000fe20008010204 */
[----:B------:R-:W-:Y:S02]  /*0380*/  IMAD.MOV.U32 R9, RZ, RZ, RZ ;  /* 0x000000ffff097224 */ /* 0x000fe400078e00ff */
[----:B------:R-:W-:Y:S01]  /*0390*/  IMAD.MOV.U32 R5, RZ, RZ, RZ ;  /* 0x000000ffff057224 */ /* 0x000fe200078e00ff */
[----:B------:R-:W-:Y:S02]  /*03a0*/  ISETP.LT.U32.AND P0, PT, RZ, UR7, PT ;  /* 0x00000007ff007c0c */ /* 0x000fe4000bf01070 */
[----:B------:R-:W-:-:S05]  /*03b0*/  IMAD.U32 R0, RZ, RZ, UR4 ;  /* 0x00000004ff007e24 */ /* 0x000fca000f8e00ff */
[----:B------:R-:W-:-:S13]  /*03c0*/  ISETP.GT.U32.AND.EX P0, PT, R0, RZ, PT, P0 ;  /* 0x000000ff0000720c */ /* 0x000fda0003f04100 */
[----:B------:R-:W-:-:S05]  /*03d0*/  @!P0 IADD3 R10, P1, PT, R2, R9, RZ ;  /* 0x00000009020a8210 */ /* 0x000fca0007f3e0ff */
[----:B------:R-:W-:-:S05]  /*03e0*/  @!P0 IMAD.X R11, R3, 0x1, R5, P1 ;  /* 0x00000001030b8824 */ /* 0x000fca00008e0605 */
[----:B------:R1:W2:Y:S01]  /*03f0*/  @!P0 LDG.E.U8 R15, desc[UR8][R10.64] ;  /* 0x000000080a0f8981 */ /* 0x0002a2000c1e1100 */
[----:B0-----:R-:W-:-:S04]  /*0400*/  IMAD.WIDE R6, R13, 0x4, R6 ;  /* 0x000000040d067825 */ /* 0x001fc800078e0206 */
[----:B------:R-:W-:Y:S01]  /*0410*/  IMAD.U32 R4, RZ, RZ, UR4 ;  /* 0x00000004ff047e24 */ /* 0x000fe2000f8e00ff */
        /* <DEDUP_REMOVED lines=15> */
.L_x_402:
        /* <DEDUP_REMOVED lines=17> */
.L_x_401:
[----:B------:R-:W-:Y:S01]  /*0620*/  IMAD.U32 R0, RZ, RZ, UR4 ;  /* 0x00000004ff007e24 */ /* 0x000fe2000f8e00ff */
        /* <DEDUP_REMOVED lines=14> */
[----:B------:R-:W-:Y:S01]  /*0710*/  ISETP.LT.U32.AND P2, PT, R9, UR7, PT ;  /* 0x0000000709007c0c */ /* 0x000fe2000bf41070 */
[----:B--2---:R0:W-:Y:S04]  /*0720*/  @!P1 STG.E.U8 desc[UR8][R12.64], R15 ;  /* 0x0000000f0c009986 */ /* 0x0041e8000c101108 */
[----:B------:R-:W2:Y:S01]  /*0730*/  @!P1 LDG.E.U8 R17, desc[UR8][R10.64+0x1] ;  /* 0x000001080a119981 */ /* 0x000ea2000c1e1100 */
[----:B------:R-:W-:-:S03]  /*0740*/  ISETP.LT.U32.OR.EX P0, PT, R5, UR4, P0, P2 ;  /* 0x0000000405007c0c */ /* 0x000fc60008701520 */
        /* <DEDUP_REMOVED lines=9> */
.L_x_400:
        /* <DEDUP_REMOVED lines=33> */
.L_x_404:
        /* <DEDUP_REMOVED lines=17> */
.L_x_403:
        /* <DEDUP_REMOVED lines=28> */
.L_x_405:
        /* <DEDUP_REMOVED lines=12> */
.L_x_806:


//--------------------- .text.Clip                --------------------------
	.section	.text.Clip,"ax",@progbits
	.align	128
        .global         Clip
        .type           Clip,@function
        .size           Clip,(.L_x_807 - Clip)
        .other          Clip,@"STO_CUDA_ENTRY STV_DEFAULT"
Clip:
.text.Clip:
        /* <DEDUP_REMOVED lines=11> */
[C---:B------:R-:W-:Y:S01]  /*00b0*/  ISETP.GE.U32.AND P1, PT, R4.reuse, 0x10, PT ;  /* 0x000000100400780c */ /* 0x040fe20003f26070 */
[----:B------:R-:W-:Y:S01]  /*00c0*/  IMAD R0, R3, R4, RZ ;  /* 0x0000000403007224 */ /* 0x000fe200078e02ff */
[----:B------:R-:W-:Y:S01]  /*00d0*/  LOP3.LUT R24, R4, 0xf, RZ, 0xc0, !PT ;  /* 0x0000000f04187812 */ /* 0x000fe200078ec0ff */
[----:B------:R-:W0:Y:S01]  /*00e0*/  LDCU.64 UR4, c[0x0][0x358] ;  /* 0x00006b00ff0477ac */ /* 0x000e220008000a00 */
[----:B------:R-:W-:Y:S02]  /*00f0*/  IMAD.MOV.U32 R5, RZ, RZ, RZ ;  /* 0x000000ffff057224 */ /* 0x000fe400078e00ff */
[----:B------:R-:W-:Y:S02]  /*0100*/  ISETP.NE.AND P0, PT, R24, RZ, PT ;  /* 0x000000ff1800720c */ /* 0x000fe40003f05270 */
[----:B------:R-:W-:-:S05]  /*0110*/  SHF.R.S32.HI R7, RZ, 0x1f, R0 ;  /* 0x0000001fff077819 */ /* 0x000fca0000011400 */
[----:B------:R-:W-:Y:S06]  /*0120*/  @!P1 BRA `(.L_x_406) ;  /* 0x00000004003c9947 */ /* 0x000fec0003800000 */
[----:B------:R-:W1:Y:S01]  /*0130*/  LDCU.64 UR6, c[0x0][0x388] ;  /* 0x00007100ff0677ac */ /* 0x000e620008000a00 */
[----:B------:R-:W-:Y:S01]  /*0140*/  LOP3.LUT R5, R4, 0x7ffffff0, RZ, 0xc0, !PT ;  /* 0x7ffffff004057812 */ /* 0x000fe200078ec0ff */
[----:B------:R-:W2:Y:S04]  /*0150*/  LDCU.64 UR8, c[0x0][0x390] ;  /* 0x00007200ff0877ac */ /* 0x000ea80008000a00 */
[----:B------:R-:W-:Y:S01]  /*0160*/  IMAD.MOV R6, RZ, RZ, -R5 ;  /* 0x000000ffff067224 */ /* 0x000fe200078e0a05 */
[----:B-1----:R-:W-:-:S04]  /*0170*/  LEA R8, P1, R0, UR6, 0x2 ;  /* 0x0000000600087c11 */ /* 0x002fc8000f8210ff */
[----:B------:R-:W-:Y:S02]  /*0180*/  IADD3 R8, P2, PT, R8, 0x20, RZ ;  /* 0x0000002008087810 */ /* 0x000fe40007f5e0ff */
[----:B------:R-:W-:-:S05]  /*0190*/  LEA.HI.X R19, R0, UR7, R7, 0x2, P1 ;  /* 0x0000000700137c11 */ /* 0x000fca00088f1407 */
[----:B--2---:R-:W-:-:S07]  /*01a0*/  IMAD.X R19, RZ, RZ, R19, P2 ;  /* 0x000000ffff137224 */ /* 0x004fce00010e0613 */
.L_x_407:
[----:B-1----:R-:W-:Y:S02]  /*01b0*/  IMAD.MOV.U32 R2, RZ, RZ, R8 ;  /* 0x000000ffff027224 */ /* 0x002fe400078e0008 */
[----:B------:R-:W-:-:S05]  /*01c0*/  IMAD.MOV.U32 R3, RZ, RZ, R19 ;  /* 0x000000ffff037224 */ /* 0x000fca00078e0013 */
[----:B0-----:R-:W2:Y:S04]  /*01d0*/  LDG.E R19, desc[UR4][R2.64+-0x20] ;  /* 0xffffe00402137981 */ /* 0x001ea8000c1e1900 */
        /* <DEDUP_REMOVED lines=15> */
[----:B------:R-:W-:-:S05]  /*02d0*/  VIADD R6, R6, 0x10 ;  /* 0x0000001006067836 */ /* 0x000fca0000000000 */
[----:B------:R-:W-:Y:S02]  /*02e0*/  ISETP.NE.AND P1, PT, R6, RZ, PT ;  /* 0x000000ff0600720c */ /* 0x000fe40003f25270 */
[----:B--2---:R-:W-:Y:S02]  /*02f0*/  FMNMX R19, R19, UR8, !PT ;  /* 0x0000000813137c09 */ /* 0x004fe4000f800000 */
[----:B---3--:R-:W-:Y:S02]  /*0300*/  FMNMX R18, R18, UR8, !PT ;  /* 0x0000000812127c09 */ /* 0x008fe4000f800000 */
[----:B------:R-:W-:Y:S02]  /*0310*/  FMNMX R19, R19, UR9, PT ;  /* 0x0000000913137c09 */ /* 0x000fe4000b800000 */
[----:B----4-:R-:W-:Y:S02]  /*0320*/  FMNMX R20, R20, UR8, !PT ;  /* 0x0000000814147c09 */ /* 0x010fe4000f800000 */
[----:B------:R-:W-:-:S02]  /*0330*/  FMNMX R29, R18, UR9, PT ;  /* 0x00000009121d7c09 */ /* 0x000fc4000b800000 */
[----:B-----5:R-:W-:Y:S02]  /*0340*/  FMNMX R17, R17, UR8, !PT ;  /* 0x0000000811117c09 */ /* 0x020fe4000f800000 */
[----:B------:R-:W-:Y:S02]  /*0350*/  FMNMX R14, R14, UR8, !PT ;  /* 0x000000080e0e7c09 */ /* 0x000fe4000f800000 */
[----:B------:R-:W-:Y:S01]  /*0360*/  FMNMX R18, R13, UR8, !PT ;  /* 0x000000080d127c09 */ /* 0x000fe2000f800000 */
[----:B------:R0:W-:Y:S01]  /*0370*/  STG.E desc[UR4][R2.64+-0x20], R19 ;  /* 0xffffe01302007986 */ /* 0x0001e2000c101904 */
[----:B------:R-:W-:Y:S02]  /*0380*/  FMNMX R22, R21, UR8, !PT ;  /* 0x0000000815167c09 */ /* 0x000fe4000f800000 */
[----:B------:R-:W-:Y:S02]  /*0390*/  FMNMX R21, R20, UR9, PT ;  /* 0x0000000914157c09 */ /* 0x000fe4000b800000 */
[----:B------:R-:W-:-:S02]  /*03a0*/  FMNMX R16, R16, UR8, !PT ;  /* 0x0000000810107c09 */ /* 0x000fc4000f800000 */
[----:B------:R-:W-:Y:S02]  /*03b0*/  FMNMX R17, R17, UR9, PT ;  /* 0x0000000911117c09 */ /* 0x000fe4000b800000 */
[----:B------:R-:W-:Y:S02]  /*03c0*/  FMNMX R20, R15, UR8, !PT ;  /* 0x000000080f147c09 */ /* 0x000fe4000f800000 */
[----:B------:R-:W-:Y:S02]  /*03d0*/  FMNMX R13, R14, UR9, PT ;  /* 0x000000090e0d7c09 */ /* 0x000fe4000b800000 */
[----:B------:R-:W-:Y:S02]  /*03e0*/  FMNMX R15, R18, UR9, PT ;  /* 0x00000009120f7c09 */ /* 0x000fe4000b800000 */
[----:B0-----:R-:W-:Y:S02]  /*03f0*/  FMNMX R19, R16, UR9, PT ;  /* 0x0000000910137c09 */ /* 0x001fe4000b800000 */
[----:B------:R-:W-:-:S02]  /*0400*/  FMNMX R25, R23, UR8, !PT ;  /* 0x0000000817197c09 */ /* 0x000fc4000f800000 */
[----:B------:R-:W-:Y:S02]  /*0410*/  FMNMX R26, R26, UR8, !PT ;  /* 0x000000081a1a7c09 */ /* 0x000fe4000f800000 */
[----:B------:R-:W-:Y:S01]  /*0420*/  FMNMX R12, R12, UR8, !PT ;  /* 0x000000080c0c7c09 */ /* 0x000fe2000f800000 */
[----:B------:R0:W-:Y:S01]  /*0430*/  STG.E desc[UR4][R2.64+-0x1c], R21 ;  /* 0xffffe41502007986 */ /* 0x0001e2000c101904 */
[----:B------:R-:W-:-:S03]  /*0440*/  FMNMX R14, R9, UR8, !PT ;  /* 0x00000008090e7c09 */ /* 0x000fc6000f800000 */
[----:B------:R-:W-:Y:S01]  /*0450*/  STG.E desc[UR4][R2.64+-0x8], R17 ;  /* 0xfffff81102007986 */ /* 0x000fe2000c101904 */
[----:B------:R-:W-:-:S03]  /*0460*/  FMNMX R8, R8, UR8, !PT ;  /* 0x0000000808087c09 */ /* 0x000fc6000f800000 */
[----:B------:R1:W-:Y:S01]  /*0470*/  STG.E desc[UR4][R2.64+-0x4], R13 ;  /* 0xfffffc0d02007986 */ /* 0x0003e2000c101904 */
[----:B------:R-:W-:-:S03]  /*0480*/  FMNMX R16, R11, UR8, !PT ;  /* 0x000000080b107c09 */ /* 0x000fc6000f800000 */
[----:B------:R2:W-:Y:S01]  /*0490*/  STG.E desc[UR4][R2.64], R15 ;  /* 0x0000000f02007986 */ /* 0x0005e2000c101904 */
[----:B------:R-:W-:Y:S02]  /*04a0*/  FMNMX R10, R10, UR8, !PT ;  /* 0x000000080a0a7c09 */ /* 0x000fe4000f800000 */
[----:B------:R-:W-:Y:S02]  /*04b0*/  FMNMX R23, R22, UR9, PT ;  /* 0x0000000916177c09 */ /* 0x000fe4000b800000 */
[----:B------:R-:W-:Y:S02]  /*04c0*/  FMNMX R25, R25, UR9, PT ;  /* 0x0000000919197c09 */ /* 0x000fe4000b800000 */
[----:B------:R-:W-:Y:S02]  /*04d0*/  FMNMX R27, R26, UR9, PT ;  /* 0x000000091a1b7c09 */ /* 0x000fe4000b800000 */
[----:B0-----:R-:W-:Y:S02]  /*04e0*/  FMNMX R21, R20, UR9, PT ;  /* 0x0000000914157c09 */ /* 0x001fe4000b800000 */
[----:B------:R-:W-:-:S02]  /*04f0*/  FMNMX R9, R12, UR9, PT ;  /* 0x000000090c097c09 */ /* 0x000fc4000b800000 */
[----:B------:R-:W-:Y:S02]  /*0500*/  FMNMX R11, R14, UR9, PT ;  /* 0x000000090e0b7c09 */ /* 0x000fe4000b800000 */
[----:B-1----:R-:W-:Y:S02]  /*0510*/  FMNMX R13, R8, UR9, PT ;  /* 0x00000009080d7c09 */ /* 0x002fe4000b800000 */
[----:B--2---:R-:W-:Y:S02]  /*0520*/  FMNMX R15, R16, UR9, PT ;  /* 0x00000009100f7c09 */ /* 0x004fe4000b800000 */
[----:B------:R-:W-:Y:S02]  /*0530*/  FMNMX R17, R10, UR9, PT ;  /* 0x000000090a117c09 */ /* 0x000fe4000b800000 */
[----:B------:R-:W-:Y:S01]  /*0540*/  IADD3 R8, P2, PT, R2, 0x40, RZ ;  /* 0x0000004002087810 */ /* 0x000fe20007f5e0ff */
[----:B------:R-:W-:Y:S04]  /*0550*/  STG.E desc[UR4][R2.64+-0x18], R23 ;  /* 0xffffe81702007986 */ /* 0x000fe8000c101904 */
[----:B------:R-:W-:Y:S04]  /*0560*/  STG.E desc[UR4][R2.64+-0x14], R25 ;  /* 0xffffec1902007986 */ /* 0x000fe8000c101904 */
[----:B------:R-:W-:Y:S04]  /*0570*/  STG.E desc[UR4][R2.64+-0x10], R27 ;  /* 0xfffff01b02007986 */ /* 0x000fe8000c101904 */
[----:B------:R-:W-:Y:S04]  /*0580*/  STG.E desc[UR4][R2.64+-0xc], R29 ;  /* 0xfffff41d02007986 */ /* 0x000fe8000c101904 */
[----:B------:R0:W-:Y:S04]  /*0590*/  STG.E desc[UR4][R2.64+0x4], R19 ;  /* 0x0000041302007986 */ /* 0x0001e8000c101904 */
[----:B------:R1:W-:Y:S04]  /*05a0*/  STG.E desc[UR4][R2.64+0x8], R21 ;  /* 0x0000081502007986 */ /* 0x0003e8000c101904 */
[----:B------:R1:W-:Y:S04]  /*05b0*/  STG.E desc[UR4][R2.64+0xc], R9 ;  /* 0x00000c0902007986 */ /* 0x0003e8000c101904 */
[----:B------:R1:W-:Y:S01]  /*05c0*/  STG.E desc[UR4][R2.64+0x10], R11 ;  /* 0x0000100b02007986 */ /* 0x0003e2000c101904 */
[----:B0-----:R-:W-:-:S03]  /*05d0*/  IMAD.X R19, RZ, RZ, R3, P2 ;  /* 0x000000ffff137224 */ /* 0x001fc600010e0603 */
[----:B------:R1:W-:Y:S04]  /*05e0*/  STG.E desc[UR4][R2.64+0x14], R13 ;  /* 0x0000140d02007986 */ /* 0x0003e8000c101904 */
[----:B------:R1:W-:Y:S04]  /*05f0*/  STG.E desc[UR4][R2.64+0x18], R15 ;  /* 0x0000180f02007986 */ /* 0x0003e8000c101904 */
[----:B------:R1:W-:Y:S01]  /*0600*/  STG.E desc[UR4][R2.64+0x1c], R17 ;  /* 0x00001c1102007986 */ /* 0x0003e2000c101904 */
[----:B------:R-:W-:Y:S05]  /*0610*/  @P1 BRA `(.L_x_407) ;  /* 0xfffffff800e41947 */ /* 0x000fea000383ffff */
.L_x_406:
[----:B0-----:R-:W-:Y:S05]  /*0620*/  @!P0 EXIT ;  /* 0x000000000000894d */ /* 0x001fea0003800000 */
[----:B------:R-:W-:Y:S02]  /*0630*/  ISETP.GE.U32.AND P1, PT, R24, 0x8, PT ;  /* 0x000000081800780c */ /* 0x000fe40003f26070 */
[----:B------:R-:W-:-:S04]  /*0640*/  LOP3.LUT R18, R4, 0x7, RZ, 0xc0, !PT ;  /* 0x0000000704127812 */ /* 0x000fc800078ec0ff */
[----:B------:R-:W-:-:S07]  /*0650*/  ISETP.NE.AND P0, PT, R18, RZ, PT ;  /* 0x000000ff1200720c */ /* 0x000fce0003f05270 */
[----:B------:R-:W-:Y:S06]  /*0660*/  @!P1 BRA `(.L_x_408) ;  /* 0x00000000009c9947 */ /* 0x000fec0003800000 */
[----:B------:R-:W0:Y:S01]  /*0670*/  LDCU.64 UR6, c[0x0][0x388] ;  /* 0x00007100ff0677ac */ /* 0x000e220008000a00 */
[----:B-1----:R-:W-:-:S05]  /*0680*/  IADD3 R3, P1, PT, R0, R5, RZ ;  /* 0x0000000500037210 */ /* 0x002fca0007f3e0ff */
[----:B------:R-:W-:Y:S01]  /*0690*/  IMAD.X R6, RZ, RZ, R7, P1 ;  /* 0x000000ffff067224 */ /* 0x000fe200008e0607 */
[----:B0-----:R-:W-:-:S04]  /*06a0*/  LEA R2, P1, R3, UR6, 0x2 ;  /* 0x0000000603027c11 */ /* 0x001fc8000f8210ff */
[----:B------:R-:W-:Y:S01]  /*06b0*/  LEA.HI.X R3, R3, UR7, R6, 0x2, P1 ;  /* 0x0000000703037c11 */ /* 0x000fe200088f1406 */
[----:B------:R-:W0:Y:S04]  /*06c0*/  LDCU.64 UR6, c[0x0][0x390] ;  /* 0x00007200ff0677ac */ /* 0x000e280008000a00 */
[----:B------:R-:W0:Y:S04]  /*06d0*/  LDG.E R6, desc[UR4][R2.64] ;  /* 0x0000000402067981 */ /* 0x000e28000c1e1900 */
[----:B------:R-:W2:Y:S04]  /*06e0*/  LDG.E R8, desc[UR4][R2.64+0x4] ;  /* 0x0000040402087981 */ /* 0x000ea8000c1e1900 */
[----:B------:R-:W3:Y:S04]  /*06f0*/  LDG.E R9, desc[UR4][R2.64+0x8] ;  /* 0x0000080402097981 */ /* 0x000ee8000c1e1900 */
[----:B------:R-:W4:Y:S04]  /*0700*/  LDG.E R12, desc[UR4][R2.64+0xc] ;  /* 0x00000c04020c7981 */ /* 0x000f28000c1e1900 */
[----:B------:R-:W5:Y:S04]  /*0710*/  LDG.E R14, desc[UR4][R2.64+0x10] ;  /* 0x00001004020e7981 */ /* 0x000f68000c1e1900 */
[----:B------:R-:W5:Y:S04]  /*0720*/  LDG.E R15, desc[UR4][R2.64+0x14] ;  /* 0x00001404020f7981 */ /* 0x000f68000c1e1900 */
[----:B------:R-:W5:Y:S04]  /*0730*/  LDG.E R16, desc[UR4][R2.64+0x18] ;  /* 0x0000180402107981 */ /* 0x000f68000c1e1900 */
[----:B------:R-:W5:Y:S01]  /*0740*/  LDG.E R17, desc[UR4][R2.64+0x1c] ;  /* 0x00001c0402117981 */ /* 0x000f62000c1e1900 */
[----:B------:R-:W-:Y:S01]  /*0750*/  VIADD R5, R5, 0x8 ;  /* 0x0000000805057836 */ /* 0x000fe20000000000 */
[----:B0-----:R-:W-:-:S02]  /*0760*/  FMNMX R6, R6, UR6, !PT ;  /* 0x0000000606067c09 */ /* 0x001fc4000f800000 */
[----:B--2---:R-:W-:Y:S02]  /*0770*/  FMNMX R8, R8, UR6, !PT ;  /* 0x0000000608087c09 */ /* 0x004fe4000f800000 */
[----:B---3--:R-:W-:Y:S02]  /*0780*/  FMNMX R10, R9, UR6, !PT ;  /* 0x00000006090a7c09 */ /* 0x008fe4000f800000 */
[----:B------:R-:W-:Y:S02]  /*0790*/  FMNMX R9, R6, UR7, PT ;  /* 0x0000000706097c09 */ /* 0x000fe4000b800000 */
[----:B------:R-:W-:Y:S02]  /*07a0*/  FMNMX R11, R8, UR7, PT ;  /* 0x00000007080b7c09 */ /* 0x000fe4000b800000 */
[----:B----4-:R-:W-:Y:S01]  /*07b0*/  FMNMX R12, R12, UR6, !PT ;  /* 0x000000060c0c7c09 */ /* 0x010fe2000f800000 */
[----:B------:R0:W-:Y:S01]  /*07c0*/  STG.E desc[UR4][R2.64], R9 ;  /* 0x0000000902007986 */ /* 0x0001e2000c101904 */
[----:B-----5:R-:W-:-:S02]  /*07d0*/  FMNMX R14, R14, UR6, !PT ;  /* 0x000000060e0e7c09 */ /* 0x020fc4000f800000 */
[----:B------:R-:W-:Y:S01]  /*07e0*/  FMNMX R13, R10, UR7, PT ;  /* 0x000000070a0d7c09 */ /* 0x000fe2000b800000 */
[----:B------:R1:W-:Y:S01]  /*07f0*/  STG.E desc[UR4][R2.64+0x4], R11 ;  /* 0x0000040b02007986 */ /* 0x0003e2000c101904 */
[----:B------:R-:W-:Y:S02]  /*0800*/  FMNMX R6, R15, UR6, !PT ;  /* 0x000000060f067c09 */ /* 0x000fe4000f800000 */
[----:B------:R-:W-:Y:S01]  /*0810*/  FMNMX R15, R12, UR7, PT ;  /* 0x000000070c0f7c09 */ /* 0x000fe2000b800000 */
[----:B------:R2:W-:Y:S01]  /*0820*/  STG.E desc[UR4][R2.64+0x8], R13 ;  /* 0x0000080d02007986 */ /* 0x0005e2000c101904 */
[----:B------:R-:W-:Y:S02]  /*0830*/  FMNMX R16, R16, UR6, !PT ;  /* 0x0000000610107c09 */ /* 0x000fe4000f800000 */
[----:B------:R-:W-:Y:S01]  /*0840*/  FMNMX R19, R6, UR7, PT ;  /* 0x0000000706137c09 */ /* 0x000fe2000b800000 */
[----:B------:R2:W-:Y:S01]  /*0850*/  STG.E desc[UR4][R2.64+0xc], R15 ;  /* 0x00000c0f02007986 */ /* 0x0005e2000c101904 */
[----:B------:R-:W-:-:S02]  /*0860*/  FMNMX R8, R17, UR6, !PT ;  /* 0x0000000611087c09 */ /* 0x000fc4000f800000 */
[----:B------:R-:W-:Y:S01]  /*0870*/  FMNMX R17, R14, UR7, PT ;  /* 0x000000070e117c09 */ /* 0x000fe2000b800000 */
[----:B------:R2:W-:Y:S01]  /*0880*/  STG.E desc[UR4][R2.64+0x14], R19 ;  /* 0x0000141302007986 */ /* 0x0005e2000c101904 */
[----:B0-----:R-:W-:Y:S02]  /*0890*/  FMNMX R9, R16, UR7, PT ;  /* 0x0000000710097c09 */ /* 0x001fe4000b800000 */
[----:B-1----:R-:W-:Y:S01]  /*08a0*/  FMNMX R11, R8, UR7, PT ;  /* 0x00000007080b7c09 */ /* 0x002fe2000b800000 */
[----:B------:R2:W-:Y:S04]  /*08b0*/  STG.E desc[UR4][R2.64+0x10], R17 ;  /* 0x0000101102007986 */ /* 0x0005e8000c101904 */
[----:B------:R2:W-:Y:S04]  /*08c0*/  STG.E desc[UR4][R2.64+0x18], R9 ;  /* 0x0000180902007986 */ /* 0x0005e8000c101904 */
[----:B------:R2:W-:Y:S02]  /*08d0*/  STG.E desc[UR4][R2.64+0x1c], R11 ;  /* 0x00001c0b02007986 */ /* 0x0005e4000c101904 */
.L_x_408:
[----:B------:R-:W-:Y:S05]  /*08e0*/  @!P0 EXIT ;  /* 0x000000000000894d */ /* 0x000fea0003800000 */
[----:B------:R-:W-:Y:S02]  /*08f0*/  ISETP.GE.U32.AND P1, PT, R18, 0x4, PT ;  /* 0x000000041200780c */ /* 0x000fe40003f26070 */
[----:B------:R-:W-:-:S04]  /*0900*/  LOP3.LUT R4, R4, 0x3, RZ, 0xc0, !PT ;  /* 0x0000000304047812 */ /* 0x000fc800078ec0ff */
[----:B------:R-:W-:-:S07]  /*0910*/  ISETP.NE.AND P0, PT, R4, RZ, PT ;  /* 0x000000ff0400720c */ /* 0x000fce0003f05270 */
[----:B------:R-:W-:Y:S06]  /*0920*/  @!P1 BRA `(.L_x_409) ;  /* 0x00000000005c9947 */ /* 0x000fec0003800000 */
[----:B------:R-:W0:Y:S01]  /*0930*/  LDCU.64 UR6, c[0x0][0x388] ;  /* 0x00007100ff0677ac */ /* 0x000e220008000a00 */
[----:B-12---:R-:W-:-:S05]  /*0940*/  IADD3 R3, P1, PT, R0, R5, RZ ;  /* 0x0000000500037210 */ /* 0x006fca0007f3e0ff */
[----:B------:R-:W-:Y:S01]  /*0950*/  IMAD.X R6, RZ, RZ, R7, P1 ;  /* 0x000000ffff067224 */ /* 0x000fe200008e0607 */
[----:B0-----:R-:W-:-:S04]  /*0960*/  LEA R2, P1, R3, UR6, 0x2 ;  /* 0x0000000603027c11 */ /* 0x001fc8000f8210ff */
[----:B------:R-:W-:Y:S01]  /*0970*/  LEA.HI.X R3, R3, UR7, R6, 0x2, P1 ;  /* 0x0000000703037c11 */ /* 0x000fe200088f1406 */
[----:B------:R-:W0:Y:S04]  /*0980*/  LDCU.64 UR6, c[0x0][0x390] ;  /* 0x00007200ff0677ac */ /* 0x000e280008000a00 */
[----:B------:R-:W0:Y:S04]  /*0990*/  LDG.E R6, desc[UR4][R2.64] ;  /* 0x0000000402067981 */ /* 0x000e28000c1e1900 */
[----:B------:R-:W2:Y:S04]  /*09a0*/  LDG.E R8, desc[UR4][R2.64+0x4] ;  /* 0x0000040402087981 */ /* 0x000ea8000c1e1900 */
[----:B------:R-:W3:Y:S04]  /*09b0*/  LDG.E R9, desc[UR4][R2.64+0x8] ;  /* 0x0000080402097981 */ /* 0x000ee8000c1e1900 */
[----:B------:R-:W4:Y:S01]  /*09c0*/  LDG.E R11, desc[UR4][R2.64+0xc] ;  /* 0x00000c04020b7981 */ /* 0x000f22000c1e1900 */
[----:B------:R-:W-:Y:S01]  /*09d0*/  VIADD R5, R5, 0x4 ;  /* 0x0000000405057836 */ /* 0x000fe20000000000 */
[----:B0-----:R-:W-:-:S02]  /*09e0*/  FMNMX R6, R6, UR6, !PT ;  /* 0x0000000606067c09 */ /* 0x001fc4000f800000 */
[----:B--2---:R-:W-:Y:S02]  /*09f0*/  FMNMX R8, R8, UR6, !PT ;  /* 0x0000000608087c09 */ /* 0x004fe4000f800000 */
[----:B---3--:R-:W-:Y:S02]  /*0a00*/  FMNMX R10, R9, UR6, !PT ;  /* 0x00000006090a7c09 */ /* 0x008fe4000f800000 */
[----:B------:R-:W-:Y:S02]  /*0a10*/  FMNMX R9, R6, UR7, PT ;  /* 0x0000000706097c09 */ /* 0x000fe4000b800000 */
[----:B----4-:R-:W-:Y:S02]  /*0a20*/  FMNMX R12, R11, UR6, !PT ;  /* 0x000000060b0c7c09 */ /* 0x010fe4000f800000 */
[----:B------:R-:W-:Y:S01]  /*0a30*/  FMNMX R11, R8, UR7, PT ;  /* 0x00000007080b7c09 */ /* 0x000fe2000b800000 */
[----:B------:R0:W-:Y:S01]  /*0a40*/  STG.E desc[UR4][R2.64], R9 ;  /* 0x0000000902007986 */ /* 0x0001e2000c101904 */
[----:B------:R-:W-:-:S02]  /*0a50*/  FMNMX R13, R10, UR7, PT ;  /* 0x000000070a0d7c09 */ /* 0x000fc4000b800000 */
[----:B------:R-:W-:Y:S01]  /*0a60*/  FMNMX R15, R12, UR7, PT ;  /* 0x000000070c0f7c09 */ /* 0x000fe2000b800000 */
[----:B------:R0:W-:Y:S04]  /*0a70*/  STG.E desc[UR4][R2.64+0x4], R11 ;  /* 0x0000040b02007986 */ /* 0x0001e8000c101904 */
[----:B------:R0:W-:Y:S04]  /*0a80*/  STG.E desc[UR4][R2.64+0x8], R13 ;  /* 0x0000080d02007986 */ /* 0x0001e8000c101904 */
[----:B------:R0:W-:Y:S02]  /*0a90*/  STG.E desc[UR4][R2.64+0xc], R15 ;  /* 0x00000c0f02007986 */ /* 0x0001e4000c101904 */
.L_x_409:
[----:B------:R-:W-:Y:S05]  /*0aa0*/  @!P0 EXIT ;  /* 0x000000000000894d */ /* 0x000fea0003800000 */
[----:B------:R-:W3:Y:S01]  /*0ab0*/  LDCU.64 UR6, c[0x0][0x388] ;  /* 0x00007100ff0677ac */ /* 0x000ee20008000a00 */
[----:B------:R-:W-:Y:S01]  /*0ac0*/  IADD3 R5, P0, PT, R0, R5, RZ ;  /* 0x0000000500057210 */ /* 0x000fe20007f1e0ff */
[----:B------:R-:W-:Y:S01]  /*0ad0*/  IMAD.MOV R4, RZ, RZ, -R4 ;  /* 0x000000ffff047224 */ /* 0x000fe200078e0a04 */
[----:B------:R-:W4:Y:S03]  /*0ae0*/  LDCU.64 UR8, c[0x0][0x390] ;  /* 0x00007200ff0877ac */ /* 0x000f260008000a00 */
[----:B012---:R-:W-:Y:S01]  /*0af0*/  IMAD.X R2, RZ, RZ, R7, P0 ;  /* 0x000000ffff027224 */ /* 0x007fe200000e0607 */
[----:B---3--:R-:W-:-:S04]  /*0b00*/  LEA R0, P1, R5, UR6, 0x2 ;  /* 0x0000000605007c11 */ /* 0x008fc8000f8210ff */
[----:B----4-:R-:W-:-:S09]  /*0b10*/  LEA.HI.X R7, R5, UR7, R2, 0x2, P1 ;  /* 0x0000000705077c11 */ /* 0x010fd200088f1402 */
.L_x_410:
[----:B0-----:R-:W-:Y:S02]  /*0b20*/  IMAD.MOV.U32 R2, RZ, RZ, R0 ;  /* 0x000000ffff027224 */ /* 0x001fe400078e0000 */
[----:B------:R-:W-:-:S05]  /*0b30*/  IMAD.MOV.U32 R3, RZ, RZ, R7 ;  /* 0x000000ffff037224 */ /* 0x000fca00078e0007 */
[----:B------:R-:W2:Y:S01]  /*0b40*/  LDG.E R0, desc[UR4][R2.64] ;  /* 0x0000000402007981 */ /* 0x000ea2000c1e1900 */
[----:B------:R-:W-:-:S05]  /*0b50*/  VIADD R4, R4, 0x1 ;  /* 0x0000000104047836 */ /* 0x000fca0000000000 */
[----:B------:R-:W-:Y:S02]  /*0b60*/  ISETP.NE.AND P0, PT, R4, RZ, PT ;  /* 0x000000ff0400720c */ /* 0x000fe40003f05270 */
[----:B--2---:R-:W-:-:S04]  /*0b70*/  FMNMX R0, R0, UR8, !PT ;  /* 0x0000000800007c09 */ /* 0x004fc8000f800000 */
[----:B------:R-:W-:Y:S02]  /*0b80*/  FMNMX R5, R0, UR9, PT ;  /* 0x0000000900057c09 */ /* 0x000fe4000b800000 */
[----:B------:R-:W-:-:S03]  /*0b90*/  IADD3 R0, P1, PT, R2, 0x4, RZ ;  /* 0x0000000402007810 */ /* 0x000fc60007f3e0ff */
[----:B------:R0:W-:Y:S02]  /*0ba0*/  STG.E desc[UR4][R2.64], R5 ;  /* 0x0000000502007986 */ /* 0x0001e4000c101904 */
[----:B------:R-:W-:Y:S01]  /*0bb0*/  IMAD.X R7, RZ, RZ, R3, P1 ;  /* 0x000000ffff077224 */ /* 0x000fe200008e0603 */
[----:B------:R-:W-:Y:S07]  /*0bc0*/  @P0 BRA `(.L_x_410) ;  /* 0xfffffffc00d40947 */ /* 0x000fee000383ffff */
[----:B------:R-:W-:Y:S05]  /*0bd0*/  EXIT ;  /* 0x000000000000794d */ /* 0x000fea0003800000 */
.L_x_411:
        /* <DEDUP_REMOVED lines=10> */
.L_x_807:


//--------------------- .text.MultiplyEachRowIntoSingleValue --------------------------
	.section	.text.MultiplyEachRowIntoSingleValue,"ax",@progbits
	.align	128
        .global         MultiplyEachRowIntoSingleValue
        .type           MultiplyEachRowIntoSingleValue,@function
        .size           MultiplyEachRowIntoSingleValue,(.L_x_808 - MultiplyEachRowIntoSingleValue)
        .other          MultiplyEachRowIntoSingleValue,@"STO_CUDA_ENTRY STV_DEFAULT"
MultiplyEachRowIntoSingleValue:
.text.MultiplyEachRowIntoSingleValue:
        /* <DEDUP_REMOVED lines=14> */
[----:B------:R-:W-:Y:S02]  /*00e0*/  UISETP.GE.U32.AND UP1, UPT, UR5, 0x10, UPT ;  /* 0x000000100500788c */ /* 0x000fe4000bf26070 */
[----:B------:R-:W-:Y:S01]  /*00f0*/  IMAD R7, R0, UR5, RZ ;  /* 0x0000000500077c24 */ /* 0x000fe2000f8e02ff */
[----:B------:R-:W-:Y:S01]  /*0100*/  ULOP3.LUT UR6, UR5, 0xf, URZ, 0xc0, !UPT ;  /* 0x0000000f05067892 */ /* 0x000fe2000f8ec0ff */
[----:B------:R-:W-:-:S03]  /*0110*/  MOV R14, RZ ;  /* 0x000000ff000e7202 */ /* 0x000fc60000000f00 */
[----:B------:R-:W-:Y:S01]  /*0120*/  UISETP.NE.AND UP0, UPT, UR6, URZ, UPT ;  /* 0x000000ff0600728c */ /* 0x000fe2000bf05270 */
[----:B------:R-:W1:Y:S01]  /*0130*/  LDC.64 R2, c[0x0][0x398] ;  /* 0x0000e600ff027b82 */ /* 0x000e620000000a00 */
[----:B0-----:R-:W-:-:S04]  /*0140*/  IMAD.WIDE R4, R7, 0x4, R4 ;  /* 0x0000000407047825 */ /* 0x001fc800078e0204 */
[----:B-1----:R-:W-:Y:S01]  /*0150*/  IMAD.WIDE R2, R7, 0x4, R2 ;  /* 0x0000000407027825 */ /* 0x002fe200078e0202 */
[----:B------:R-:W-:Y:S06]  /*0160*/  BRA.U !UP1, `(.L_x_413) ;  /* 0x0000000109e87547 */ /* 0x000fec000b800000 */
[----:B------:R-:W-:Y:S01]  /*0170*/  ULOP3.LUT UR4, UR5, 0x7ffffff0, URZ, 0xc0, !UPT ;  /* 0x7ffffff005047892 */ /* 0x000fe2000f8ec0ff */
[----:B------:R-:W-:-:S03]  /*0180*/  MOV R14, RZ ;  /* 0x000000ff000e7202 */ /* 0x000fc60000000f00 */
[----:B------:R-:W-:-:S12]  /*0190*/  UIADD3 UR4, UPT, UPT, -UR4, URZ, URZ ;  /* 0x000000ff04047290 */ /* 0x000fd8000fffe1ff */
.L_x_414:
        /* <DEDUP_REMOVED lines=19> */
[----:B--2---:R-:W-:-:S03]  /*02d0*/  FFMA R15, R15, R16, R14 ;  /* 0x000000100f0f7223 */ /* 0x004fc6000000000e */
[----:B------:R-:W2:Y:S04]  /*02e0*/  LDG.E.CONSTANT R16, desc[UR8][R4.64+0x24] ;  /* 0x0000240804107981 */ /* 0x000ea8000c1e9900 */
[----:B------:R-:W2:Y:S01]  /*02f0*/  LDG.E.CONSTANT R14, desc[UR8][R4.64+0x28] ;  /* 0x00002808040e7981 */ /* 0x000ea2000c1e9900 */
[----:B---3--:R-:W-:-:S03]  /*0300*/  FFMA R24, R24, R25, R15 ;  /* 0x0000001918187223 */ /* 0x008fc6000000000f */
[----:B------:R-:W3:Y:S01]  /*0310*/  LDG.E.CONSTANT R15, desc[UR8][R2.64+0x28] ;  /* 0x00002808020f7981 */ /* 0x000ee2000c1e9900 */
[----:B----4-:R-:W-:-:S03]  /*0320*/  FFMA R25, R19, R18, R24 ;  /* 0x0000001213197223 */ /* 0x010fc60000000018 */
[----:B------:R-:W4:Y:S04]  /*0330*/  LDG.E.CONSTANT R18, desc[UR8][R4.64+0x2c] ;  /* 0x00002c0804127981 */ /* 0x000f28000c1e9900 */
[----:B------:R-:W4:Y:S01]  /*0340*/  LDG.E.CONSTANT R19, desc[UR8][R2.64+0x2c] ;  /* 0x00002c0802137981 */ /* 0x000f22000c1e9900 */
[----:B-----5:R-:W-:-:S03]  /*0350*/  FFMA R25, R22, R23, R25 ;  /* 0x0000001716197223 */ /* 0x020fc60000000019 */
[----:B------:R-:W5:Y:S04]  /*0360*/  LDG.E.CONSTANT R22, desc[UR8][R4.64+0x30] ;  /* 0x0000300804167981 */ /* 0x000f68000c1e9900 */
[----:B------:R-:W5:Y:S01]  /*0370*/  LDG.E.CONSTANT R23, desc[UR8][R2.64+0x30] ;  /* 0x0000300802177981 */ /* 0x000f62000c1e9900 */
[----:B------:R-:W-:-:S03]  /*0380*/  FFMA R26, R20, R21, R25 ;  /* 0x00000015141a7223 */ /* 0x000fc60000000019 */
[----:B------:R-:W5:Y:S04]  /*0390*/  LDG.E.CONSTANT R24, desc[UR8][R4.64+0x34] ;  /* 0x0000340804187981 */ /* 0x000f68000c1e9900 */
[----:B------:R-:W5:Y:S04]  /*03a0*/  LDG.E.CONSTANT R21, desc[UR8][R2.64+0x34] ;  /* 0x0000340802157981 */ /* 0x000f68000c1e9900 */
[----:B------:R-:W5:Y:S01]  /*03b0*/  LDG.E.CONSTANT R25, desc[UR8][R4.64+0x38] ;  /* 0x0000380804197981 */ /* 0x000f62000c1e9900 */
[----:B------:R-:W-:-:S03]  /*03c0*/  FFMA R26, R13, R8, R26 ;  /* 0x000000080d1a7223 */ /* 0x000fc6000000001a */
[----:B------:R-:W5:Y:S04]  /*03d0*/  LDG.E.CONSTANT R20, desc[UR8][R2.64+0x38] ;  /* 0x0000380802147981 */ /* 0x000f68000c1e9900 */
[----:B------:R0:W5:Y:S04]  /*03e0*/  LDG.E.CONSTANT R8, desc[UR8][R4.64+0x3c] ;  /* 0x00003c0804087981 */ /* 0x000168000c1e9900 */
[----:B------:R1:W5:Y:S01]  /*03f0*/  LDG.E.CONSTANT R13, desc[UR8][R2.64+0x3c] ;  /* 0x00003c08020d7981 */ /* 0x000362000c1e9900 */
[----:B------:R-:W-:-:S04]  /*0400*/  FFMA R6, R7, R6, R26 ;  /* 0x0000000607067223 */ /* 0x000fc8000000001a */
[----:B------:R-:W-:-:S04]  /*0410*/  FFMA R6, R11, R12, R6 ;  /* 0x0000000c0b067223 */ /* 0x000fc80000000006 */
[----:B------:R-:W-:Y:S01]  /*0420*/  FFMA R9, R9, R10, R6 ;  /* 0x0000000a09097223 */ /* 0x000fe20000000006 */
[----:B------:R-:W-:-:S04]  /*0430*/  UIADD3 UR4, UPT, UPT, UR4, 0x10, URZ ;  /* 0x0000001004047890 */ /* 0x000fc8000fffe0ff */
[----:B------:R-:W-:Y:S01]  /*0440*/  UISETP.NE.AND UP1, UPT, UR4, URZ, UPT ;  /* 0x000000ff0400728c */ /* 0x000fe2000bf25270 */
[----:B0-----:R-:W-:Y:S02]  /*0450*/  IADD3 R4, P0, PT, R4, 0x40, RZ ;  /* 0x0000004004047810 */ /* 0x001fe40007f1e0ff */
[----:B-1----:R-:W-:Y:S02]  /*0460*/  IADD3 R2, P1, PT, R2, 0x40, RZ ;  /* 0x0000004002027810 */ /* 0x002fe40007f3e0ff */
[----:B------:R-:W-:Y:S02]  /*0470*/  IADD3.X R5, PT, PT, RZ, R5, RZ, P0, !PT ;  /* 0x00000005ff057210 */ /* 0x000fe400007fe4ff */
[----:B------:R-:W-:Y:S01]  /*0480*/  IADD3.X R3, PT, PT, RZ, R3, RZ, P1, !PT ;  /* 0x00000003ff037210 */ /* 0x000fe20000ffe4ff */
[----:B--2---:R-:W-:-:S04]  /*0490*/  FFMA R9, R16, R17, R9 ;  /* 0x0000001110097223 */ /* 0x004fc80000000009 */
[----:B---3--:R-:W-:-:S04]  /*04a0*/  FFMA R9, R14, R15, R9 ;  /* 0x0000000f0e097223 */ /* 0x008fc80000000009 */
[----:B----4-:R-:W-:-:S04]  /*04b0*/  FFMA R9, R18, R19, R9 ;  /* 0x0000001312097223 */ /* 0x010fc80000000009 */
[----:B-----5:R-:W-:-:S04]  /*04c0*/  FFMA R9, R22, R23, R9 ;  /* 0x0000001716097223 */ /* 0x020fc80000000009 */
[----:B------:R-:W-:-:S04]  /*04d0*/  FFMA R24, R24, R21, R9 ;  /* 0x0000001518187223 */ /* 0x000fc80000000009 */
[----:B------:R-:W-:-:S04]  /*04e0*/  FFMA R25, R25, R20, R24 ;  /* 0x0000001419197223 */ /* 0x000fc80000000018 */
[----:B------:R-:W-:Y:S01]  /*04f0*/  FFMA R14, R8, R13, R25 ;  /* 0x0000000d080e7223 */ /* 0x000fe20000000019 */
[----:B------:R-:W-:Y:S06]  /*0500*/  BRA.U UP1, `(.L_x_414) ;  /* 0xfffffffd01247547 */ /* 0x000fec000b83ffff */
.L_x_413:
[----:B------:R-:W-:Y:S05]  /*0510*/  BRA.U !UP0, `(.L_x_412) ;  /* 0x00000005081c7547 */ /* 0x000fea000b800000 */
[----:B------:R-:W-:Y:S02]  /*0520*/  UISETP.GE.U32.AND UP0, UPT, UR6, 0x8, UPT ;  /* 0x000000080600788c */ /* 0x000fe4000bf06070 */
[----:B------:R-:W-:-:S04]  /*0530*/  ULOP3.LUT UR7, UR5, 0x7, URZ, 0xc0, !UPT ;  /* 0x0000000705077892 */ /* 0x000fc8000f8ec0ff */
[----:B------:R-:W-:-:S03]  /*0540*/  UISETP.NE.AND UP1, UPT, UR7, URZ, UPT ;  /* 0x000000ff0700728c */ /* 0x000fc6000bf25270 */
[----:B------:R-:W-:Y:S08]  /*0550*/  BRA.U !UP0, `(.L_x_415) ;  /* 0x0000000108787547 */ /* 0x000ff0000b800000 */
        /* <DEDUP_REMOVED lines=14> */
[----:B------:R0:W5:Y:S04]  /*0640*/  LDG.E.CONSTANT R6, desc[UR8][R4.64+0x1c] ;  /* 0x00001c0804067981 */ /* 0x000168000c1e9900 */
[----:B------:R1:W5:Y:S01]  /*0650*/  LDG.E.CONSTANT R7, desc[UR8][R2.64+0x1c] ;  /* 0x00001c0802077981 */ /* 0x000362000c1e9900 */
[----:B--2---:R-:W-:Y:S01]  /*0660*/  FFMA R10, R11, R10, R14 ;  /* 0x0000000a0b0a7223 */ /* 0x004fe2000000000e */
[----:B------:R-:W-:-:S04]  /*0670*/  IADD3 R11, P0, PT, R4, 0x20, RZ ;  /* 0x00000020040b7810 */ /* 0x000fc80007f1e0ff */
[----:B0-----:R-:W-:Y:S02]  /*0680*/  IADD3.X R5, PT, PT, RZ, R5, RZ, P0, !PT ;  /* 0x00000005ff057210 */ /* 0x001fe400007fe4ff */
[----:B------:R-:W-:Y:S01]  /*0690*/  MOV R4, R11 ;  /* 0x0000000b00047202 */ /* 0x000fe20000000f00 */
[----:B---3--:R-:W-:-:S04]  /*06a0*/  FFMA R10, R13, R12, R10 ;  /* 0x0000000c0d0a7223 */ /* 0x008fc8000000000a */
[----:B----4-:R-:W-:-:S04]  /*06b0*/  FFMA R10, R15, R16, R10 ;  /* 0x000000100f0a7223 */ /* 0x010fc8000000000a */
[----:B-----5:R-:W-:-:S04]  /*06c0*/  FFMA R10, R17, R18, R10 ;  /* 0x00000012110a7223 */ /* 0x020fc8000000000a */
[----:B------:R-:W-:-:S04]  /*06d0*/  FFMA R10, R19, R20, R10 ;  /* 0x00000014130a7223 */ /* 0x000fc8000000000a */
[----:B------:R-:W-:Y:S01]  /*06e0*/  FFMA R21, R21, R22, R10 ;  /* 0x0000001615157223 */ /* 0x000fe2000000000a */
[----:B------:R-:W-:-:S04]  /*06f0*/  IADD3 R10, P1, PT, R2, 0x20, RZ ;  /* 0x00000020020a7810 */ /* 0x000fc80007f3e0ff */
[----:B-1----:R-:W-:Y:S02]  /*0700*/  IADD3.X R3, PT, PT, RZ, R3, RZ, P1, !PT ;  /* 0x00000003ff037210 */ /* 0x002fe40000ffe4ff */
[----:B------:R-:W-:Y:S01]  /*0710*/  MOV R2, R10 ;  /* 0x0000000a00027202 */ /* 0x000fe20000000f00 */
[----:B------:R-:W-:-:S04]  /*0720*/  FFMA R9, R8, R9, R21 ;  /* 0x0000000908097223 */ /* 0x000fc80000000015 */
[----:B------:R-:W-:-:S07]  /*0730*/  FFMA R14, R6, R7, R9 ;  /* 0x00000007060e7223 */ /* 0x000fce0000000009 */
.L_x_415:
        /* <DEDUP_REMOVED lines=11> */
[----:B------:R0:W5:Y:S04]  /*07f0*/  LDG.E.CONSTANT R13, desc[UR8][R4.64+0xc] ;  /* 0x00000c08040d7981 */ /* 0x000168000c1e9900 */
[----:B------:R1:W5:Y:S01]  /*0800*/  LDG.E.CONSTANT R12, desc[UR8][R2.64+0xc] ;  /* 0x00000c08020c7981 */ /* 0x000362000c1e9900 */
[----:B--2---:R-:W-:-:S04]  /*0810*/  FFMA R6, R7, R6, R14 ;  /* 0x0000000607067223 */ /* 0x004fc8000000000e */
[----:B---3--:R-:W-:Y:S01]  /*0820*/  FFMA R9, R9, R8, R6 ;  /* 0x0000000809097223 */ /* 0x008fe20000000006 */
[----:B------:R-:W-:Y:S02]  /*0830*/  IADD3 R8, P0, PT, R4, 0x10, RZ ;  /* 0x0000001004087810 */ /* 0x000fe40007f1e0ff */
[----:B------:R-:W-:Y:S02]  /*0840*/  IADD3 R6, P1, PT, R2, 0x10, RZ ;  /* 0x0000001002067810 */ /* 0x000fe40007f3e0ff */
[----:B0-----:R-:W-:Y:S02]  /*0850*/  MOV R4, R8 ;  /* 0x0000000800047202 */ /* 0x001fe40000000f00 */
[----:B------:R-:W-:Y:S01]  /*0860*/  IADD3.X R7, PT, PT, RZ, R3, RZ, P1, !PT ;  /* 0x00000003ff077210 */ /* 0x000fe20000ffe4ff */
[----:B----4-:R-:W-:Y:S01]  /*0870*/  FFMA R10, R10, R11, R9 ;  /* 0x0000000b0a0a7223 */ /* 0x010fe20000000009 */
[----:B------:R-:W-:Y:S02]  /*0880*/  IADD3.X R9, PT, PT, RZ, R5, RZ, P0, !PT ;  /* 0x00000005ff097210 */ /* 0x000fe400007fe4ff */
[----:B-1----:R-:W-:-:S02]  /*0890*/  MOV R2, R6 ;  /* 0x0000000600027202 */ /* 0x002fc40000000f00 */
[----:B------:R-:W-:Y:S02]  /*08a0*/  MOV R5, R9 ;  /* 0x0000000900057202 */ /* 0x000fe40000000f00 */
[----:B------:R-:W-:Y:S01]  /*08b0*/  MOV R3, R7 ;  /* 0x0000000700037202 */ /* 0x000fe20000000f00 */
[----:B-----5:R-:W-:-:S07]  /*08c0*/  FFMA R14, R13, R12, R10 ;  /* 0x0000000c0d0e7223 */ /* 0x020fce000000000a */
.L_x_416:
[----:B------:R-:W-:Y:S05]  /*08d0*/  BRA.U !UP1, `(.L_x_412) ;  /* 0x00000001092c7547 */ /* 0x000fea000b800000 */
[----:B------:R-:W-:-:S12]  /*08e0*/  UIADD3 UR4, UPT, UPT, -UR4, URZ, URZ ;  /* 0x000000ff04047290 */ /* 0x000fd8000fffe1ff */
.L_x_417:
[----:B------:R0:W2:Y:S04]  /*08f0*/  LDG.E.CONSTANT R7, desc[UR8][R4.64] ;  /* 0x0000000804077981 */ /* 0x0000a8000c1e9900 */
[----:B------:R1:W2:Y:S01]  /*0900*/  LDG.E.CONSTANT R6, desc[UR8][R2.64] ;  /* 0x0000000802067981 */ /* 0x0002a2000c1e9900 */
[----:B------:R-:W-:-:S04]  /*0910*/  UIADD3 UR4, UPT, UPT, UR4, 0x1, URZ ;  /* 0x0000000104047890 */ /* 0x000fc8000fffe0ff */
[----:B------:R-:W-:Y:S01]  /*0920*/  UISETP.NE.AND UP0, UPT, UR4, URZ, UPT ;  /* 0x000000ff0400728c */ /* 0x000fe2000bf05270 */
[----:B0-----:R-:W-:Y:S02]  /*0930*/  IADD3 R4, P0, PT, R4, 0x4, RZ ;  /* 0x0000000404047810 */ /* 0x001fe40007f1e0ff */
[----:B-1----:R-:W-:Y:S02]  /*0940*/  IADD3 R2, P1, PT, R2, 0x4, RZ ;  /* 0x0000000402027810 */ /* 0x002fe40007f3e0ff */
[----:B------:R-:W-:Y:S02]  /*0950*/  IADD3.X R5, PT, PT, RZ, R5, RZ, P0, !PT ;  /* 0x00000005ff057210 */ /* 0x000fe400007fe4ff */
[----:B------:R-:W-:Y:S01]  /*0960*/  IADD3.X R3, PT, PT, RZ, R3, RZ, P1, !PT ;  /* 0x00000003ff037210 */ /* 0x000fe20000ffe4ff */
[----:B--2---:R-:W-:Y:S01]  /*0970*/  FFMA R14, R7, R6, R14 ;  /* 0x00000006070e7223 */ /* 0x004fe2000000000e */
[----:B------:R-:W-:Y:S07]  /*0980*/  BRA.U UP0, `(.L_x_417) ;  /* 0xfffffffd00d87547 */ /* 0x000fee000b83ffff */
.L_x_412:
[----:B------:R-:W0:Y:S02]  /*0990*/  LDC.64 R2, c[0x0][0x388] ;  /* 0x0000e200ff027b82 */ /* 0x000e240000000a00 */
[----:B0-----:R-:W-:-:S05]  /*09a0*/  IMAD.WIDE R2, R0, 0x4, R2 ;  /* 0x0000000400027825 */ /* 0x001fca00078e0202 */
[----:B------:R-:W-:Y:S01]  /*09b0*/  STG.E desc[UR8][R2.64], R14 ;  /* 0x0000000e02007986 */ /* 0x000fe2000c101908 */
[----:B------:R-:W-:Y:S05]  /*09c0*/  EXIT ;  /* 0x000000000000794d */ /* 0x000fea0003800000 */
.L_x_418:
        /* <DEDUP_REMOVED lines=11> */
.L_x_808:


//--------------------- .text.SetToZeroAllElementsBelowMainDiagonal --------------------------
	.section	.text.SetToZeroAllElementsBelowMainDiagonal,"ax",@progbits
	.align	128
        .global         SetToZeroAllElementsBelowMainDiagonal
        .type           SetToZeroAllElementsBelowMainDiagonal,@function
        .size           SetToZeroAllElementsBelowMainDiagonal,(.L_x_809 - SetToZeroAllElementsBelowMainDiagonal)
        .other          SetToZeroAllElementsBelowMainDiagonal,@"STO_CUDA_ENTRY STV_DEFAULT"
SetToZeroAllElementsBelowMainDiagonal:
.text.SetToZeroAllElementsBelowMainDiagonal:
        /* <DEDUP_REMOVED lines=8> */
[----:B------:R-:W0:Y:S02]  /*0080*/  LDCU UR4, c[0x0][0x384] ;  /* 0x00007080ff0477ac */ /* 0x000e240008000800 */
[C---:B0-----:R-:W-:Y:S01]  /*0090*/  VIMNMX R4, PT, PT, R0.reuse, UR4, PT ;  /* 0x0000000400047c48 */ /* 0x041fe2000bfe0100 */
[----:B------:R-:W-:-:S03]  /*00a0*/  IMAD R0, R0, UR4, RZ ;  /* 0x0000000400007c24 */ /* 0x000fc6000f8e02ff */
[----:B------:R-:W-:-:S13]  /*00b0*/  ISETP.GE.AND P0, PT, R4, 0x1, PT ;  /* 0x000000010400780c */ /* 0x000fda0003f06270 */
[----:B------:R-:W-:Y:S05]  /*00c0*/  @!P0 EXIT ;  /* 0x000000000000894d */ /* 0x000fea0003800000 */
[C---:B------:R-:W-:Y:S01]  /*00d0*/  ISETP.GE.U32.AND P1, PT, R4.reuse, 0x8, PT ;  /* 0x000000080400780c */ /* 0x040fe20003f26070 */
[----:B------:R-:W0:Y:S01]  /*00e0*/  LDCU.64 UR4, c[0x0][0x358] ;  /* 0x00006b00ff0477ac */ /* 0x000e220008000a00 */
[----:B------:R-:W-:Y:S01]  /*00f0*/  LOP3.LUT R10, R4, 0x7, RZ, 0xc0, !PT ;  /* 0x00000007040a7812 */ /* 0x000fe200078ec0ff */
[----:B------:R-:W-:Y:S01]  /*0100*/  BSSY.RECONVERGENT B0, `(.L_x_419) ;  /* 0x000001b000007945 */ /* 0x000fe20003800200 */
[----:B------:R-:W-:Y:S01]  /*0110*/  SHF.R.S32.HI R7, RZ, 0x1f, R0 ;  /* 0x0000001fff077819 */ /* 0x000fe20000011400 */
[----:B------:R-:W-:Y:S01]  /*0120*/  IMAD.MOV.U32 R5, RZ, RZ, RZ ;  /* 0x000000ffff057224 */ /* 0x000fe200078e00ff */
[----:B------:R-:W-:-:S07]  /*0130*/  ISETP.NE.AND P0, PT, R10, RZ, PT ;  /* 0x000000ff0a00720c */ /* 0x000fce0003f05270 */
[----:B------:R-:W-:Y:S06]  /*0140*/  @!P1 BRA `(.L_x_420) ;  /* 0x0000000000589947 */ /* 0x000fec0003800000 */
[----:B------:R-:W1:Y:S01]  /*0150*/  LDCU.64 UR6, c[0x0][0x388] ;  /* 0x00007100ff0677ac */ /* 0x000e620008000a00 */
[----:B------:R-:W-:-:S05]  /*0160*/  LOP3.LUT R5, R4, 0x7ffffff8, RZ, 0xc0, !PT ;  /* 0x7ffffff804057812 */ /* 0x000fca00078ec0ff */
[----:B------:R-:W-:Y:S01]  /*0170*/  IMAD.MOV R6, RZ, RZ, -R5 ;  /* 0x000000ffff067224 */ /* 0x000fe200078e0a05 */
[----:B-1----:R-:W-:-:S04]  /*0180*/  LEA R8, P1, R0, UR6, 0x2 ;  /* 0x0000000600087c11 */ /* 0x002fc8000f8210ff */
[----:B------:R-:W-:Y:S02]  /*0190*/  IADD3 R8, P2, PT, R8, 0x10, RZ ;  /* 0x0000001008087810 */ /* 0x000fe40007f5e0ff */
[----:B------:R-:W-:-:S05]  /*01a0*/  LEA.HI.X R9, R0, UR7, R7, 0x2, P1 ;  /* 0x0000000700097c11 */ /* 0x000fca00088f1407 */
[----:B------:R-:W-:-:S07]  /*01b0*/  IMAD.X R9, RZ, RZ, R9, P2 ;  /* 0x000000ffff097224 */ /* 0x000fce00010e0609 */
.L_x_421:
[----:B-1----:R-:W-:Y:S02]  /*01c0*/  IMAD.MOV.U32 R2, RZ, RZ, R8 ;  /* 0x000000ffff027224 */ /* 0x002fe400078e0008 */
[----:B------:R-:W-:Y:S02]  /*01d0*/  IMAD.MOV.U32 R3, RZ, RZ, R9 ;  /* 0x000000ffff037224 */ /* 0x000fe400078e0009 */
[----:B------:R-:W-:Y:S01]  /*01e0*/  VIADD R6, R6, 0x8 ;  /* 0x0000000806067836 */ /* 0x000fe20000000000 */
[----:B------:R-:W-:Y:S02]  /*01f0*/  IADD3 R8, P2, PT, R2, 0x20, RZ ;  /* 0x0000002002087810 */ /* 0x000fe40007f5e0ff */
[----:B0-----:R1:W-:Y:S02]  /*0200*/  STG.E desc[UR4][R2.64+-0x10], RZ ;  /* 0xfffff0ff02007986 */ /* 0x0013e4000c101904 */
[----:B------:R-:W-:Y:S01]  /*0210*/  ISETP.NE.AND P1, PT, R6, RZ, PT ;  /* 0x000000ff0600720c */ /* 0x000fe20003f25270 */
[----:B------:R-:W-:Y:S01]  /*0220*/  IMAD.X R9, RZ, RZ, R3, P2 ;  /* 0x000000ffff097224 */ /* 0x000fe200010e0603 */
[----:B------:R1:W-:Y:S04]  /*0230*/  STG.E desc[UR4][R2.64+-0xc], RZ ;  /* 0xfffff4ff02007986 */ /* 0x0003e8000c101904 */
[----:B------:R1:W-:Y:S04]  /*0240*/  STG.E desc[UR4][R2.64+-0x8], RZ ;  /* 0xfffff8ff02007986 */ /* 0x0003e8000c101904 */
[----:B------:R1:W-:Y:S04]  /*0250*/  STG.E desc[UR4][R2.64+-0x4], RZ ;  /* 0xfffffcff02007986 */ /* 0x0003e8000c101904 */
[----:B------:R1:W-:Y:S04]  /*0260*/  STG.E desc[UR4][R2.64], RZ ;  /* 0x000000ff02007986 */ /* 0x0003e8000c101904 */
[----:B------:R1:W-:Y:S04]  /*0270*/  STG.E desc[UR4][R2.64+0x4], RZ ;  /* 0x000004ff02007986 */ /* 0x0003e8000c101904 */
[----:B------:R1:W-:Y:S04]  /*0280*/  STG.E desc[UR4][R2.64+0x8], RZ ;  /* 0x000008ff02007986 */ /* 0x0003e8000c101904 */
[----:B------:R1:W-:Y:S01]  /*0290*/  STG.E desc[UR4][R2.64+0xc], RZ ;  /* 0x00000cff02007986 */ /* 0x0003e2000c101904 */
[----:B------:R-:W-:Y:S05]  /*02a0*/  @P1 BRA `(.L_x_421) ;  /* 0xfffffffc00c41947 */ /* 0x000fea000383ffff */
.L_x_420:
[----:B0-----:R-:W-:Y:S05]  /*02b0*/  BSYNC.RECONVERGENT B0 ;  /* 0x0000000000007941 */ /* 0x001fea0003800200 */
.L_x_419:
[----:B------:R-:W-:Y:S05]  /*02c0*/  @!P0 EXIT ;  /* 0x000000000000894d */ /* 0x000fea0003800000 */
[----:B------:R-:W-:Y:S01]  /*02d0*/  ISETP.GE.U32.AND P1, PT, R10, 0x4, PT ;  /* 0x000000040a00780c */ /* 0x000fe20003f26070 */
[----:B------:R-:W-:Y:S01]  /*02e0*/  BSSY.RECONVERGENT B0, `(.L_x_422) ;  /* 0x000000e000007945 */ /* 0x000fe20003800200 */
[----:B------:R-:W-:-:S04]  /*02f0*/  LOP3.LUT R8, R4, 0x3, RZ, 0xc0, !PT ;  /* 0x0000000304087812 */ /* 0x000fc800078ec0ff */
[----:B------:R-:W-:-:S07]  /*0300*/  ISETP.NE.AND P0, PT, R8, RZ, PT ;  /* 0x000000ff0800720c */ /* 0x000fce0003f05270 */
[----:B------:R-:W-:Y:S06]  /*0310*/  @!P1 BRA `(.L_x_423) ;  /* 0x0000000000289947 */ /* 0x000fec0003800000 */
[----:B------:R-:W0:Y:S01]  /*0320*/  LDCU.64 UR6, c[0x0][0x388] ;  /* 0x00007100ff0677ac */ /* 0x000e220008000a00 */
[----:B-1----:R-:W-:Y:S01]  /*0330*/  IADD3 R3, P1, PT, R0, R5, RZ ;  /* 0x0000000500037210 */ /* 0x002fe20007f3e0ff */
[----:B------:R-:W-:-:S04]  /*0340*/  VIADD R5, R5, 0x4 ;  /* 0x0000000405057836 */ /* 0x000fc80000000000 */
[----:B------:R-:W-:Y:S01]  /*0350*/  IMAD.X R6, RZ, RZ, R7, P1 ;  /* 0x000000ffff067224 */ /* 0x000fe200008e0607 */
[----:B0-----:R-:W-:-:S04]  /*0360*/  LEA R2, P1, R3, UR6, 0x2 ;  /* 0x0000000603027c11 */ /* 0x001fc8000f8210ff */
[----:B------:R-:W-:-:S05]  /*0370*/  LEA.HI.X R3, R3, UR7, R6, 0x2, P1 ;  /* 0x0000000703037c11 */ /* 0x000fca00088f1406 */
[----:B------:R0:W-:Y:S04]  /*0380*/  STG.E desc[UR4][R2.64], RZ ;  /* 0x000000ff02007986 */ /* 0x0001e8000c101904 */
[----:B------:R0:W-:Y:S04]  /*0390*/  STG.E desc[UR4][R2.64+0x4], RZ ;  /* 0x000004ff02007986 */ /* 0x0001e8000c101904 */
[----:B------:R0:W-:Y:S04]  /*03a0*/  STG.E desc[UR4][R2.64+0x8], RZ ;  /* 0x000008ff02007986 */ /* 0x0001e8000c101904 */
[----:B------:R0:W-:Y:S02]  /*03b0*/  STG.E desc[UR4][R2.64+0xc], RZ ;  /* 0x00000cff02007986 */ /* 0x0001e4000c101904 */
.L_x_423:
[----:B------:R-:W-:Y:S05]  /*03c0*/  BSYNC.RECONVERGENT B0 ;  /* 0x0000000000007941 */ /* 0x000fea0003800200 */
.L_x_422:
[----:B------:R-:W-:Y:S05]  /*03d0*/  @!P0 EXIT ;  /* 0x000000000000894d */ /* 0x000fea0003800000 */
[----:B------:R-:W-:Y:S01]  /*03e0*/  ISETP.NE.AND P1, PT, R8, 0x1, PT ;  /* 0x000000010800780c */ /* 0x000fe20003f25270 */
[----:B------:R-:W-:Y:S01]  /*03f0*/  BSSY.RECONVERGENT B0, `(.L_x_424) ;  /* 0x000000c000007945 */ /* 0x000fe20003800200 */
[----:B------:R-:W-:-:S04]  /*0400*/  LOP3.LUT R4, R4, 0x1, RZ, 0xc0, !PT ;  /* 0x0000000104047812 */ /* 0x000fc800078ec0ff */
[----:B------:R-:W-:-:S07]  /*0410*/  ISETP.NE.U32.AND P0, PT, R4, 0x1, PT ;  /* 0x000000010400780c */ /* 0x000fce0003f05070 */
[----:B------:R-:W-:Y:S06]  /*0420*/  @!P1 BRA `(.L_x_425) ;  /* 0x0000000000209947 */ /* 0x000fec0003800000 */
[----:B------:R-:W2:Y:S01]  /*0430*/  LDCU.64 UR6, c[0x0][0x388] ;  /* 0x00007100ff0677ac */ /* 0x000ea20008000a00 */
[----:B01----:R-:W-:Y:S01]  /*0440*/  IADD3 R3, P1, PT, R0, R5, RZ ;  /* 0x0000000500037210 */ /* 0x003fe20007f3e0ff */
[----:B------:R-:W-:-:S04]  /*0450*/  VIADD R5, R5, 0x2 ;  /* 0x0000000205057836 */ /* 0x000fc80000000000 */
[----:B------:R-:W-:Y:S01]  /*0460*/  IMAD.X R4, RZ, RZ, R7, P1 ;  /* 0x000000ffff047224 */ /* 0x000fe200008e0607 */
[----:B--2---:R-:W-:-:S04]  /*0470*/  LEA R2, P1, R3, UR6, 0x2 ;  /* 0x0000000603027c11 */ /* 0x004fc8000f8210ff */
[----:B------:R-:W-:-:S05]  /*0480*/  LEA.HI.X R3, R3, UR7, R4, 0x2, P1 ;  /* 0x0000000703037c11 */ /* 0x000fca00088f1404 */
[----:B------:R2:W-:Y:S04]  /*0490*/  STG.E desc[UR4][R2.64], RZ ;  /* 0x000000ff02007986 */ /* 0x0005e8000c101904 */
[----:B------:R2:W-:Y:S02]  /*04a0*/  STG.E desc[UR4][R2.64+0x4], RZ ;  /* 0x000004ff02007986 */ /* 0x0005e4000c101904 */
.L_x_425:
[----:B------:R-:W-:Y:S05]  /*04b0*/  BSYNC.RECONVERGENT B0 ;  /* 0x0000000000007941 */ /* 0x000fea0003800200 */
.L_x_424:
[----:B------:R-:W-:Y:S05]  /*04c0*/  @P0 EXIT ;  /* 0x000000000000094d */ /* 0x000fea0003800000 */
[----:B------:R-:W0:Y:S01]  /*04d0*/  LDCU.64 UR6, c[0x0][0x388] ;  /* 0x00007100ff0677ac */ /* 0x000e220008000a00 */
[----:B------:R-:W-:-:S05]  /*04e0*/  IADD3 R0, P0, PT, R0, R5, RZ ;  /* 0x0000000500007210 */ /* 0x000fca0007f1e0ff */
[----:B------:R-:W-:Y:S01]  /*04f0*/  IMAD.X R7, RZ, RZ, R7, P0 ;  /* 0x000000ffff077224 */ /* 0x000fe200000e0607 */
[----:B012---:R-:W-:-:S04]  /*0500*/  LEA R2, P0, R0, UR6, 0x2 ;  /* 0x0000000600027c11 */ /* 0x007fc8000f8010ff */
[----:B------:R-:W-:-:S05]  /*0510*/  LEA.HI.X R3, R0, UR7, R7, 0x2, P0 ;  /* 0x0000000700037c11 */ /* 0x000fca00080f1407 */
[----:B------:R-:W-:Y:S01]  /*0520*/  STG.E desc[UR4][R2.64], RZ ;  /* 0x000000ff02007986 */ /* 0x000fe2000c101904 */
[----:B------:R-:W-:Y:S05]  /*0530*/  EXIT ;  /* 0x000000000000794d */ /* 0x000fea0003800000 */
.L_x_426:
        /* <DEDUP_REMOVED lines=12> */
.L_x_809:


//--------------------- .text.Set1InMainDiagonal  --------------------------
	.section	.text.Set1InMainDiagonal,"ax",@progbits
	.align	128
        .global         Set1InMainDiagonal
        .type           Set1InMainDiagonal,@function
        .size           Set1InMainDiagonal,(.L_x_810 - Set1InMainDiagonal)
        .other          Set1InMainDiagonal,@"STO_CUDA_ENTRY STV_DEFAULT"
Set1InMainDiagonal:
.text.Set1InMainDiagonal:
[----:B------:R-:W-:Y:S01]  /*0000*/  LDC R1, c[0x0][0x37c] ;  /* 0x0000df00ff017b82 */ /* 0x000fe20000000800 */
[----:B------:R-:W0:Y:S07]  /*0010*/  S2R R3, SR_TID.X ;  /* 0x0000000000037919 */ /* 0x000e2e0000002100 */
[----:B------:R-:W0:Y:S01]  /*0020*/  S2UR UR6, SR_CTAID.X ;  /* 0x00000000000679c3 */ /* 0x000e220000002500 */
[----:B------:R-:W1:Y:S07]  /*0030*/  LDCU.64 UR4, c[0x0][0x380] ;  /* 0x00007000ff0477ac */ /* 0x000e6e0008000a00 */
[----:B------:R-:W0:Y:S01]  /*0040*/  LDC R0, c[0x0][0x360] ;  /* 0x0000d800ff007b82 */ /* 0x000e220000000800 */
[----:B-1----:R-:W-:-:S04]  /*0050*/  UISETP.LT.AND UP0, UPT, UR4, UR5, UPT ;  /* 0x000000050400728c */ /* 0x002fc8000bf01270 */
[----:B------:R-:W-:Y:S01]  /*0060*/  USEL UR4, UR4, UR5, UP0 ;  /* 0x0000000504047287 */ /* 0x000fe20008000000 */
[----:B0-----:R-:W-:-:S05]  /*0070*/  IMAD R0, R0, UR6, R3 ;  /* 0x0000000600007c24 */ /* 0x001fca000f8e0203 */
[----:B------:R-:W-:-:S13]  /*0080*/  ISETP.LT.AND P0, PT, R0, UR4, PT ;  /* 0x0000000400007c0c */ /* 0x000fda000bf01270 */
[----:B------:R-:W-:Y:S05]  /*0090*/  @!P0 EXIT ;  /* 0x000000000000894d */ /* 0x000fea0003800000 */
[----:B------:R-:W0:Y:S01]  /*00a0*/  LDC.64 R2, c[0x0][0x388] ;  /* 0x0000e200ff027b82 */ /* 0x000e220000000a00 */
[----:B------:R-:W1:Y:S01]  /*00b0*/  LDCU.64 UR6, c[0x0][0x358] ;  /* 0x00006b00ff0677ac */ /* 0x000e620008000a00 */
[----:B------:R-:W-:Y:S02]  /*00c0*/  IMAD R5, R0, UR5, R0 ;  /* 0x0000000500057c24 */ /* 0x000fe4000f8e0200 */
[----:B------:R-:W-:Y:S02]  /*00d0*/  HFMA2 R7, -RZ, RZ, 1.875, 0 ;  /* 0x3f800000ff077431 */ /* 0x000fe400000001ff */
[----:B0-----:R-:W-:-:S05]  /*00e0*/  IMAD.WIDE R2, R5, 0x4, R2 ;  /* 0x0000000405027825 */ /* 0x001fca00078e0202 */
[----:B-1----:R-:W-:Y:S01]  /*00f0*/  STG.E desc[UR6][R2.64], R7 ;  /* 0x0000000702007986 */ /* 0x002fe2000c101906 */
[----:B------:R-:W-:Y:S05]  /*0100*/  EXIT ;  /* 0x000000000000794d */ /* 0x000fea0003800000 */
.L_x_427:
        /* <DEDUP_REMOVED lines=15> */
.L_x_810:


//--------------------- .text.LnGradient          --------------------------
	.section	.text.LnGradient,"ax",@progbits
	.align	128
        .global         LnGradient
        .type           LnGradient,@function
        .size           LnGradient,(.L_x_767 - LnGradient)
        .other          LnGradient,@"STO_CUDA_ENTRY STV_DEFAULT"
LnGradient:
.text.LnGradient:
        /* <DEDUP_REMOVED lines=9> */
[----:B------:R-:W1:Y:S07]  /*0090*/  LDCU.64 UR4, c[0x0][0x358] ;  /* 0x00006b00ff0477ac */ /* 0x000e6e0008000a00 */
[----:B------:R-:W2:Y:S01]  /*00a0*/  LDC.64 R6, c[0x0][0x388] ;  /* 0x0000e200ff067b82 */ /* 0x000ea20000000a00 */
[----:B0-----:R-:W-:-:S05]  /*00b0*/  IMAD.WIDE R4, R2, 0x4, R4 ;  /* 0x0000000402047825 */ /* 0x001fca00078e0204 */
[----:B-1----:R-:W3:Y:S01]  /*00c0*/  LDG.E.CONSTANT R3, desc[UR4][R4.64] ;  /* 0x0000000404037981 */ /* 0x002ee2000c1e9900 */
[----:B--2---:R-:W-:-:S05]  /*00d0*/  IMAD.WIDE R6, R2, 0x4, R6 ;  /* 0x0000000402067825 */ /* 0x004fca00078e0206 */
[----:B------:R-:W2:Y:S01]  /*00e0*/  LDG.E.CONSTANT R0, desc[UR4][R6.64] ;  /* 0x0000000406007981 */ /* 0x000ea2000c1e9900 */
[----:B------:R-:W-:Y:S01]  /*00f0*/  BSSY.RECONVERGENT B0, `(.L_x_428) ;  /* 0x000000c000007945 */ /* 0x000fe20003800200 */
[----:B---3--:R-:W0:Y:S08]  /*0100*/  MUFU.RCP R8, R3 ;  /* 0x0000000300087308 */ /* 0x008e300000001000 */
[----:B--2---:R-:W1:Y:S01]  /*0110*/  FCHK P0, R0, R3 ;  /* 0x0000000300007302 */ /* 0x004e620000000000 */
[----:B0-----:R-:W-:-:S04]  /*0120*/  FFMA R9, -R3, R8, 1 ;  /* 0x3f80000003097423 */ /* 0x001fc80000000108 */
[----:B------:R-:W-:-:S04]  /*0130*/  FFMA R9, R8, R9, R8 ;  /* 0x0000000908097223 */ /* 0x000fc80000000008 */
[----:B------:R-:W-:-:S04]  /*0140*/  FFMA R8, R0, R9, RZ ;  /* 0x0000000900087223 */ /* 0x000fc800000000ff */
[----:B------:R-:W-:-:S04]  /*0150*/  FFMA R10, -R3, R8, R0 ;  /* 0x00000008030a7223 */ /* 0x000fc80000000100 */
[----:B------:R-:W-:Y:S01]  /*0160*/  FFMA R9, R9, R10, R8 ;  /* 0x0000000a09097223 */ /* 0x000fe20000000008 */
[----:B-1----:R-:W-:Y:S06]  /*0170*/  @!P0 BRA `(.L_x_429) ;  /* 0x00000000000c8947 */ /* 0x002fec0003800000 */
[----:B------:R-:W-:-:S07]  /*0180*/  MOV R4, 0x1a0 ;  /* 0x000001a000047802 */ /* 0x000fce0000000f00 */
[----:B------:R-:W-:Y:S05]  /*0190*/  CALL.REL.NOINC `($__internal_15_$__cuda_sm3x_div_rn_noftz_f32_slowpath) ;  /* 0x0000000000187944 */ /* 0x000fea0003c00000 */
[----:B------:R-:W-:-:S07]  /*01a0*/  IMAD.MOV.U32 R9, RZ, RZ, R0 ;  /* 0x000000ffff097224 */ /* 0x000fce00078e0000 */
.L_x_429:
[----:B------:R-:W-:Y:S05]  /*01b0*/  BSYNC.RECONVERGENT B0 ;  /* 0x0000000000007941 */ /* 0x000fea0003800200 */
.L_x_428:
[----:B------:R-:W0:Y:S02]  /*01c0*/  LDC.64 R4, c[0x0][0x398] ;  /* 0x0000e600ff047b82 */ /* 0x000e240000000a00 */
[----:B0-----:R-:W-:-:S05]  /*01d0*/  IMAD.WIDE R2, R2, 0x4, R4 ;  /* 0x0000000402027825 */ /* 0x001fca00078e0204 */
[----:B------:R-:W-:Y:S01]  /*01e0*/  STG.E desc[UR4][R2.64], R9 ;  /* 0x0000000902007986 */ /* 0x000fe2000c101904 */
[----:B------:R-:W-:Y:S05]  /*01f0*/  EXIT ;  /* 0x000000000000794d */ /* 0x000fea0003800000 */
        .weak           $__internal_15_$__cuda_sm3x_div_rn_noftz_f32_slowpath
        .type           $__internal_15_$__cuda_sm3x_div_rn_noftz_f32_slowpath,@function
        .size           $__internal_15_$__cuda_sm3x_div_rn_noftz_f32_slowpath,(.L_x_767 - $__internal_15_$__cuda_sm3x_div_rn_noftz_f32_slowpath)
$__internal_15_$__cuda_sm3x_div_rn_noftz_f32_slowpath:
[--C-:B------:R-:W-:Y:S01]  /*0200*/  SHF.R.U32.HI R6, RZ, 0x17, R3.reuse ;  /* 0x00000017ff067819 */ /* 0x100fe20000011603 */
[----:B------:R-:W-:Y:S01]  /*0210*/  BSSY.RECONVERGENT B1, `(.L_x_430) ;  /* 0x0000064000017945 */ /* 0x000fe20003800200 */
[--C-:B------:R-:W-:Y:S01]  /*0220*/  SHF.R.U32.HI R5, RZ, 0x17, R0.reuse ;  /* 0x00000017ff057819 */ /* 0x100fe20000011600 */
[----:B------:R-:W-:Y:S01]  /*0230*/  IMAD.MOV.U32 R7, RZ, RZ, R0 ;  /* 0x000000ffff077224 */ /* 0x000fe200078e0000 */
[----:B------:R-:W-:Y:S01]  /*0240*/  LOP3.LUT R6, R6, 0xff, RZ, 0xc0, !PT ;  /* 0x000000ff06067812 */ /* 0x000fe200078ec0ff */
[----:B------:R-:W-:Y:S01]  /*0250*/  IMAD.MOV.U32 R8, RZ, RZ, R3 ;  /* 0x000000ffff087224 */ /* 0x000fe200078e0003 */
[----:B------:R-:W-:-:S03]  /*0260*/  LOP3.LUT R5, R5, 0xff, RZ, 0xc0, !PT ;  /* 0x000000ff05057812 */ /* 0x000fc600078ec0ff */
[----:B------:R-:W-:Y:S02]  /*0270*/  VIADD R11, R6, 0xffffffff ;  /* 0xffffffff060b7836 */ /* 0x000fe40000000000 */
[----:B------:R-:W-:-:S03]  /*0280*/  VIADD R10, R5, 0xffffffff ;  /* 0xffffffff050a7836 */ /* 0x000fc60000000000 */
        /* <DEDUP_REMOVED lines=22> */
[----:B------:R-:W-:Y:S02]  /*03f0*/  @P0 IMAD.MOV.U32 R9, RZ, RZ, RZ ;  /* 0x000000ffff090224 */ /* 0x000fe400078e00ff */
[----:B------:R-:W-:Y:S01]  /*0400*/  @!P0 FFMA R7, R0, 1.84467440737095516160e+19, RZ ;  /* 0x5f80000000078823 */ /* 0x000fe200000000ff */
[----:B------:R-:W-:Y:S02]  /*0410*/  @!P0 IMAD.MOV.U32 R9, RZ, RZ, -0x40 ;  /* 0xffffffc0ff098424 */ /* 0x000fe400078e00ff */
[----:B------:R-:W-:Y:S02]  /*0420*/  @!P1 FFMA R8, R3, 1.84467440737095516160e+19, RZ ;  /* 0x5f80000003089823 */ /* 0x000fe400000000ff */
[----:B------:R-:W-:-:S07]  /*0430*/  @!P1 VIADD R9, R9, 0x40 ;  /* 0x0000004009099836 */ /* 0x000fce0000000000 */
.L_x_431:
[----:B------:R-:W-:Y:S01]  /*0440*/  LEA R3, R6, 0xc0800000, 0x17 ;  /* 0xc080000006037811 */ /* 0x000fe200078eb8ff */
[----:B------:R-:W-:Y:S01]  /*0450*/  VIADD R5, R5, 0xffffff81 ;  /* 0xffffff8105057836 */ /* 0x000fe20000000000 */
[----:B------:R-:W-:Y:S03]  /*0460*/  BSSY.RECONVERGENT B2, `(.L_x_436) ;  /* 0x0000035000027945 */ /* 0x000fe60003800200 */
[----:B------:R-:W-:Y:S01]  /*0470*/  IMAD.IADD R3, R8, 0x1, -R3 ;  /* 0x0000000108037824 */ /* 0x000fe200078e0a03 */
[C---:B------:R-:W-:Y:S01]  /*0480*/  IADD3 R6, PT, PT, R5.reuse, 0x7f, -R6 ;  /* 0x0000007f05067810 */ /* 0x040fe20007ffe806 */
[----:B------:R-:W-:Y:S02]  /*0490*/  IMAD R0, R5, -0x800000, R7 ;  /* 0xff80000005007824 */ /* 0x000fe400078e0207 */
[----:B------:R-:W0:Y:S01]  /*04a0*/  MUFU.RCP R8, R3 ;  /* 0x0000000300087308 */ /* 0x000e220000001000 */
[----:B------:R-:W-:Y:S01]  /*04b0*/  FADD.FTZ R11, -R3, -RZ ;  /* 0x800000ff030b7221 */ /* 0x000fe20000010100 */
[----:B------:R-:W-:-:S03]  /*04c0*/  IMAD.IADD R6, R6, 0x1, R9 ;  /* 0x0000000106067824 */ /* 0x000fc600078e0209 */
        /* <DEDUP_REMOVED lines=26> */
[----:B------:R-:W-:Y:S02]  /*0670*/  VIADD R8, R9, 0x20 ;  /* 0x0000002009087836 */ /* 0x000fe40000000000 */
[----:B------:R-:W-:Y:S01]  /*0680*/  LOP3.LUT R5, R5, 0x800000, RZ, 0xfc, !PT ;  /* 0x0080000005057812 */ /* 0x000fe200078efcff */
[----:B------:R-:W-:Y:S01]  /*0690*/  IMAD.MOV R7, RZ, RZ, -R9 ;  /* 0x000000ffff077224 */ /* 0x000fe200078e0a09 */
[----:B------:R-:W-:-:S02]  /*06a0*/  FSETP.NEU.FTZ.AND P0, PT, R3, R6, PT ;  /* 0x000000060300720b */ /* 0x000fc40003f1d000 */
[----:B------:R-:W-:Y:S02]  /*06b0*/  SHF.L.U32 R8, R5, R8, RZ ;  /* 0x0000000805087219 */ /* 0x000fe400000006ff */
        /* <DEDUP_REMOVED lines=11> */
.L_x_438:
[----:B------:R-:W-:-:S04]  /*0770*/  LOP3.LUT R0, R0, 0x80000000, RZ, 0xc0, !PT ;  /* 0x8000000000007812 */ /* 0x000fc800078ec0ff */
[----:B------:R-:W-:Y:S01]  /*0780*/  LOP3.LUT R0, R0, 0x7f800000, RZ, 0xfc, !PT ;  /* 0x7f80000000007812 */ /* 0x000fe200078efcff */
[----:B------:R-:W-:Y:S06]  /*0790*/  BRA `(.L_x_439) ;  /* 0x0000000000047947 */ /* 0x000fec0003800000 */
.L_x_437:
[----:B------:R-:W-:-:S07]  /*07a0*/  IMAD R0, R6, 0x800000, R0 ;  /* 0x0080000006007824 */ /* 0x000fce00078e0200 */
.L_x_439:
[----:B------:R-:W-:Y:S05]  /*07b0*/  BSYNC.RECONVERGENT B2 ;  /* 0x0000000000027941 */ /* 0x000fea0003800200 */
.L_x_436:
[----:B------:R-:W-:Y:S05]  /*07c0*/  BRA `(.L_x_440) ;  /* 0x0000000000207947 */ /* 0x000fea0003800000 */
.L_x_435:
[----:B------:R-:W-:-:S04]  /*07d0*/  LOP3.LUT R0, R8, 0x80000000, R7, 0x48, !PT ;  /* 0x8000000008007812 */ /* 0x000fc800078e4807 */
[----:B------:R-:W-:Y:S01]  /*07e0*/  LOP3.LUT R0, R0, 0x7f800000, RZ, 0xfc, !PT ;  /* 0x7f80000000007812 */ /* 0x000fe200078efcff */
[----:B------:R-:W-:Y:S06]  /*07f0*/  BRA `(.L_x_440) ;  /* 0x0000000000147947 */ /* 0x000fec0003800000 */
.L_x_434:
[----:B------:R-:W-:Y:S01]  /*0800*/  LOP3.LUT R0, R8, 0x80000000, R7, 0x48, !PT ;  /* 0x8000000008007812 */ /* 0x000fe200078e4807 */
[----:B------:R-:W-:Y:S06]  /*0810*/  BRA `(.L_x_440) ;  /* 0x00000000000c7947 */ /* 0x000fec0003800000 */
.L_x_433:
[----:B------:R-:W0:Y:S01]  /*0820*/  MUFU.RSQ R0, -QNAN ;  /* 0xffc0000000007908 */ /* 0x000e220000001400 */
[----:B------:R-:W-:Y:S05]  /*0830*/  BRA `(.L_x_440) ;  /* 0x0000000000047947 */ /* 0x000fea0003800000 */
.L_x_432:
[----:B------:R-:W-:-:S07]  /*0840*/  FADD.FTZ R0, R0, R3 ;  /* 0x0000000300007221 */ /* 0x000fce0000010000 */
.L_x_440:
[----:B------:R-:W-:Y:S05]  /*0850*/  BSYNC.RECONVERGENT B1 ;  /* 0x0000000000017941 */ /* 0x000fea0003800200 */
.L_x_430:
[----:B------:R-:W-:-:S04]  /*0860*/  IMAD.MOV.U32 R5, RZ, RZ, 0x0 ;  /* 0x00000000ff057424 */ /* 0x000fc800078e00ff */
[----:B0-----:R-:W-:Y:S05]  /*0870*/  RET.REL.NODEC R4 `(LnGradient) ;  /* 0xfffffff404e07950 */ /* 0x001fea0003c3ffff */
.L_x_441:
        /* <DEDUP_REMOVED lines=16> */
.L_x_767:


//--------------------- .text.ComputeLn           --------------------------
	.section	.text.ComputeLn,"ax",@progbits
	.align	128
        .global         ComputeLn
        .type           ComputeLn,@function
        .size           ComputeLn,(.L_x_812 - ComputeLn)
        .other          ComputeLn,@"STO_CUDA_ENTRY STV_DEFAULT"
ComputeLn:
.text.ComputeLn:
        /* <DEDUP_REMOVED lines=11> */
[----:B0-----:R-:W-:-:S06]  /*00b0*/  IMAD.WIDE R4, R7, 0x4, R4 ;  /* 0x0000000407047825 */ /* 0x001fcc00078e0204 */
[----:B-1----:R-:W3:Y:S01]  /*00c0*/  LDG.E.CONSTANT R4, desc[UR4][R4.64] ;  /* 0x0000000404047981 */ /* 0x002ee2000c1e9900 */
[----:B------:R-:W-:Y:S01]  /*00d0*/  BSSY.RECONVERGENT B0, `(.L_x_442) ;  /* 0x000001f000007945 */ /* 0x000fe20003800200 */
[----:B--2---:R-:W-:-:S04]  /*00e0*/  IMAD.WIDE R2, R7, 0x4, R2 ;  /* 0x0000000407027825 */ /* 0x004fc800078e0202 */
[----:B------:R-:W-:Y:S01]  /*00f0*/  HFMA2 R7, -RZ, RZ, -3.390625, 0 ;  /* 0xc2c80000ff077431 */ /* 0x000fe200000001ff */
[----:B---3--:R-:W-:-:S13]  /*0100*/  FSETP.GTU.AND P0, PT, R4, RZ, PT ;  /* 0x000000ff0400720b */ /* 0x008fda0003f0c000 */
[----:B------:R-:W-:Y:S05]  /*0110*/  @!P0 BRA `(.L_x_443) ;  /* 0x0000000000688947 */ /* 0x000fea0003800000 */
[----:B------:R-:W-:Y:S02]  /*0120*/  FSETP.GEU.AND P0, PT, R4, 1.175494350822287508e-38, PT ;  /* 0x008000000400780b */ /* 0x000fe40003f0e000 */
[----:B------:R-:W-:-:S11]  /*0130*/  MOV R7, 0x3e055027 ;  /* 0x3e05502700077802 */ /* 0x000fd60000000f00 */
[----:B------:R-:W-:-:S05]  /*0140*/  @!P0 FMUL R4, R4, 8388608 ;  /* 0x4b00000004048820 */ /* 0x000fca0000400000 */
[C---:B------:R-:W-:Y:S02]  /*0150*/  IADD3 R0, PT, PT, R4.reuse, -0x3f2aaaab, RZ ;  /* 0xc0d5555504007810 */ /* 0x040fe40007ffe0ff */
[----:B------:R-:W-:Y:S02]  /*0160*/  FSETP.NEU.AND P1, PT, R4, RZ, PT ;  /* 0x000000ff0400720b */ /* 0x000fe40003f2d000 */
        /* <DEDUP_REMOVED lines=19> */
[----:B------:R-:W-:-:S05]  /*02a0*/  @P0 FFMA R7, R4, R5, +INF ;  /* 0x7f80000004070423 */ /* 0x000fca0000000005 */
[----:B------:R-:W-:-:S07]  /*02b0*/  FSEL R7, R7, -INF , P1 ;  /* 0xff80000007077808 */ /* 0x000fce0000800000 */
.L_x_443:
[----:B------:R-:W-:Y:S05]  /*02c0*/  BSYNC.RECONVERGENT B0 ;  /* 0x0000000000007941 */ /* 0x000fea0003800200 */
.L_x_442:
[----:B------:R-:W-:Y:S01]  /*02d0*/  STG.E desc[UR4][R2.64], R7 ;  /* 0x0000000702007986 */ /* 0x000fe2000c101904 */
[----:B------:R-:W-:Y:S05]  /*02e0*/  EXIT ;  /* 0x000000000000794d */ /* 0x000fea0003800000 */
.L_x_444:
        /* <DEDUP_REMOVED lines=9> */
.L_x_812:


//--------------------- .text.SwishGradient       --------------------------
	.section	.text.SwishGradient,"ax",@progbits
	.align	128
        .global         SwishGradient
        .type           SwishGradient,@function
        .size           SwishGradient,(.L_x_768 - SwishGradient)
        .other          SwishGradient,@"STO_CUDA_ENTRY STV_DEFAULT"
SwishGradient:
.text.SwishGradient:
        /* <DEDUP_REMOVED lines=10> */
[----:B0-----:R-:W-:-:S05]  /*00a0*/  IMAD.WIDE R4, R2, 0x4, R4 ;  /* 0x0000000402047825 */ /* 0x001fca00078e0204 */
[----:B-1----:R-:W2:Y:S01]  /*00b0*/  LDG.E.CONSTANT R3, desc[UR4][R4.64] ;  /* 0x0000000404037981 */ /* 0x002ea2000c1e9900 */
[----:B------:R-:W-:Y:S01]  /*00c0*/  BSSY.RECONVERGENT B0, `(.L_x_445) ;  /* 0x0000015000007945 */ /* 0x000fe20003800200 */
[----:B------:R-:W-:Y:S01]  /*00d0*/  IMAD.MOV.U32 R0, RZ, RZ, 0x3f000000 ;  /* 0x3f000000ff007424 */ /* 0x000fe200078e00ff */
[----:B--2---:R-:W-:-:S13]  /*00e0*/  FSETP.GEU.AND P0, PT, |R3|, 9.9999997473787516356e-05, PT ;  /* 0x38d1b7170300780b */ /* 0x004fda0003f0e200 */
[----:B------:R-:W-:Y:S05]  /*00f0*/  @!P0 BRA `(.L_x_446) ;  /* 0x0000000000448947 */ /* 0x000fea0003800000 */
[----:B------:R-:W0:Y:S02]  /*0100*/  LDC.64 R4, c[0x0][0x388] ;  /* 0x0000e200ff047b82 */ /* 0x000e240000000a00 */
[----:B0-----:R-:W-:-:S05]  /*0110*/  IMAD.WIDE R4, R2, 0x4, R4 ;  /* 0x0000000402047825 */ /* 0x001fca00078e0204 */
[----:B------:R-:W2:Y:S01]  /*0120*/  LDG.E.CONSTANT R0, desc[UR4][R4.64] ;  /* 0x0000000404007981 */ /* 0x000ea2000c1e9900 */
[----:B------:R-:W0:Y:S01]  /*0130*/  MUFU.RCP R6, R3 ;  /* 0x0000000300067308 */ /* 0x000e220000001000 */
[----:B------:R-:W-:Y:S01]  /*0140*/  BSSY.RECONVERGENT B1, `(.L_x_447) ;  /* 0x000000b000017945 */ /* 0x000fe20003800200 */
[----:B0-----:R-:W-:-:S04]  /*0150*/  FFMA R7, -R3, R6, 1 ;  /* 0x3f80000003077423 */ /* 0x001fc80000000106 */
[----:B------:R-:W-:Y:S02]  /*0160*/  FFMA R7, R6, R7, R6 ;  /* 0x0000000706077223 */ /* 0x000fe40000000006 */
[----:B--2---:R-:W0:Y:S02]  /*0170*/  FCHK P0, R0, R3 ;  /* 0x0000000300007302 */ /* 0x004e240000000000 */
[----:B------:R-:W-:-:S04]  /*0180*/  FFMA R6, R0, R7, RZ ;  /* 0x0000000700067223 */ /* 0x000fc800000000ff */
[----:B------:R-:W-:-:S04]  /*0190*/  FFMA R8, -R3, R6, R0 ;  /* 0x0000000603087223 */ /* 0x000fc80000000100 */
[----:B------:R-:W-:Y:S01]  /*01a0*/  FFMA R6, R7, R8, R6 ;  /* 0x0000000807067223 */ /* 0x000fe20000000006 */
[----:B0-----:R-:W-:Y:S06]  /*01b0*/  @!P0 BRA `(.L_x_448) ;  /* 0x00000000000c8947 */ /* 0x001fec0003800000 */
[----:B------:R-:W-:-:S07]  /*01c0*/  MOV R4, 0x1e0 ;  /* 0x000001e000047802 */ /* 0x000fce0000000f00 */
[----:B------:R-:W-:Y:S05]  /*01d0*/  CALL.REL.NOINC `($__internal_16_$__cuda_sm3x_div_rn_noftz_f32_slowpath) ;  /* 0x00000000003c7944 */ /* 0x000fea0003c00000 */
[----:B------:R-:W-:-:S07]  /*01e0*/  IMAD.MOV.U32 R6, RZ, RZ, R0 ;  /* 0x000000ffff067224 */ /* 0x000fce00078e0000 */
.L_x_448:
[----:B------:R-:W-:Y:S05]  /*01f0*/  BSYNC.RECONVERGENT B1 ;  /* 0x0000000000017941 */ /* 0x000fea0003800200 */
.L_x_447:
[----:B------:R-:W-:-:S07]  /*0200*/  IMAD.MOV.U32 R0, RZ, RZ, R6 ;  /* 0x000000ffff007224 */ /* 0x000fce00078e0006 */
.L_x_446:
[----:B------:R-:W-:Y:S05]  /*0210*/  BSYNC.RECONVERGENT B0 ;  /* 0x0000000000007941 */ /* 0x000fea0003800200 */
.L_x_445:
[----:B------:R-:W0:Y:S08]  /*0220*/  LDC.64 R4, c[0x0][0x390] ;  /* 0x0000e400ff047b82 */ /* 0x000e300000000a00 */
[----:B------:R-:W1:Y:S01]  /*0230*/  LDC.64 R6, c[0x0][0x3a0] ;  /* 0x0000e800ff067b82 */ /* 0x000e620000000a00 */
[----:B0-----:R-:W-:-:S06]  /*0240*/  IMAD.WIDE R4, R2, 0x4, R4 ;  /* 0x0000000402047825 */ /* 0x001fcc00078e0204 */
[----:B------:R-:W2:Y:S01]  /*0250*/  LDG.E.CONSTANT R4, desc[UR4][R4.64] ;  /* 0x0000000404047981 */ /* 0x000ea2000c1e9900 */
[----:B------:R-:W-:Y:S01]  /*0260*/  FMUL R3, R3, R0 ;  /* 0x0000000003037220 */ /* 0x000fe20000400000 */
[----:B------:R-:W-:-:S04]  /*0270*/  FADD R8, -R0, 1 ;  /* 0x3f80000000087421 */ /* 0x000fc80000000100 */
[----:B------:R-:W-:Y:S01]  /*0280*/  FFMA R9, R3, R8, R0 ;  /* 0x0000000803097223 */ /* 0x000fe20000000000 */
[----:B-1----:R-:W-:-:S04]  /*0290*/  IMAD.WIDE R2, R2, 0x4, R6 ;  /* 0x0000000402027825 */ /* 0x002fc800078e0206 */
[----:B--2---:R-:W-:-:S05]  /*02a0*/  FMUL R9, R4, R9 ;  /* 0x0000000904097220 */ /* 0x004fca0000400000 */
[----:B------:R-:W-:Y:S01]  /*02b0*/  STG.E desc[UR4][R2.64], R9 ;  /* 0x0000000902007986 */ /* 0x000fe2000c101904 */
[----:B------:R-:W-:Y:S05]  /*02c0*/  EXIT ;  /* 0x000000000000794d */ /* 0x000fea0003800000 */
        .weak           $__internal_16_$__cuda_sm3x_div_rn_noftz_f32_slowpath
        .type           $__internal_16_$__cuda_sm3x_div_rn_noftz_f32_slowpath,@function
        .size           $__internal_16_$__cuda_sm3x_div_rn_noftz_f32_slowpath,(.L_x_768 - $__internal_16_$__cuda_sm3x_div_rn_noftz_f32_slowpath)
$__internal_16_$__cuda_sm3x_div_rn_noftz_f32_slowpath:
        /* <DEDUP_REMOVED lines=36> */
.L_x_450:
        /* <DEDUP_REMOVED lines=51> */
.L_x_457:
[----:B------:R-:W-:-:S04]  /*0840*/  LOP3.LUT R0, R0, 0x80000000, RZ, 0xc0, !PT ;  /* 0x8000000000007812 */ /* 0x000fc800078ec0ff */
[----:B------:R-:W-:Y:S01]  /*0850*/  LOP3.LUT R0, R0, 0x7f800000, RZ, 0xfc, !PT ;  /* 0x7f80000000007812 */ /* 0x000fe200078efcff */
[----:B------:R-:W-:Y:S06]  /*0860*/  BRA `(.L_x_458) ;  /* 0x0000000000047947 */ /* 0x000fec0003800000 */
.L_x_456:
[----:B------:R-:W-:-:S07]  /*0870*/  IMAD R0, R6, 0x800000, R0 ;  /* 0x0080000006007824 */ /* 0x000fce00078e0200 */
.L_x_458:
[----:B------:R-:W-:Y:S05]  /*0880*/  BSYNC.RECONVERGENT B3 ;  /* 0x0000000000037941 */ /* 0x000fea0003800200 */
.L_x_455:
[----:B------:R-:W-:Y:S05]  /*0890*/  BRA `(.L_x_459) ;  /* 0x0000000000207947 */ /* 0x000fea0003800000 */
.L_x_454:
[----:B------:R-:W-:-:S04]  /*08a0*/  LOP3.LUT R0, R8, 0x80000000, R7, 0x48, !PT ;  /* 0x8000000008007812 */ /* 0x000fc800078e4807 */
[----:B------:R-:W-:Y:S01]  /*08b0*/  LOP3.LUT R0, R0, 0x7f800000, RZ, 0xfc, !PT ;  /* 0x7f80000000007812 */ /* 0x000fe200078efcff */
[----:B------:R-:W-:Y:S06]  /*08c0*/  BRA `(.L_x_459) ;  /* 0x0000000000147947 */ /* 0x000fec0003800000 */
.L_x_453:
[----:B------:R-:W-:Y:S01]  /*08d0*/  LOP3.LUT R0, R8, 0x80000000, R7, 0x48, !PT ;  /* 0x8000000008007812 */ /* 0x000fe200078e4807 */
[----:B------:R-:W-:Y:S06]  /*08e0*/  BRA `(.L_x_459) ;  /* 0x00000000000c7947 */ /* 0x000fec0003800000 */
.L_x_452:
[----:B------:R-:W0:Y:S01]  /*08f0*/  MUFU.RSQ R0, -QNAN ;  /* 0xffc0000000007908 */ /* 0x000e220000001400 */
[----:B------:R-:W-:Y:S05]  /*0900*/  BRA `(.L_x_459) ;  /* 0x0000000000047947 */ /* 0x000fea0003800000 */
.L_x_451:
[----:B------:R-:W-:-:S07]  /*0910*/  FADD.FTZ R0, R0, R3 ;  /* 0x0000000300007221 */ /* 0x000fce0000010000 */
.L_x_459:
[----:B------:R-:W-:Y:S05]  /*0920*/  BSYNC.RECONVERGENT B2 ;  /* 0x0000000000027941 */ /* 0x000fea0003800200 */
.L_x_449:
[----:B------:R-:W-:-:S04]  /*0930*/  IMAD.MOV.U32 R5, RZ, RZ, 0x0 ;  /* 0x00000000ff057424 */ /* 0x000fc800078e00ff */
[----:B0-----:R-:W-:Y:S05]  /*0940*/  RET.REL.NODEC R4 `(SwishGradient) ;  /* 0xfffffff404ac7950 */ /* 0x001fea0003c3ffff */
.L_x_460:
        /* <DEDUP_REMOVED lines=11> */
.L_x_768:


//--------------------- .text.ComputeSoftmaxGradientWitHierarchy --------------------------
	.section	.text.ComputeSoftmaxGradientWitHierarchy,"ax",@progbits
	.align	128
        .global         ComputeSoftmaxGradientWitHierarchy
        .type           ComputeSoftmaxGradientWitHierarchy,@function
        .size           ComputeSoftmaxGradientWitHierarchy,(.L_x_814 - ComputeSoftmaxGradientWitHierarchy)
        .other          ComputeSoftmaxGradientWitHierarchy,@"STO_CUDA_ENTRY STV_DEFAULT"
ComputeSoftmaxGradientWitHierarchy:
.text.ComputeSoftmaxGradientWitHierarchy:
        /* <DEDUP_REMOVED lines=9> */
[----:B------:R-:W-:Y:S01]  /*0090*/  ISETP.GE.AND P2, PT, R0, RZ, PT ;  /* 0x000000ff0000720c */ /* 0x000fe20003f46270 */
[----:B------:R-:W1:Y:S01]  /*00a0*/  LDCU.64 UR4, c[0x0][0x358] ;  /* 0x00006b00ff0477ac */ /* 0x000e620008000a00 */
[----:B0-----:R-:W-:-:S04]  /*00b0*/  IABS R5, R8 ;  /* 0x0000000800057213 */ /* 0x001fc80000000000 */
[----:B------:R-:W0:Y:S08]  /*00c0*/  I2F.RP R4, R5 ;  /* 0x0000000500047306 */ /* 0x000e300000209400 */
[----:B0-----:R-:W0:Y:S02]  /*00d0*/  MUFU.RCP R4, R4 ;  /* 0x0000000400047308 */ /* 0x001e240000001000 */
[----:B0-----:R-:W-:-:S06]  /*00e0*/  IADD3 R2, PT, PT, R4, 0xffffffe, RZ ;  /* 0x0ffffffe04027810 */ /* 0x001fcc0007ffe0ff */
[----:B------:R0:W2:Y:S02]  /*00f0*/  F2I.FTZ.U32.TRUNC.NTZ R3, R2 ;  /* 0x0000000200037305 */ /* 0x0000a4000021f000 */
[----:B0-----:R-:W-:Y:S01]  /*0100*/  HFMA2 R2, -RZ, RZ, 0, 0 ;  /* 0x00000000ff027431 */ /* 0x001fe200000001ff */
[----:B--2---:R-:W-:-:S05]  /*0110*/  IADD3 R6, PT, PT, RZ, -R3, RZ ;  /* 0x80000003ff067210 */ /* 0x004fca0007ffe0ff */
[----:B------:R-:W-:Y:S01]  /*0120*/  IMAD R7, R6, R5, RZ ;  /* 0x0000000506077224 */ /* 0x000fe200078e02ff */
[----:B------:R-:W-:-:S03]  /*0130*/  IABS R6, R0 ;  /* 0x0000000000067213 */ /* 0x000fc60000000000 */
[----:B------:R-:W-:-:S06]  /*0140*/  IMAD.HI.U32 R3, R3, R7, R2 ;  /* 0x0000000703037227 */ /* 0x000fcc00078e0002 */
[----:B------:R-:W-:-:S05]  /*0150*/  IMAD.HI.U32 R3, R3, R6, RZ ;  /* 0x0000000603037227 */ /* 0x000fca00078e00ff */
[----:B------:R-:W-:-:S05]  /*0160*/  IADD3 R3, PT, PT, -R3, RZ, RZ ;  /* 0x000000ff03037210 */ /* 0x000fca0007ffe1ff */
[C---:B------:R-:W-:Y:S02]  /*0170*/  IMAD R4, R5.reuse, R3, R6 ;  /* 0x0000000305047224 */ /* 0x040fe400078e0206 */
[----:B------:R-:W0:Y:S03]  /*0180*/  LDC.64 R2, c[0x0][0x388] ;  /* 0x0000e200ff027b82 */ /* 0x000e260000000a00 */
[----:B------:R-:W-:-:S13]  /*0190*/  ISETP.GT.U32.AND P0, PT, R5, R4, PT ;  /* 0x000000040500720c */ /* 0x000fda0003f04070 */
[----:B------:R-:W-:Y:S02]  /*01a0*/  @!P0 IADD3 R4, PT, PT, R4, -R5, RZ ;  /* 0x8000000504048210 */ /* 0x000fe40007ffe0ff */
[----:B------:R-:W-:Y:S02]  /*01b0*/  ISETP.NE.AND P0, PT, R8, RZ, PT ;  /* 0x000000ff0800720c */ /* 0x000fe40003f05270 */
[----:B------:R-:W-:-:S13]  /*01c0*/  ISETP.GT.U32.AND P1, PT, R5, R4, PT ;  /* 0x000000040500720c */ /* 0x000fda0003f24070 */
[----:B------:R-:W-:-:S04]  /*01d0*/  @!P1 IADD3 R4, PT, PT, R4, -R5, RZ ;  /* 0x8000000504049210 */ /* 0x000fc80007ffe0ff */
[----:B------:R-:W-:Y:S02]  /*01e0*/  @!P2 IADD3 R4, PT, PT, -R4, RZ, RZ ;  /* 0x000000ff0404a210 */ /* 0x000fe40007ffe1ff */
[----:B------:R-:W-:-:S05]  /*01f0*/  @!P0 LOP3.LUT R4, RZ, R8, RZ, 0x33, !PT ;  /* 0x00000008ff048212 */ /* 0x000fca00078e33ff */
[----:B0-----:R-:W-:-:S05]  /*0200*/  IMAD.WIDE R2, R4, 0x4, R2 ;  /* 0x0000000404027825 */ /* 0x001fca00078e0202 */
[----:B-1----:R-:W2:Y:S02]  /*0210*/  LDG.E R5, desc[UR4][R2.64] ;  /* 0x0000000402057981 */ /* 0x002ea4000c1e1900 */
[----:B--2---:R-:W-:-:S13]  /*0220*/  FSETP.GEU.AND P0, PT, |R5|, 5, PT ;  /* 0x40a000000500780b */ /* 0x004fda0003f0e200 */
[----:B------:R-:W-:Y:S05]  /*0230*/  @P0 BRA `(.L_x_461) ;  /* 0x0000000000480947 */ /* 0x000fea0003800000 */
[----:B------:R-:W0:Y:S08]  /*0240*/  LDC.64 R2, c[0x0][0x398] ;  /* 0x0000e600ff027b82 */ /* 0x000e300000000a00 */
[----:B------:R-:W1:Y:S08]  /*0250*/  LDC.64 R4, c[0x0][0x390] ;  /* 0x0000e400ff047b82 */ /* 0x000e700000000a00 */
[----:B------:R-:W2:Y:S01]  /*0260*/  LDC.64 R8, c[0x0][0x3a0] ;  /* 0x0000e800ff087b82 */ /* 0x000ea20000000a00 */
[----:B0-----:R-:W-:-:S06]  /*0270*/  IMAD.WIDE R2, R0, 0x4, R2 ;  /* 0x0000000400027825 */ /* 0x001fcc00078e0202 */
[----:B------:R-:W3:Y:S01]  /*0280*/  LDG.E R2, desc[UR4][R2.64] ;  /* 0x0000000402027981 */ /* 0x000ee2000c1e1900 */
[----:B-1----:R-:W-:-:S06]  /*0290*/  IMAD.WIDE R4, R0, 0x4, R4 ;  /* 0x0000000400047825 */ /* 0x002fcc00078e0204 */
[----:B------:R-:W4:Y:S01]  /*02a0*/  LDG.E R5, desc[UR4][R4.64] ;  /* 0x0000000404057981 */ /* 0x000f22000c1e1900 */
[----:B------:R-:W-:Y:S01]  /*02b0*/  UMOV UR6, 0xa0b5ed8d ;  /* 0xa0b5ed8d00067882 */ /* 0x000fe20000000000 */
[----:B------:R-:W-:Y:S01]  /*02c0*/  UMOV UR7, 0x3eb0c6f7 ;  /* 0x3eb0c6f700077882 */ /* 0x000fe20000000000 */
[----:B---3--:R-:W-:-:S04]  /*02d0*/  FADD R10, R2, -1 ;  /* 0xbf800000020a7421 */ /* 0x008fc80000000000 */
[----:B------:R-:W0:Y:S02]  /*02e0*/  F2F.F64.F32 R6, |R10| ;  /* 0x4000000a00067310 */ /* 0x000e240000201800 */
[----:B0-----:R-:W-:Y:S01]  /*02f0*/  DSETP.GEU.AND P0, PT, R6, UR6, PT ;  /* 0x0000000606007e2a */ /* 0x001fe2000bf0e000 */
[----:B----4-:R-:W-:-:S04]  /*0300*/  FADD R6, -R5, 1 ;  /* 0x3f80000005067421 */ /* 0x010fc80000000100 */
[----:B------:R-:W-:Y:S01]  /*0310*/  FMUL R11, R5, R6 ;  /* 0x00000006050b7220 */ /* 0x000fe20000400000 */
[----:B--2---:R-:W-:-:S08]  /*0320*/  IMAD.WIDE R6, R0, 0x4, R8 ;  /* 0x0000000400067825 */ /* 0x004fd000078e0208 */
[----:B------:R-:W-:-:S05]  /*0330*/  @P0 FMUL R11, R2, -R5 ;  /* 0x80000005020b0220 */ /* 0x000fca0000400000 */
[----:B------:R-:W-:Y:S01]  /*0340*/  STG.E desc[UR4][R6.64], R11 ;  /* 0x0000000b06007986 */ /* 0x000fe2000c101904 */
[----:B------:R-:W-:Y:S05]  /*0350*/  EXIT ;  /* 0x000000000000794d */ /* 0x000fea0003800000 */
.L_x_461:
[----:B------:R-:W0:Y:S02]  /*0360*/  LDC.64 R2, c[0x0][0x3a0] ;  /* 0x0000e800ff027b82 */ /* 0x000e240000000a00 */
[----:B0-----:R-:W-:-:S05]  /*0370*/  IMAD.WIDE R2, R0, 0x4, R2 ;  /* 0x0000000400027825 */ /* 0x001fca00078e0202 */
[----:B------:R-:W-:Y:S01]  /*0380*/  STG.E desc[UR4][R2.64], R5 ;  /* 0x0000000502007986 */ /* 0x000fe2000c101904 */
[----:B------:R-:W-:Y:S05]  /*0390*/  EXIT ;  /* 0x000000000000794d */ /* 0x000fea0003800000 */
.L_x_462:
        /* <DEDUP_REMOVED lines=14> */
.L_x_814:


//--------------------- .text.ComputeSoftmaxWithHierarchy --------------------------
	.section	.text.ComputeSoftmaxWithHierarchy,"ax",@progbits
	.align	128
        .global         ComputeSoftmaxWithHierarchy
        .type           ComputeSoftmaxWithHierarchy,@function
        .size           ComputeSoftmaxWithHierarchy,(.L_x_770 - ComputeSoftmaxWithHierarchy)
        .other          ComputeSoftmaxWithHierarchy,@"STO_CUDA_ENTRY STV_DEFAULT"
ComputeSoftmaxWithHierarchy:
.text.ComputeSoftmaxWithHierarchy:
[----:B------:R-:W0:Y:S01]  /*0000*/  LDC R1, c[0x0][0x37c] ;  /* 0x0000df00ff017b82 */ /* 0x000e220000000800 */
[----:B------:R-:W1:Y:S01]  /*0010*/  S2R R3, SR_TID.X ;  /* 0x0000000000037919 */ /* 0x000e620000002100 */
[----:B------:R-:W2:Y:S06]  /*0020*/  LDCU UR5, c[0x0][0x2fc] ;  /* 0x00005f80ff0577ac */ /* 0x000eac0008000800 */
[----:B------:R-:W1:Y:S01]  /*0030*/  S2UR UR6, SR_CTAID.X ;  /* 0x00000000000679c3 */ /* 0x000e620000002500 */
[----:B0-----:R-:W-:Y:S01]  /*0040*/  VIADD R1, R1, 0xfffffff8 ;  /* 0xfffffff801017836 */ /* 0x001fe20000000000 */
[----:B------:R-:W0:Y:S01]  /*0050*/  LDCU UR7, c[0x0][0x380] ;  /* 0x00007000ff0777ac */ /* 0x000e220008000800 */
[----:B------:R-:W3:Y:S05]  /*0060*/  LDCU UR4, c[0x0][0x2f8] ;  /* 0x00005f00ff0477ac */ /* 0x000eea0008000800 */
[----:B------:R-:W1:Y:S01]  /*0070*/  LDC R0, c[0x0][0x360] ;  /* 0x0000d800ff007b82 */ /* 0x000e620000000800 */
[----:B---3--:R-:W-:-:S05]  /*0080*/  IADD3 R10, P1, PT, R1, UR4, RZ ;  /* 0x00000004010a7c10 */ /* 0x008fca000ff3e0ff */
[----:B--2---:R-:W-:Y:S02]  /*0090*/  IMAD.X R11, RZ, RZ, UR5, P1 ;  /* 0x00000005ff0b7e24 */ /* 0x004fe400088e06ff */
[----:B-1----:R-:W-:-:S05]  /*00a0*/  IMAD R0, R0, UR6, R3 ;  /* 0x0000000600007c24 */ /* 0x002fca000f8e0203 */
[----:B0-----:R-:W-:-:S13]  /*00b0*/  ISETP.GE.AND P0, PT, R0, UR7, PT ;  /* 0x0000000700007c0c */ /* 0x001fda000bf06270 */
[----:B------:R-:W-:Y:S05]  /*00c0*/  @P0 EXIT ;  /* 0x000000000000094d */ /* 0x000fea0003800000 */
[----:B------:R-:W0:Y:S01]  /*00d0*/  LDC.64 R6, c[0x0][0x390] ;  /* 0x0000e400ff067b82 */ /* 0x000e220000000a00 */
[----:B------:R-:W1:Y:S01]  /*00e0*/  LDCU UR4, c[0x0][0x384] ;  /* 0x00007080ff0477ac */ /* 0x000e620008000800 */
[----:B------:R2:W-:Y:S01]  /*00f0*/  STL [R1], RZ ;  /* 0x000000ff01007387 */ /* 0x0005e20000100800 */
[----:B------:R-:W-:Y:S01]  /*0100*/  MOV R20, 0x1a0 ;  /* 0x000001a000147802 */ /* 0x000fe20000000f00 */
[----:B------:R-:W-:Y:S01]  /*0110*/  IMAD.MOV.U32 R21, RZ, RZ, 0x0 ;  /* 0x00000000ff157424 */ /* 0x000fe200078e00ff */
[----:B------:R-:W3:Y:S01]  /*0120*/  LDCU.64 UR6, c[0x0][0x388] ;  /* 0x00007100ff0677ac */ /* 0x000ee20008000a00 */
[----:B------:R-:W4:Y:S01]  /*0130*/  LDCU UR5, c[0x0][0x384] ;  /* 0x00007080ff0577ac */ /* 0x000f220008000800 */
[----:B-1----:R-:W-:Y:S02]  /*0140*/  IMAD R0, R0, UR4, RZ ;  /* 0x0000000400007c24 */ /* 0x002fe4000f8e02ff */
[----:B---3--:R-:W-:Y:S01]  /*0150*/  IMAD.U32 R4, RZ, RZ, UR6 ;  /* 0x00000006ff047e24 */ /* 0x008fe2000f8e00ff */
[----:B------:R-:W-:Y:S01]  /*0160*/  MOV R5, UR7 ;  /* 0x0000000700057c02 */ /* 0x000fe20008000f00 */
[----:B0-----:R-:W-:-:S04]  /*0170*/  IMAD.WIDE R6, R0, 0x4, R6 ;  /* 0x0000000400067825 */ /* 0x001fc800078e0206 */
[----:B--2-4-:R-:W-:-:S07]  /*0180*/  IMAD.U32 R8, RZ, RZ, UR5 ;  /* 0x00000005ff087e24 */ /* 0x014fce000f8e00ff */
[----:B------:R-:W-:Y:S05]  /*0190*/  CALL.REL.NOINC `($ComputeSoftmaxWithHierarchy$SoftmaxWithHierarchy) ;  /* 0x0000000000047944 */ /* 0x000fea0003c00000 */
[----:B------:R-:W-:Y:S05]  /*01a0*/  EXIT ;  /* 0x000000000000794d */ /* 0x000fea0003800000 */
        .type           $ComputeSoftmaxWithHierarchy$SoftmaxWithHierarchy,@function
        .size           $ComputeSoftmaxWithHierarchy$SoftmaxWithHierarchy,($__internal_17_$__cuda_sm3x_div_rn_noftz_f32_slowpath - $ComputeSoftmaxWithHierarchy$SoftmaxWithHierarchy)
$ComputeSoftmaxWithHierarchy$SoftmaxWithHierarchy:
[----:B------:R-:W-:-:S05]  /*01b0*/  VIADD R1, R1, 0xffffff68 ;  /* 0xffffff6801017836 */ /* 0x000fca0000000000 */
[----:B------:R-:W-:Y:S04]  /*01c0*/  STL [R1+0x90], R53 ;  /* 0x0000903501007387 */ /* 0x000fe80000100800 */
        /* <DEDUP_REMOVED lines=15> */
[----:B------:R0:W-:Y:S04]  /*02c0*/  STL [R1+0x34], R18 ;  /* 0x0000341201007387 */ /* 0x0001e80000100800 */
[----:B------:R1:W-:Y:S04]  /*02d0*/  STL [R1+0x30], R17 ;  /* 0x0000301101007387 */ /* 0x0003e80000100800 */
[----:B------:R2:W-:Y:S01]  /*02e0*/  STL [R1+0x2c], R16 ;  /* 0x00002c1001007387 */ /* 0x0005e20000100800 */
[----:B0-----:R-:W0:Y:S05]  /*02f0*/  BMOV.32.CLEAR R18, B9 ;  /* 0x0000000009127355 */ /* 0x001e2a0000100000 */
[----:B------:R3:W-:Y:S01]  /*0300*/  STL [R1+0x28], R2 ;  /* 0x0000280201007387 */ /* 0x0007e20000100800 */
[----:B-1----:R-:W1:Y:S05]  /*0310*/  BMOV.32.CLEAR R17, B8 ;  /* 0x0000000008117355 */ /* 0x002e6a0000100000 */
[----:B--2---:R-:W2:Y:S05]  /*0320*/  BMOV.32.CLEAR R16, B7 ;  /* 0x0000000007107355 */ /* 0x004eaa0000100000 */
[----:B---3--:R-:W3:Y:S05]  /*0330*/  BMOV.32.CLEAR R2, B6 ;  /* 0x0000000006027355 */ /* 0x008eea0000100000 */
[----:B------:R-:W-:Y:S01]  /*0340*/  BSSY.RECONVERGENT B9, `(.L_x_463) ;  /* 0x00002af000097945 */ /* 0x000fe20003800200 */
[----:B------:R4:W-:Y:S04]  /*0350*/  STL [R1+0x80], R45 ;  /* 0x0000802d01007387 */ /* 0x0009e80000100800 */
[----:B------:R5:W-:Y:S04]  /*0360*/  STL [R1+0x7c], R44 ;  /* 0x00007c2c01007387 */ /* 0x000be80000100800 */
[----:B------:R0:W-:Y:S01]  /*0370*/  STL [R1+0x78], R39 ;  /* 0x0000782701007387 */ /* 0x0001e20000100800 */
[----:B----4-:R-:W-:-:S03]  /*0380*/  IMAD.MOV.U32 R45, RZ, RZ, R5 ;  /* 0x000000ffff2d7224 */ /* 0x010fc600078e0005 */
[----:B------:R4:W-:Y:S01]  /*0390*/  STL [R1+0x74], R38 ;  /* 0x0000742601007387 */ /* 0x0009e20000100800 */
[----:B-----5:R-:W-:-:S03]  /*03a0*/  IMAD.MOV.U32 R44, RZ, RZ, R4 ;  /* 0x000000ffff2c7224 */ /* 0x020fc600078e0004 */
[----:B------:R5:W-:Y:S01]  /*03b0*/  STL [R1+0x50], R25 ;  /* 0x0000501901007387 */ /* 0x000be20000100800 */
[----:B0-----:R-:W-:-:S03]  /*03c0*/  IMAD.MOV.U32 R39, RZ, RZ, R7 ;  /* 0x000000ffff277224 */ /* 0x001fc600078e0007 */
[----:B------:R0:W-:Y:S01]  /*03d0*/  STL [R1+0x4c], R24 ;  /* 0x00004c1801007387 */ /* 0x0001e20000100800 */
[----:B----4-:R-:W-:-:S03]  /*03e0*/  MOV R38, R6 ;  /* 0x0000000600267202 */ /* 0x010fc60000000f00 */
[----:B------:R4:W-:Y:S01]  /*03f0*/  STL [R1+0x48], R23 ;  /* 0x0000481701007387 */ /* 0x0009e20000100800 */
[----:B-----5:R-:W-:Y:S02]  /*0400*/  IMAD.MOV.U32 R25, RZ, RZ, R8 ;  /* 0x000000ffff197224 */ /* 0x020fe400078e0008 */
[----:B0-----:R-:W-:Y:S01]  /*0410*/  IMAD.MOV.U32 R24, RZ, RZ, R10 ;  /* 0x000000ffff187224 */ /* 0x001fe200078e000a */
[----:B----4-:R-:W-:Y:S01]  /*0420*/  MOV R23, R11 ;  /* 0x0000000b00177202 */ /* 0x010fe20000000f00 */
[----:B------:R-:W0:Y:S02]  /*0430*/  LDCU UR4, c[0x0][0x2f8] ;  /* 0x00005f00ff0477ac */ /* 0x000e240008000800 */
[----:B0-----:R-:W-:-:S05]  /*0440*/  VIADD R22, R24, -UR4 ;  /* 0x8000000418167c36 */ /* 0x001fca0008000000 */
[----:B------:R-:W4:Y:S01]  /*0450*/  LDL R7, [R22] ;  /* 0x0000000016077983 */ /* 0x000f220000100800 */
[----:B------:R-:W0:Y:S02]  /*0460*/  LDC.64 R46, c[0x0][0x358] ;  /* 0x0000d600ff2e7b82 */ /* 0x000e240000000a00 */
[----:B0-----:R-:W-:Y:S02]  /*0470*/  R2UR UR6, R46 ;  /* 0x000000002e0672ca */ /* 0x001fe400000e0000 */
[----:B------:R-:W-:Y:S01]  /*0480*/  R2UR UR7, R47 ;  /* 0x000000002f0772ca */ /* 0x000fe200000e0000 */
[----:B----4-:R-:W-:-:S12]  /*0490*/  IMAD.WIDE R4, R7, 0x4, R44 ;  /* 0x0000000407047825 */ /* 0x010fd800078e022c */
[----:B------:R-:W4:Y:S01]  /*04a0*/  LDG.E R5, desc[UR6][R4.64] ;  /* 0x0000000604057981 */ /* 0x000f22000c1e1900 */
[----:B------:R-:W0:Y:S01]  /*04b0*/  LDCU UR5, c[0x0][0x2fc] ;  /* 0x00005f80ff0577ac */ /* 0x000e220008000800 */
[----:B------:R-:W-:Y:S01]  /*04c0*/  IADD3 R26, P1, PT, R1, UR4, RZ ;  /* 0x00000004011a7c10 */ /* 0x000fe2000ff3e0ff */
[----:B------:R-:W-:Y:S04]  /*04d0*/  BSSY.RECONVERGENT B6, `(.L_x_464) ;  /* 0x0000016000067945 */ /* 0x000fe80003800200 */
[----:B0-----:R-:W-:Y:S02]  /*04e0*/  IMAD.X R27, RZ, RZ, UR5, P1 ;  /* 0x00000005ff1b7e24 */ /* 0x001fe400088e06ff */
[----:B----4-:R-:W-:-:S06]  /*04f0*/  FADD R0, |R5|, 0.5 ;  /* 0x3f00000005007421 */ /* 0x010fcc0000000200 */
[----:B------:R-:W0:Y:S02]  /*0500*/  F2I.TRUNC.NTZ R0, R0 ;  /* 0x0000000000007305 */ /* 0x000e24000020f100 */
[----:B0-----:R-:W-:-:S05]  /*0510*/  IMAD.HI R3, R0, 0x66666667, RZ ;  /* 0x6666666700037827 */ /* 0x001fca00078e02ff */
[----:B------:R-:W-:-:S04]  /*0520*/  SHF.R.U32.HI R6, RZ, 0x1f, R3 ;  /* 0x0000001fff067819 */ /* 0x000fc80000011603 */
[----:B------:R-:W-:Y:S02]  /*0530*/  LEA.HI.SX32 R6, R3, R6, 0x1e ;  /* 0x0000000603067211 */ /* 0x000fe400078ff2ff */
[C---:B------:R-:W-:Y:S02]  /*0540*/  IADD3 R3, PT, PT, R7.reuse, 0x1, RZ ;  /* 0x0000000107037810 */ /* 0x040fe40007ffe0ff */
[----:B------:R-:W-:Y:S01]  /*0550*/  I2FP.F32.S32 R19, R6 ;  /* 0x0000000600137245 */ /* 0x000fe20000201400 */
[----:B------:R-:W-:Y:S02]  /*0560*/  IMAD.WIDE R6, R7, 0x4, R38 ;  /* 0x0000000407067825 */ /* 0x000fe400078e0226 */
[----:B------:R0:W-:Y:S03]  /*0570*/  STL [R22], R3 ;  /* 0x0000000316007387 */ /* 0x0001e60000100800 */
[----:B------:R-:W4:Y:S01]  /*0580*/  F2I.TRUNC.NTZ R19, R19 ;  /* 0x0000001300137305 */ /* 0x000f22000020f100 */
[----:B------:R0:W-:Y:S01]  /*0590*/  STG.E desc[UR6][R6.64], R5 ;  /* 0x0000000506007986 */ /* 0x0001e2000c101906 */
[----:B----4-:R-:W-:-:S13]  /*05a0*/  ISETP.GE.AND P0, PT, R19, 0xb, PT ;  /* 0x0000000b1300780c */ /* 0x010fda0003f06270 */
[----:B0123--:R-:W-:Y:S05]  /*05b0*/  @!P0 BRA `(.L_x_465) ;  /* 0x00000000001c8947 */ /* 0x00ffea0003800000 */
[----:B------:R-:W-:Y:S01]  /*05c0*/  MOV R0, 0x0 ;  /* 0x0000000000007802 */ /* 0x000fe20000000f00 */
[----:B------:R-:W-:-:S03]  /*05d0*/  IMAD.WIDE.U32 R4, R19, 0x4, RZ ;  /* 0x0000000413047825 */ /* 0x000fc600078e00ff */
[----:B------:R0:W1:Y:S04]  /*05e0*/  LDC.64 R6, c[0x4][R0] ;  /* 0x0100000000067b82 */ /* 0x0000680000000a00 */
[----:B------:R-:W-:-:S07]  /*05f0*/  LEPC R20, `(.L_x_466) ;  /* 0x000000001014794e */ /* 0x000fce0000000000 */
[----:B01----:R-:W-:Y:S05]  /*0600*/  CALL.ABS.NOINC R6 ;  /* 0x0000000006007343 */ /* 0x003fea0003c00000 */
.L_x_466:
[----:B------:R-:W-:Y:S02]  /*0610*/  IMAD.MOV.U32 R26, RZ, RZ, R4 ;  /* 0x000000ffff1a7224 */ /* 0x000fe400078e0004 */
[----:B------:R-:W-:-:S07]  /*0620*/  IMAD.MOV.U32 R27, RZ, RZ, R5 ;  /* 0x000000ffff1b7224 */ /* 0x000fce00078e0005 */
.L_x_465:
[----:B------:R-:W-:Y:S05]  /*0630*/  BSYNC.RECONVERGENT B6 ;  /* 0x0000000000067941 */ /* 0x000fea0003800200 */
.L_x_464:
[----:B------:R-:W-:Y:S01]  /*0640*/  ISETP.GE.AND P1, PT, R19, 0x1, PT ;  /* 0x000000011300780c */ /* 0x000fe20003f26270 */
[----:B------:R-:W-:Y:S01]  /*0650*/  BSSY.RECONVERGENT B8, `(.L_x_467) ;  /* 0x000015e000087945 */ /* 0x000fe20003800200 */
[----:B------:R-:W-:Y:S01]  /*0660*/  HFMA2 R36, -RZ, RZ, -25.71875, 3664 ;  /* 0xce6e6b28ff247431 */ /* 0x000fe200000001ff */
[----:B------:R-:W-:-:S10]  /*0670*/  PLOP3.LUT P0, PT, PT, PT, PT, 0x80, 0x8 ;  /* 0x000000000008781c */ /* 0x000fd40003f0f070 */
[----:B------:R-:W-:Y:S05]  /*0680*/  @!P1 BRA `(.L_x_468) ;  /* 0x0000001400689947 */ /* 0x000fea0003800000 */
[----:B------:R-:W-:Y:S01]  /*0690*/  ISETP.GE.U32.AND P0, PT, R19, 0x4, PT ;  /* 0x000000041300780c */ /* 0x000fe20003f06070 */
[----:B------:R-:W-:Y:S01]  /*06a0*/  BSSY.RECONVERGENT B7, `(.L_x_469) ;  /* 0x000010a000077945 */ /* 0x000fe20003800200 */
[----:B------:R-:W-:Y:S01]  /*06b0*/  IMAD.MOV.U32 R36, RZ, RZ, -0x319194d8 ;  /* 0xce6e6b28ff247424 */ /* 0x000fe200078e00ff */
[----:B------:R-:W-:Y:S01]  /*06c0*/  PRMT R31, RZ, 0x7610, R31 ;  /* 0x00007610ff1f7816 */ /* 0x000fe2000000001f */
[----:B------:R-:W-:-:S09]  /*06d0*/  IMAD.MOV.U32 R29, RZ, RZ, RZ ;  /* 0x000000ffff1d7224 */ /* 0x000fd200078e00ff */
[----:B------:R-:W-:Y:S05]  /*06e0*/  @!P0 BRA `(.L_x_470) ;  /* 0x0000001000148947 */ /* 0x000fea0003800000 */
[----:B------:R-:W-:Y:S01]  /*06f0*/  LOP3.LUT R29, R19, 0x7ffffffc, RZ, 0xc0, !PT ;  /* 0x7ffffffc131d7812 */ /* 0x000fe200078ec0ff */
[----:B------:R-:W-:Y:S01]  /*0700*/  IMAD.MOV.U32 R36, RZ, RZ, -0x319194d8 ;  /* 0xce6e6b28ff247424 */ /* 0x000fe200078e00ff */
[----:B------:R-:W-:Y:S02]  /*0710*/  IADD3 R52, P0, PT, R26, 0x8, RZ ;  /* 0x000000081a347810 */ /* 0x000fe40007f1e0ff */
[----:B------:R-:W-:Y:S01]  /*0720*/  PRMT R31, RZ, 0x7610, R31 ;  /* 0x00007610ff1f7816 */ /* 0x000fe2000000001f */
[----:B------:R-:W-:Y:S01]  /*0730*/  IMAD.MOV R28, RZ, RZ, -R29 ;  /* 0x000000ffff1c7224 */ /* 0x000fe200078e0a1d */
[----:B------:R-:W-:-:S09]  /*0740*/  IADD3.X R53, PT, PT, RZ, R27, RZ, P0, !PT ;  /* 0x0000001bff357210 */ /* 0x000fd200007fe4ff */
.L_x_483:
[----:B------:R-:W2:Y:S01]  /*0750*/  LDL R3, [R22] ;  /* 0x0000000016037983 */ /* 0x000ea20000100800 */
[----:B------:R-:W-:Y:S01]  /*0760*/  R2UR UR4, R46 ;  /* 0x000000002e0472ca */ /* 0x000fe200000e0000 */
[----:B------:R-:W-:Y:S01]  /*0770*/  IMAD.MOV.U32 R6, RZ, RZ, R44 ;  /* 0x000000ffff067224 */ /* 0x000fe200078e002c */
[----:B------:R-:W-:Y:S01]  /*0780*/  R2UR UR5, R47 ;  /* 0x000000002f0572ca */ /* 0x000fe200000e0000 */
[----:B------:R-:W-:Y:S02]  /*0790*/  IMAD.MOV.U32 R7, RZ, RZ, R45 ;  /* 0x000000ffff077224 */ /* 0x000fe400078e002d */
[----:B--2---:R-:W-:-:S10]  /*07a0*/  IMAD.WIDE R4, R3, 0x4, R6 ;  /* 0x0000000403047825 */ /* 0x004fd400078e0206 */
[----:B------:R-:W2:Y:S01]  /*07b0*/  LDG.E R4, desc[UR4][R4.64] ;  /* 0x0000000404047981 */ /* 0x000ea2000c1e1900 */
[----:B------:R-:W-:Y:S01]  /*07c0*/  IADD3 R28, PT, PT, R28, 0x4, RZ ;  /* 0x000000041c1c7810 */ /* 0x000fe20007ffe0ff */
[----:B------:R-:W-:Y:S03]  /*07d0*/  BSSY.RECONVERGENT B6, `(.L_x_471) ;  /* 0x0000038000067945 */ /* 0x000fe60003800200 */
[----:B------:R-:W-:-:S04]  /*07e0*/  ISETP.NE.AND P1, PT, R28, RZ, PT ;  /* 0x000000ff1c00720c */ /* 0x000fc80003f25270 */
[----:B------:R-:W-:Y:S02]  /*07f0*/  P2R R30, PR, RZ, 0x2 ;  /* 0x00000002ff1e7803 */ /* 0x000fe40000000000 */
[----:B--2---:R-:W-:-:S13]  /*0800*/  FSETP.GEU.AND P0, PT, |R4|, 5, PT ;  /* 0x40a000000400780b */ /* 0x004fda0003f0e200 */
[----:B------:R-:W-:Y:S05]  /*0810*/  @P0 BRA `(.L_x_472) ;  /* 0x0000000000a40947 */ /* 0x000fea0003800000 */
[C---:B------:R-:W-:Y:S01]  /*0820*/  R2UR UR4, R46.reuse ;  /* 0x000000002e0472ca */ /* 0x040fe200000e0000 */
[----:B------:R-:W-:Y:S01]  /*0830*/  IMAD.MOV.U32 R4, RZ, RZ, R38 ;  /* 0x000000ffff047224 */ /* 0x000fe200078e0026 */
[C---:B------:R-:W-:Y:S01]  /*0840*/  R2UR UR5, R47.reuse ;  /* 0x000000002f0572ca */ /* 0x040fe200000e0000 */
[----:B------:R-:W-:Y:S01]  /*0850*/  IMAD.MOV.U32 R5, RZ, RZ, R39 ;  /* 0x000000ffff057224 */ /* 0x000fe200078e0027 */
[----:B------:R-:W-:Y:S02]  /*0860*/  R2UR UR6, R46 ;  /* 0x000000002e0672ca */ /* 0x000fe400000e0000 */
[----:B------:R-:W-:Y:S01]  /*0870*/  R2UR UR7, R47 ;  /* 0x000000002f0772ca */ /* 0x000fe200000e0000 */
[----:B------:R-:W-:-:S08]  /*0880*/  IMAD.WIDE R4, R3, 0x4, R4 ;  /* 0x0000000403047825 */ /* 0x000fd000078e0204 */
[----:B------:R-:W2:Y:S04]  /*0890*/  LDG.E R5, desc[UR4][R4.64] ;  /* 0x0000000404057981 */ /* 0x000ea8000c1e1900 */
[----:B------:R0:W-:Y:S04]  /*08a0*/  ST.E desc[UR6][R52.64+-0x8], R3 ;  /* 0xfffff80334007985 */ /* 0x0001e8000c101906 */
[----:B------:R-:W3:Y:S01]  /*08b0*/  LDL R9, [R22] ;  /* 0x0000000016097983 */ /* 0x000ee20000100800 */
[----:B------:R-:W-:Y:S02]  /*08c0*/  MOV R31, 0x1 ;  /* 0x00000001001f7802 */ /* 0x000fe40000000f00 */
[----:B--2---:R-:W-:Y:S01]  /*08d0*/  FMNMX R36, R36, R5, !PT ;  /* 0x0000000524247209 */ /* 0x004fe20007800000 */
[----:B---3--:R-:W-:-:S05]  /*08e0*/  VIADD R0, R9, 0x1 ;  /* 0x0000000109007836 */ /* 0x008fca0000000000 */
[----:B------:R0:W-:Y:S01]  /*08f0*/  STL [R22], R0 ;  /* 0x0000000016007387 */ /* 0x0001e20000100800 */
[----:B------:R-:W-:-:S13]  /*0900*/  ISETP.GE.AND P0, PT, R0, R25, PT ;  /* 0x000000190000720c */ /* 0x000fda0003f06270 */
[----:B0-----:R-:W-:Y:S05]  /*0910*/  @P0 BRA `(.L_x_473) ;  /* 0x00000000008c0947 */ /* 0x001fea0003800000 */
[----:B------:R-:W-:Y:S01]  /*0920*/  R2UR UR4, R46 ;  /* 0x000000002e0472ca */ /* 0x000fe200000e0000 */
[----:B------:R-:W-:Y:S01]  /*0930*/  IMAD.WIDE R4, R9, 0x4, R6 ;  /* 0x0000000409047825 */ /* 0x000fe200078e0206 */
[----:B------:R-:W-:-:S13]  /*0940*/  R2UR UR5, R47 ;  /* 0x000000002f0572ca */ /* 0x000fda00000e0000 */
[----:B------:R-:W2:Y:S02]  /*0950*/  LDG.E R4, desc[UR4][R4.64+0x4] ;  /* 0x0000040404047981 */ /* 0x000ea4000c1e1900 */
[----:B--2---:R-:W-:-:S13]  /*0960*/  FSETP.GT.AND P0, PT, R4, 5, PT ;  /* 0x40a000000400780b */ /* 0x004fda0003f04000 */
[----:B------:R-:W-:Y:S05]  /*0970*/  @!P0 BRA `(.L_x_473) ;  /* 0x0000000000748947 */ /* 0x000fea0003800000 */
[----:B------:R-:W-:-:S06]  /*0980*/  FADD R0, R4, 0.10000000149011611938 ;  /* 0x3dcccccd04007421 */ /* 0x000fcc0000000000 */
[----:B------:R-:W0:Y:S02]  /*0990*/  F2I.TRUNC.NTZ R0, R0 ;  /* 0x0000000000007305 */ /* 0x000e24000020f100 */
[----:B0-----:R-:W-:-:S05]  /*09a0*/  IMAD.HI R3, R0, 0x66666667, RZ ;  /* 0x6666666700037827 */ /* 0x001fca00078e02ff */
[----:B------:R-:W-:-:S04]  /*09b0*/  SHF.R.U32.HI R4, RZ, 0x1f, R3 ;  /* 0x0000001fff047819 */ /* 0x000fc80000011603 */
[----:B------:R-:W-:-:S05]  /*09c0*/  LEA.HI.SX32 R3, R3, R4, 0x1e ;  /* 0x0000000403037211 */ /* 0x000fca00078ff2ff */
[----:B------:R-:W-:-:S05]  /*09d0*/  IMAD R3, R3, -0xa, R0 ;  /* 0xfffffff603037824 */ /* 0x000fca00078e0200 */
[----:B------:R-:W-:-:S13]  /*09e0*/  ISETP.NE.AND P0, PT, R3, 0x1, PT ;  /* 0x000000010300780c */ /* 0x000fda0003f05270 */
[----:B------:R-:W-:Y:S05]  /*09f0*/  @P0 BRA `(.L_x_473) ;  /* 0x0000000000540947 */ /* 0x000fea0003800000 */
[----:B------:R-:W-:Y:S02]  /*0a00*/  HFMA2 R21, -RZ, RZ, 0, 0 ;  /* 0x00000000ff157431 */ /* 0x000fe400000001ff */
[----:B------:R-:W-:Y:S01]  /*0a10*/  IMAD.MOV.U32 R4, RZ, RZ, R44 ;  /* 0x000000ffff047224 */ /* 0x000fe200078e002c */
[----:B------:R-:W-:Y:S01]  /*0a20*/  MOV R7, R39 ;  /* 0x0000002700077202 */ /* 0x000fe20000000f00 */
[----:B------:R-:W-:Y:S01]  /*0a30*/  IMAD.MOV.U32 R5, RZ, RZ, R45 ;  /* 0x000000ffff057224 */ /* 0x000fe200078e002d */
[----:B------:R-:W-:Y:S01]  /*0a40*/  MOV R20, 0xaa0 ;  /* 0x00000aa000147802 */ /* 0x000fe20000000f00 */
[----:B------:R-:W-:Y:S02]  /*0a50*/  IMAD.MOV.U32 R6, RZ, RZ, R38 ;  /* 0x000000ffff067224 */ /* 0x000fe400078e0026 */
[----:B------:R-:W-:Y:S02]  /*0a60*/  IMAD.MOV.U32 R8, RZ, RZ, R25 ;  /* 0x000000ffff087224 */ /* 0x000fe400078e0019 */
[----:B------:R-:W-:-:S02]  /*0a70*/  IMAD.MOV.U32 R10, RZ, RZ, R24 ;  /* 0x000000ffff0a7224 */ /* 0x000fc400078e0018 */
[----:B------:R-:W-:-:S07]  /*0a80*/  IMAD.MOV.U32 R11, RZ, RZ, R23 ;  /* 0x000000ffff0b7224 */ /* 0x000fce00078e0017 */
[----:B------:R-:W-:Y:S05]  /*0a90*/  CALL.REL.NOINC `($ComputeSoftmaxWithHierarchy$SoftmaxWithHierarchy) ;  /* 0xfffffff400c47944 */ /* 0x000fea0003c3ffff */
[----:B------:R-:W-:Y:S05]  /*0aa0*/  BRA `(.L_x_473) ;  /* 0x0000000000287947 */ /* 0x000fea0003800000 */
.L_x_472:
        /* <DEDUP_REMOVED lines=10> */
.L_x_473:
[----:B------:R-:W-:Y:S05]  /*0b50*/  BSYNC.RECONVERGENT B6 ;  /* 0x0000000000067941 */ /* 0x000fea0003800200 */
.L_x_471:
[----:B------:R-:W2:Y:S01]  /*0b60*/  LDL R3, [R22] ;  /* 0x0000000016037983 */ /* 0x000ea20000100800 */
[----:B------:R-:W-:Y:S01]  /*0b70*/  R2UR UR4, R46 ;  /* 0x000000002e0472ca */ /* 0x000fe200000e0000 */
[----:B------:R-:W-:Y:S01]  /*0b80*/  IMAD.MOV.U32 R6, RZ, RZ, R44 ;  /* 0x000000ffff067224 */ /* 0x000fe200078e002c */
[----:B------:R-:W-:Y:S01]  /*0b90*/  R2UR UR5, R47 ;  /* 0x000000002f0572ca */ /* 0x000fe200000e0000 */
[----:B------:R-:W-:Y:S02]  /*0ba0*/  IMAD.MOV.U32 R7, RZ, RZ, R45 ;  /* 0x000000ffff077224 */ /* 0x000fe400078e002d */
[----:B--2---:R-:W-:-:S10]  /*0bb0*/  IMAD.WIDE R4, R3, 0x4, R6 ;  /* 0x0000000403047825 */ /* 0x004fd400078e0206 */
[----:B------:R-:W2:Y:S01]  /*0bc0*/  LDG.E R4, desc[UR4][R4.64] ;  /* 0x0000000404047981 */ /* 0x000ea2000c1e1900 */
[----:B------:R-:W-:Y:S01]  /*0bd0*/  BSSY.RECONVERGENT B6, `(.L_x_474) ;  /* 0x0000036000067945 */ /* 0x000fe20003800200 */
[----:B--2---:R-:W-:-:S13]  /*0be0*/  FSETP.GEU.AND P0, PT, |R4|, 5, PT ;  /* 0x40a000000400780b */ /* 0x004fda0003f0e200 */
[----:B------:R-:W-:Y:S05]  /*0bf0*/  @!P0 BRA `(.L_x_475) ;  /* 0x00000000002c8947 */ /* 0x000fea0003800000 */
[----:B------:R-:W-:Y:S01]  /*0c00*/  IMAD.MOV.U32 R4, RZ, RZ, R44 ;  /* 0x000000ffff047224 */ /* 0x000fe200078e002c */
[----:B------:R-:W-:Y:S01]  /*0c10*/  MOV R5, R45 ;  /* 0x0000002d00057202 */ /* 0x000fe20000000f00 */
[----:B------:R-:W-:Y:S01]  /*0c20*/  IMAD.MOV.U32 R6, RZ, RZ, R38 ;  /* 0x000000ffff067224 */ /* 0x000fe200078e0026 */
[----:B------:R-:W-:Y:S01]  /*0c30*/  MOV R10, R24 ;  /* 0x00000018000a7202 */ /* 0x000fe20000000f00 */
[----:B------:R-:W-:Y:S01]  /*0c40*/  IMAD.MOV.U32 R7, RZ, RZ, R39 ;  /* 0x000000ffff077224 */ /* 0x000fe200078e0027 */
[----:B------:R-:W-:Y:S01]  /*0c50*/  MOV R20, 0xca0 ;  /* 0x00000ca000147802 */ /* 0x000fe20000000f00 */
[----:B------:R-:W-:Y:S02]  /*0c60*/  IMAD.MOV.U32 R8, RZ, RZ, R25 ;  /* 0x000000ffff087224 */ /* 0x000fe400078e0019 */
[----:B------:R-:W-:Y:S02]  /*0c70*/  IMAD.MOV.U32 R11, RZ, RZ, R23 ;  /* 0x000000ffff0b7224 */ /* 0x000fe400078e0017 */
[----:B------:R-:W-:-:S07]  /*0c80*/  IMAD.MOV.U32 R21, RZ, RZ, 0x0 ;  /* 0x00000000ff157424 */ /* 0x000fce00078e00ff */
[----:B------:R-:W-:Y:S05]  /*0c90*/  CALL.REL.NOINC `($ComputeSoftmaxWithHierarchy$SoftmaxWithHierarchy) ;  /* 0xfffffff400447944 */ /* 0x000fea0003c3ffff */
[----:B------:R-:W-:Y:S05]  /*0ca0*/  BRA `(.L_x_476) ;  /* 0x0000000000a07947 */ /* 0x000fea0003800000 */
.L_x_475:
[C---:B------:R-:W-:Y:S01]  /*0cb0*/  R2UR UR4, R46.reuse ;  /* 0x000000002e0472ca */ /* 0x040fe200000e0000 */
[----:B------:R-:W-:Y:S01]  /*0cc0*/  IMAD.MOV.U32 R4, RZ, RZ, R38 ;  /* 0x000000ffff047224 */ /* 0x000fe200078e0026 */
[C---:B------:R-:W-:Y:S02]  /*0cd0*/  R2UR UR5, R47.reuse ;  /* 0x000000002f0572ca */ /* 0x040fe400000e0000 */
[----:B------:R-:W-:Y:S02]  /*0ce0*/  R2UR UR6, R46 ;  /* 0x000000002e0672ca */ /* 0x000fe400000e0000 */
[----:B------:R-:W-:Y:S02]  /*0cf0*/  R2UR UR7, R47 ;  /* 0x000000002f0772ca */ /* 0x000fe400000e0000 */
[----:B------:R-:W-:-:S03]  /*0d00*/  MOV R5, R39 ;  /* 0x0000002700057202 */ /* 0x000fc60000000f00 */
[----:B------:R-:W-:-:S06]  /*0d10*/  IMAD.WIDE R4, R3, 0x4, R4 ;  /* 0x0000000403047825 */ /* 0x000fcc00078e0204 */
[----:B------:R-:W2:Y:S04]  /*0d20*/  LDG.E R5, desc[UR4][R4.64] ;  /* 0x0000000404057981 */ /* 0x000ea8000c1e1900 */
[----:B------:R0:W-:Y:S04]  /*0d30*/  ST.E desc[UR6][R52.64+-0x4], R3 ;  /* 0xfffffc0334007985 */ /* 0x0001e8000c101906 */
[----:B------:R-:W3:Y:S01]  /*0d40*/  LDL R9, [R22] ;  /* 0x0000000016097983 */ /* 0x000ee20000100800 */
[----:B------:R-:W-:Y:S01]  /*0d50*/  IMAD.MOV.U32 R31, RZ, RZ, 0x1 ;  /* 0x00000001ff1f7424 */ /* 0x000fe200078e00ff */
        /* <DEDUP_REMOVED lines=29> */
.L_x_476:
[----:B------:R-:W-:Y:S05]  /*0f30*/  BSYNC.RECONVERGENT B6 ;  /* 0x0000000000067941 */ /* 0x000fea0003800200 */
.L_x_474:
[----:B------:R-:W2:Y:S01]  /*0f40*/  LDL R3, [R22] ;  /* 0x0000000016037983 */ /* 0x000ea20000100800 */
[----:B------:R-:W-:Y:S01]  /*0f50*/  R2UR UR4, R46 ;  /* 0x000000002e0472ca */ /* 0x000fe200000e0000 */
[----:B------:R-:W-:Y:S01]  /*0f60*/  IMAD.MOV.U32 R6, RZ, RZ, R44 ;  /* 0x000000ffff067224 */ /* 0x000fe200078e002c */
[----:B------:R-:W-:Y:S02]  /*0f70*/  R2UR UR5, R47 ;  /* 0x000000002f0572ca */ /* 0x000fe400000e0000 */
[----:B------:R-:W-:-:S03]  /*0f80*/  MOV R7, R45 ;  /* 0x0000002d00077202 */ /* 0x000fc60000000f00 */
[----:B--2---:R-:W-:-:S08]  /*0f90*/  IMAD.WIDE R4, R3, 0x4, R6 ;  /* 0x0000000403047825 */ /* 0x004fd000078e0206 */
[----:B------:R-:W2:Y:S01]  /*0fa0*/  LDG.E R4, desc[UR4][R4.64] ;  /* 0x0000000404047981 */ /* 0x000ea2000c1e1900 */
[----:B------:R-:W-:Y:S01]  /*0fb0*/  BSSY.RECONVERGENT B6, `(.L_x_477) ;  /* 0x0000036000067945 */ /* 0x000fe20003800200 */
[----:B--2---:R-:W-:-:S13]  /*0fc0*/  FSETP.GEU.AND P0, PT, |R4|, 5, PT ;  /* 0x40a000000400780b */ /* 0x004fda0003f0e200 */
[----:B------:R-:W-:Y:S05]  /*0fd0*/  @!P0 BRA `(.L_x_478) ;  /* 0x00000000002c8947 */ /* 0x000fea0003800000 */
        /* <DEDUP_REMOVED lines=11> */
.L_x_478:
        /* <DEDUP_REMOVED lines=40> */
.L_x_479:
[----:B------:R-:W-:Y:S05]  /*1310*/  BSYNC.RECONVERGENT B6 ;  /* 0x0000000000067941 */ /* 0x000fea0003800200 */
.L_x_477:
[----:B------:R-:W2:Y:S01]  /*1320*/  LDL R3, [R22] ;  /* 0x0000000016037983 */ /* 0x000ea20000100800 */
[----:B------:R-:W-:Y:S01]  /*1330*/  R2UR UR4, R46 ;  /* 0x000000002e0472ca */ /* 0x000fe200000e0000 */
[----:B------:R-:W-:Y:S01]  /*1340*/  IMAD.MOV.U32 R7, RZ, RZ, R45 ;  /* 0x000000ffff077224 */ /* 0x000fe200078e002d */
[----:B------:R-:W-:Y:S02]  /*1350*/  R2UR UR5, R47 ;  /* 0x000000002f0572ca */ /* 0x000fe400000e0000 */
[----:B------:R-:W-:-:S05]  /*1360*/  MOV R6, R44 ;  /* 0x0000002c00067202 */ /* 0x000fca0000000f00 */
[----:B--2---:R-:W-:-:S06]  /*1370*/  IMAD.WIDE R4, R3, 0x4, R6 ;  /* 0x0000000403047825 */ /* 0x004fcc00078e0206 */
        /* <DEDUP_REMOVED lines=8> */
[----:B------:R-:W-:Y:S01]  /*1400*/  MOV R8, R25 ;  /* 0x0000001900087202 */ /* 0x000fe20000000f00 */
[----:B------:R-:W-:Y:S01]  /*1410*/  IMAD.MOV.U32 R7, RZ, RZ, R39 ;  /* 0x000000ffff077224 */ /* 0x000fe200078e0027 */
[----:B------:R-:W-:Y:S01]  /*1420*/  MOV R20, 0x1460 ;  /* 0x0000146000147802 */ /* 0x000fe20000000f00 */
[----:B------:R-:W-:Y:S02]  /*1430*/  IMAD.MOV.U32 R10, RZ, RZ, R24 ;  /* 0x000000ffff0a7224 */ /* 0x000fe400078e0018 */
[----:B------:R-:W-:-:S07]  /*1440*/  IMAD.MOV.U32 R11, RZ, RZ, R23 ;  /* 0x000000ffff0b7224 */ /* 0x000fce00078e0017 */
[----:B------:R-:W-:Y:S05]  /*1450*/  CALL.REL.NOINC `($ComputeSoftmaxWithHierarchy$SoftmaxWithHierarchy) ;  /* 0xffffffec00547944 */ /* 0x000fea0003c3ffff */
[----:B------:R-:W-:Y:S05]  /*1460*/  BRA `(.L_x_482) ;  /* 0x0000000000a07947 */ /* 0x000fea0003800000 */
.L_x_481:
        /* <DEDUP_REMOVED lines=10> */
[----:B------:R-:W-:Y:S01]  /*1510*/  IMAD.MOV.U32 R31, RZ, RZ, 0x1 ;  /* 0x00000001ff1f7424 */ /* 0x000fe200078e00ff */
[----:B--2---:R-:W-:-:S02]  /*1520*/  FMNMX R36, R36, R5, !PT ;  /* 0x0000000524247209 */ /* 0x004fc40007800000 */
[----:B---3--:R-:W-:-:S04]  /*1530*/  IADD3 R0, PT, PT, R9, 0x1, RZ ;  /* 0x0000000109007810 */ /* 0x008fc80007ffe0ff */
[----:B------:R-:W-:Y:S01]  /*1540*/  ISETP.GE.AND P0, PT, R0, R25, PT ;  /* 0x000000190000720c */ /* 0x000fe20003f06270 */
[----:B------:R0:W-:-:S12]  /*1550*/  STL [R22], R0 ;  /* 0x0000000016007387 */ /* 0x0001d80000100800 */
        /* <DEDUP_REMOVED lines=25> */
.L_x_482:
[----:B------:R-:W-:Y:S05]  /*16f0*/  BSYNC.RECONVERGENT B6 ;  /* 0x0000000000067941 */ /* 0x000fea0003800200 */
.L_x_480:
[----:B------:R-:W-:Y:S02]  /*1700*/  ISETP.NE.AND P6, PT, R30, RZ, PT ;  /* 0x000000ff1e00720c */ /* 0x000fe40003fc5270 */
[----:B------:R-:W-:-:S05]  /*1710*/  IADD3 R52, P0, PT, R52, 0x10, RZ ;  /* 0x0000001034347810 */ /* 0x000fca0007f1e0ff */
[----:B------:R-:W-:-:S06]  /*1720*/  IMAD.X R53, RZ, RZ, R53, P0 ;  /* 0x000000ffff357224 */ /* 0x000fcc00000e0635 */
[----:B------:R-:W-:Y:S05]  /*1730*/  @P6 BRA `(.L_x_483) ;  /* 0xfffffff000046947 */ /* 0x000fea000383ffff */
.L_x_470:
[----:B------:R-:W-:Y:S05]  /*1740*/  BSYNC.RECONVERGENT B7 ;  /* 0x0000000000077941 */ /* 0x000fea0003800200 */
.L_x_469:
[----:B------:R-:W-:Y:S01]  /*1750*/  LOP3.LUT R30, R19, 0x3, RZ, 0xc0, !PT ;  /* 0x00000003131e7812 */ /* 0x000fe200078ec0ff */
[----:B------:R-:W-:Y:S03]  /*1760*/  BSSY.RECONVERGENT B7, `(.L_x_484) ;  /* 0x000004a000077945 */ /* 0x000fe60003800200 */
[----:B------:R-:W-:-:S13]  /*1770*/  ISETP.NE.AND P0, PT, R30, RZ, PT ;  /* 0x000000ff1e00720c */ /* 0x000fda0003f05270 */
[----:B------:R-:W-:Y:S05]  /*1780*/  @!P0 BRA `(.L_x_485) ;  /* 0x00000004001c8947 */ /* 0x000fea0003800000 */
[----:B------:R-:W-:-:S04]  /*1790*/  IMAD.WIDE.U32 R28, R29, 0x4, R26 ;  /* 0x000000041d1c7825 */ /* 0x000fc800078e001a */
[----:B------:R-:W-:-:S07]  /*17a0*/  IMAD.MOV R30, RZ, RZ, -R30 ;  /* 0x000000ffff1e7224 */ /* 0x000fce00078e0a1e */
.L_x_489:
[----:B------:R-:W2:Y:S01]  /*17b0*/  LDL R3, [R22] ;  /* 0x0000000016037983 */ /* 0x000ea20000100800 */
[----:B------:R-:W-:Y:S01]  /*17c0*/  R2UR UR4, R46 ;  /* 0x000000002e0472ca */ /* 0x000fe200000e0000 */
[----:B------:R-:W-:Y:S01]  /*17d0*/  IMAD.MOV.U32 R7, RZ, RZ, R45 ;  /* 0x000000ffff077224 */ /* 0x000fe200078e002d */
[----:B------:R-:W-:Y:S02]  /*17e0*/  R2UR UR5, R47 ;  /* 0x000000002f0572ca */ /* 0x000fe400000e0000 */
[----:B------:R-:W-:-:S05]  /*17f0*/  MOV R6, R44 ;  /* 0x0000002c00067202 */ /* 0x000fca0000000f00 */
[----:B--2---:R-:W-:-:S06]  /*1800*/  IMAD.WIDE R4, R3, 0x4, R6 ;  /* 0x0000000403047825 */ /* 0x004fcc00078e0206 */
[----:B------:R-:W2:Y:S01]  /*1810*/  LDG.E R4, desc[UR4][R4.64] ;  /* 0x0000000404047981 */ /* 0x000ea2000c1e1900 */
[----:B------:R-:W-:Y:S01]  /*1820*/  VIADD R30, R30, 0x1 ;  /* 0x000000011e1e7836 */ /* 0x000fe20000000000 */
[----:B------:R-:W-:Y:S04]  /*1830*/  BSSY.RECONVERGENT B6, `(.L_x_486) ;  /* 0x0000038000067945 */ /* 0x000fe80003800200 */
[----:B------:R-:W-:-:S04]  /*1840*/  ISETP.NE.AND P1, PT, R30, RZ, PT ;  /* 0x000000ff1e00720c */ /* 0x000fc80003f25270 */
[----:B------:R-:W-:Y:S02]  /*1850*/  P2R R37, PR, RZ, 0x2 ;  /* 0x00000002ff257803 */ /* 0x000fe40000000000 */
[----:B--2---:R-:W-:-:S13]  /*1860*/  FSETP.GEU.AND P0, PT, |R4|, 5, PT ;  /* 0x40a000000400780b */ /* 0x004fda0003f0e200 */
[----:B------:R-:W-:Y:S05]  /*1870*/  @!P0 BRA `(.L_x_487) ;  /* 0x00000000002c8947 */ /* 0x000fea0003800000 */
[----:B------:R-:W-:Y:S01]  /*1880*/  MOV R4, R44 ;  /* 0x0000002c00047202 */ /* 0x000fe20000000f00 */
[----:B------:R-:W-:Y:S01]  /*1890*/  IMAD.MOV.U32 R5, RZ, RZ, R45 ;  /* 0x000000ffff057224 */ /* 0x000fe200078e002d */
[----:B------:R-:W-:Y:S01]  /*18a0*/  MOV R7, R39 ;  /* 0x0000002700077202 */ /* 0x000fe20000000f00 */
[----:B------:R-:W-:Y:S01]  /*18b0*/  IMAD.MOV.U32 R6, RZ, RZ, R38 ;  /* 0x000000ffff067224 */ /* 0x000fe200078e0026 */
[----:B------:R-:W-:Y:S01]  /*18c0*/  MOV R11, R23 ;  /* 0x00000017000b7202 */ /* 0x000fe20000000f00 */
[----:B------:R-:W-:Y:S01]  /*18d0*/  IMAD.MOV.U32 R8, RZ, RZ, R25 ;  /* 0x000000ffff087224 */ /* 0x000fe200078e0019 */
[----:B------:R-:W-:Y:S01]  /*18e0*/  MOV R20, 0x1920 ;  /* 0x0000192000147802 */ /* 0x000fe20000000f00 */
[----:B------:R-:W-:Y:S02]  /*18f0*/  IMAD.MOV.U32 R10, RZ, RZ, R24 ;  /* 0x000000ffff0a7224 */ /* 0x000fe400078e0018 */
[----:B------:R-:W-:-:S07]  /*1900*/  IMAD.MOV.U32 R21, RZ, RZ, 0x0 ;  /* 0x00000000ff157424 */ /* 0x000fce00078e00ff */
[----:B------:R-:W-:Y:S05]  /*1910*/  CALL.REL.NOINC `($ComputeSoftmaxWithHierarchy$SoftmaxWithHierarchy) ;  /* 0xffffffe800247944 */ /* 0x000fea0003c3ffff */
[----:B------:R-:W-:Y:S05]  /*1920*/  BRA `(.L_x_488) ;  /* 0x0000000000a07947 */ /* 0x000fea0003800000 */
.L_x_487:
        /* <DEDUP_REMOVED lines=40> */
.L_x_488:
[----:B------:R-:W-:Y:S05]  /*1bb0*/  BSYNC.RECONVERGENT B6 ;  /* 0x0000000000067941 */ /* 0x000fea0003800200 */
.L_x_486:
[----:B------:R-:W-:Y:S02]  /*1bc0*/  ISETP.NE.AND P6, PT, R37, RZ, PT ;  /* 0x000000ff2500720c */ /* 0x000fe40003fc5270 */
[----:B------:R-:W-:-:S05]  /*1bd0*/  IADD3 R28, P0, PT, R28, 0x4, RZ ;  /* 0x000000041c1c7810 */ /* 0x000fca0007f1e0ff */
[----:B------:R-:W-:-:S06]  /*1be0*/  IMAD.X R29, RZ, RZ, R29, P0 ;  /* 0x000000ffff1d7224 */ /* 0x000fcc00000e061d */
[----:B------:R-:W-:Y:S05]  /*1bf0*/  @P6 BRA `(.L_x_489) ;  /* 0xfffffff800ec6947 */ /* 0x000fea000383ffff */
.L_x_485:
[----:B------:R-:W-:Y:S05]  /*1c00*/  BSYNC.RECONVERGENT B7 ;  /* 0x0000000000077941 */ /* 0x000fea0003800200 */
.L_x_484:
[----:B------:R-:W-:-:S04]  /*1c10*/  LOP3.LUT P0, RZ, R31, 0xff, RZ, 0xc0, !PT ;  /* 0x000000ff1fff7812 */ /* 0x000fc8000780c0ff */
[----:B------:R-:W-:-:S13]  /*1c20*/  PLOP3.LUT P0, PT, P0, PT, PT, 0x8, 0x80 ;  /* 0x000000000080781c */ /* 0x000fda000070e170 */
.L_x_468:
[----:B------:R-:W-:Y:S05]  /*1c30*/  BSYNC.RECONVERGENT B8 ;  /* 0x0000000000087941 */ /* 0x000fea0003800200 */
.L_x_467:
[----:B------:R-:W-:Y:S04]  /*1c40*/  BSSY.RECONVERGENT B8, `(.L_x_490) ;  /* 0x0000116000087945 */ /* 0x000fe80003800200 */
[----:B------:R-:W-:Y:S05]  /*1c50*/  @P0 BRA `(.L_x_491) ;  /* 0x0000001000500947 */ /* 0x000fea0003800000 */
[----:B------:R-:W-:Y:S01]  /*1c60*/  ISETP.GE.AND P0, PT, R19, 0x1, PT ;  /* 0x000000011300780c */ /* 0x000fe20003f06270 */
[----:B------:R-:W-:Y:S01]  /*1c70*/  BSSY.RECONVERGENT B0, `(.L_x_492) ;  /* 0x0000073000007945 */ /* 0x000fe20003800200 */
[----:B------:R-:W-:-:S11]  /*1c80*/  HFMA2 R22, -RZ, RZ, 0, 0 ;  /* 0x00000000ff167431 */ /* 0x000fd600000001ff */
[----:B------:R-:W-:Y:S05]  /*1c90*/  @!P0 BRA `(.L_x_493) ;  /* 0x0000000400c08947 */ /* 0x000fea0003800000 */
[C---:B------:R-:W-:Y:S01]  /*1ca0*/  ISETP.GE.U32.AND P1, PT, R19.reuse, 0x4, PT ;  /* 0x000000041300780c */ /* 0x040fe20003f26070 */
[----:B------:R-:W-:Y:S01]  /*1cb0*/  BSSY.RECONVERGENT B1, `(.L_x_494) ;  /* 0x0000050000017945 */ /* 0x000fe20003800200 */
[----:B------:R-:W-:Y:S01]  /*1cc0*/  LOP3.LUT R0, R19, 0x3, RZ, 0xc0, !PT ;  /* 0x0000000313007812 */ /* 0x000fe200078ec0ff */
[----:B------:R-:W-:Y:S02]  /*1cd0*/  IMAD.MOV.U32 R22, RZ, RZ, RZ ;  /* 0x000000ffff167224 */ /* 0x000fe400078e00ff */
[----:B------:R-:W-:Y:S01]  /*1ce0*/  IMAD.MOV.U32 R3, RZ, RZ, RZ ;  /* 0x000000ffff037224 */ /* 0x000fe200078e00ff */
[----:B------:R-:W-:-:S07]  /*1cf0*/  ISETP.NE.AND P0, PT, R0, RZ, PT ;  /* 0x000000ff0000720c */ /* 0x000fce0003f05270 */
[----:B------:R-:W-:Y:S06]  /*1d00*/  @!P1 BRA `(.L_x_495) ;  /* 0x0000000400289947 */ /* 0x000fec0003800000 */
[----:B------:R-:W-:Y:S02]  /*1d10*/  IADD3 R4, P1, PT, R26, 0x8, RZ ;  /* 0x000000081a047810 */ /* 0x000fe40007f3e0ff */
[----:B------:R-:W-:Y:S02]  /*1d20*/  LOP3.LUT R3, R19, 0x7ffffffc, RZ, 0xc0, !PT ;  /* 0x7ffffffc13037812 */ /* 0x000fe400078ec0ff */
[----:B------:R-:W-:Y:S01]  /*1d30*/  MOV R22, RZ ;  /* 0x000000ff00167202 */ /* 0x000fe20000000f00 */
[----:B------:R-:W-:Y:S02]  /*1d40*/  IMAD.X R5, RZ, RZ, R27, P1 ;  /* 0x000000ffff057224 */ /* 0x000fe400008e061b */
[----:B------:R-:W-:-:S07]  /*1d50*/  IMAD.MOV R8, RZ, RZ, -R3 ;  /* 0x000000ffff087224 */ /* 0x000fce00078e0a03 */
.L_x_496:
[----:B------:R-:W-:Y:S02]  /*1d60*/  R2UR UR4, R46 ;  /* 0x000000002e0472ca */ /* 0x000fe400000e0000 */
[----:B------:R-:W-:-:S13]  /*1d70*/  R2UR UR5, R47 ;  /* 0x000000002f0572ca */ /* 0x000fda00000e0000 */
[----:B0-----:R-:W2:Y:S01]  /*1d80*/  LD.E R11, desc[UR4][R4.64+-0x8] ;  /* 0xfffff804040b7980 */ /* 0x001ea2000c101900 */
[----:B------:R-:W-:Y:S01]  /*1d90*/  MOV R6, R38 ;  /* 0x0000002600067202 */ /* 0x000fe20000000f00 */
[----:B------:R-:W-:-:S04]  /*1da0*/  IMAD.MOV.U32 R7, RZ, RZ, R39 ;  /* 0x000000ffff077224 */ /* 0x000fc800078e0027 */
[----:B--2---:R-:W-:-:S05]  /*1db0*/  IMAD.WIDE R10, R11, 0x4, R6 ;  /* 0x000000040b0a7825 */ /* 0x004fca00078e0206 */
[----:B------:R-:W2:Y:S01]  /*1dc0*/  LDG.E R9, desc[UR4][R10.64] ;  /* 0x000000040a097981 */ /* 0x000ea2000c1e1900 */
[----:B------:R-:W-:Y:S02]  /*1dd0*/  HFMA2 R25, -RZ, RZ, 3.7421875, 0 ;  /* 0x437c0000ff197431 */ /* 0x000fe400000001ff */
[----:B------:R-:W-:Y:S01]  /*1de0*/  IMAD.MOV.U32 R28, RZ, RZ, 0x3bbb989d ;  /* 0x3bbb989dff1c7424 */ /* 0x000fe200078e00ff */
[----:B------:R-:W-:Y:S02]  /*1df0*/  R2UR UR6, R46 ;  /* 0x000000002e0672ca */ /* 0x000fe400000e0000 */
[----:B------:R-:W-:Y:S01]  /*1e00*/  R2UR UR7, R47 ;  /* 0x000000002f0772ca */ /* 0x000fe200000e0000 */
[----:B--2---:R-:W-:-:S04]  /*1e10*/  FADD R9, R9, -R36 ;  /* 0x8000002409097221 */ /* 0x004fc80000000000 */
[----:B------:R-:W-:-:S04]  /*1e20*/  FFMA.SAT R12, R9, R28, 0.5 ;  /* 0x3f000000090c7423 */ /* 0x000fc8000000201c */
[----:B------:R-:W-:-:S04]  /*1e30*/  FFMA.RM R12, R12, R25, 12582913 ;  /* 0x4b4000010c0c7423 */ /* 0x000fc80000004019 */
[C---:B------:R-:W-:Y:S01]  /*1e40*/  FADD R14, R12.reuse, -12583039 ;  /* 0xcb40007f0c0e7421 */ /* 0x040fe20000000000 */
[----:B------:R-:W-:-:S03]  /*1e50*/  IMAD.SHL.U32 R12, R12, 0x800000, RZ ;  /* 0x008000000c0c7824 */ /* 0x000fc600078e00ff */
[----:B------:R-:W-:-:S04]  /*1e60*/  FFMA R14, R9, 1.4426950216293334961, -R14 ;  /* 0x3fb8aa3b090e7823 */ /* 0x000fc8000000080e */
[----:B------:R-:W-:-:S04]  /*1e70*/  FFMA R14, R9, 1.925963033500011079e-08, R14 ;  /* 0x32a57060090e7823 */ /* 0x000fc8000000000e */
[----:B------:R-:W0:Y:S02]  /*1e80*/  MUFU.EX2 R9, R14 ;  /* 0x0000000e00097308 */ /* 0x000e240000000800 */
[----:B0-----:R-:W-:-:S05]  /*1e90*/  FMUL R9, R12, R9 ;  /* 0x000000090c097220 */ /* 0x001fca0000400000 */
[----:B------:R0:W-:Y:S04]  /*1ea0*/  STG.E desc[UR4][R10.64], R9 ;  /* 0x000000090a007986 */ /* 0x0001e8000c101904 */
[----:B------:R-:W2:Y:S02]  /*1eb0*/  LD.E R13, desc[UR6][R4.64+-0x4] ;  /* 0xfffffc06040d7980 */ /* 0x000ea4000c101900 */
[----:B--2---:R-:W-:-:S05]  /*1ec0*/  IMAD.WIDE R12, R13, 0x4, R6 ;  /* 0x000000040d0c7825 */ /* 0x004fca00078e0206 */
[----:B------:R-:W2:Y:S02]  /*1ed0*/  LDG.E R15, desc[UR4][R12.64] ;  /* 0x000000040c0f7981 */ /* 0x000ea4000c1e1900 */
[----:B--2---:R-:W-:-:S04]  /*1ee0*/  FADD R15, R15, -R36 ;  /* 0x800000240f0f7221 */ /* 0x004fc80000000000 */
[----:B------:R-:W-:-:S04]  /*1ef0*/  FFMA.SAT R14, R15, R28, 0.5 ;  /* 0x3f0000000f0e7423 */ /* 0x000fc8000000201c */
[----:B------:R-:W-:-:S04]  /*1f00*/  FFMA.RM R14, R14, R25, 12582913 ;  /* 0x4b4000010e0e7423 */ /* 0x000fc80000004019 */
[C---:B------:R-:W-:Y:S01]  /*1f10*/  FADD R24, R14.reuse, -12583039 ;  /* 0xcb40007f0e187421 */ /* 0x040fe20000000000 */
[----:B------:R-:W-:-:S03]  /*1f20*/  IMAD.SHL.U32 R14, R14, 0x800000, RZ ;  /* 0x008000000e0e7824 */ /* 0x000fc600078e00ff */
[----:B------:R-:W-:-:S04]  /*1f30*/  FFMA R24, R15, 1.4426950216293334961, -R24 ;  /* 0x3fb8aa3b0f187823 */ /* 0x000fc80000000818 */
[----:B------:R-:W-:-:S04]  /*1f40*/  FFMA R24, R15, 1.925963033500011079e-08, R24 ;  /* 0x32a570600f187823 */ /* 0x000fc80000000018 */
[----:B0-----:R-:W0:Y:S02]  /*1f50*/  MUFU.EX2 R11, R24 ;  /* 0x00000018000b7308 */ /* 0x001e240000000800 */
        /* <DEDUP_REMOVED lines=9> */
[----:B------:R-:W-:-:S03]  /*1ff0*/  SHF.L.U32 R23, R23, 0x17, RZ ;  /* 0x0000001717177819 */ /* 0x000fc600000006ff */
[----:B------:R-:W-:-:S04]  /*2000*/  FFMA R24, R15, 1.4426950216293334961, -R24 ;  /* 0x3fb8aa3b0f187823 */ /* 0x000fc80000000818 */
[----:B------:R-:W-:-:S06]  /*2010*/  FFMA R24, R15, 1.925963033500011079e-08, R24 ;  /* 0x32a570600f187823 */ /* 0x000fcc0000000018 */
[----:B------:R-:W1:Y:S02]  /*2020*/  MUFU.EX2 R24, R24 ;  /* 0x0000001800187308 */ /* 0x000e640000000800 */
[----:B-1----:R-:W-:-:S05]  /*2030*/  FMUL R23, R23, R24 ;  /* 0x0000001817177220 */ /* 0x002fca0000400000 */
[----:B------:R1:W-:Y:S04]  /*2040*/  STG.E desc[UR4][R10.64], R23 ;  /* 0x000000170a007986 */ /* 0x0003e8000c101904 */
[----:B0-----:R-:W2:Y:S02]  /*2050*/  LD.E R13, desc[UR6][R4.64+0x4] ;  /* 0x00000406040d7980 */ /* 0x001ea4000c101900 */
[----:B--2---:R-:W-:-:S05]  /*2060*/  IMAD.WIDE R6, R13, 0x4, R6 ;  /* 0x000000040d067825 */ /* 0x004fca00078e0206 */
[----:B------:R-:W2:Y:S01]  /*2070*/  LDG.E R13, desc[UR4][R6.64] ;  /* 0x00000004060d7981 */ /* 0x000ea2000c1e1900 */
[----:B------:R-:W-:Y:S02]  /*2080*/  VIADD R8, R8, 0x4 ;  /* 0x0000000408087836 */ /* 0x000fe40000000000 */
[----:B------:R-:W-:Y:S01]  /*2090*/  FADD R9, R9, R22 ;  /* 0x0000001609097221 */ /* 0x000fe20000000000 */
[----:B------:R-:W-:Y:S02]  /*20a0*/  IADD3 R4, P2, PT, R4, 0x10, RZ ;  /* 0x0000001004047810 */ /* 0x000fe40007f5e0ff */
[----:B------:R-:W-:Y:S01]  /*20b0*/  ISETP.NE.AND P1, PT, R8, RZ, PT ;  /* 0x000000ff0800720c */ /* 0x000fe20003f25270 */
[----:B------:R-:W-:Y:S01]  /*20c0*/  FADD R9, R9, R14 ;  /* 0x0000000e09097221 */ /* 0x000fe20000000000 */
[----:B------:R-:W-:-:S03]  /*20d0*/  IADD3.X R5, PT, PT, RZ, R5, RZ, P2, !PT ;  /* 0x00000005ff057210 */ /* 0x000fc600017fe4ff */
[----:B------:R-:W-:Y:S01]  /*20e0*/  FADD R9, R9, R23 ;  /* 0x0000001709097221 */ /* 0x000fe20000000000 */
[----:B--2---:R-:W-:-:S04]  /*20f0*/  FADD R13, R13, -R36 ;  /* 0x800000240d0d7221 */ /* 0x004fc80000000000 */
[----:B------:R-:W-:-:S04]  /*2100*/  FFMA.SAT R12, R13, R28, 0.5 ;  /* 0x3f0000000d0c7423 */ /* 0x000fc8000000201c */
[----:B------:R-:W-:-:S04]  /*2110*/  FFMA.RM R12, R12, R25, 12582913 ;  /* 0x4b4000010c0c7423 */ /* 0x000fc80000004019 */
[C---:B------:R-:W-:Y:S01]  /*2120*/  FADD R24, R12.reuse, -12583039 ;  /* 0xcb40007f0c187421 */ /* 0x040fe20000000000 */
[----:B------:R-:W-:-:S03]  /*2130*/  IMAD.SHL.U32 R12, R12, 0x800000, RZ ;  /* 0x008000000c0c7824 */ /* 0x000fc600078e00ff */
[----:B------:R-:W-:-:S04]  /*2140*/  FFMA R24, R13, 1.4426950216293334961, -R24 ;  /* 0x3fb8aa3b0d187823 */ /* 0x000fc80000000818 */
[----:B------:R-:W-:-:S04]  /*2150*/  FFMA R24, R13, 1.925963033500011079e-08, R24 ;  /* 0x32a570600d187823 */ /* 0x000fc80000000018 */
[----:B-1----:R-:W0:Y:S02]  /*2160*/  MUFU.EX2 R11, R24 ;  /* 0x00000018000b7308 */ /* 0x002e240000000800 */
[----:B0-----:R-:W-:-:S04]  /*2170*/  FMUL R11, R12, R11 ;  /* 0x0000000b0c0b7220 */ /* 0x001fc80000400000 */
[----:B------:R-:W-:Y:S01]  /*2180*/  FADD R22, R9, R11 ;  /* 0x0000000b09167221 */ /* 0x000fe20000000000 */
[----:B------:R0:W-:Y:S01]  /*2190*/  STG.E desc[UR4][R6.64], R11 ;  /* 0x0000000b06007986 */ /* 0x0001e2000c101904 */
[----:B------:R-:W-:Y:S05]  /*21a0*/  @P1 BRA `(.L_x_496) ;  /* 0xfffffff800ec1947 */ /* 0x000fea000383ffff */
.L_x_495:
[----:B------:R-:W-:Y:S05]  /*21b0*/  BSYNC.RECONVERGENT B1 ;  /* 0x0000000000017941 */ /* 0x000fea0003800200 */
.L_x_494:
[----:B------:R-:W-:Y:S05]  /*21c0*/  @!P0 BRA `(.L_x_493) ;  /* 0x0000000000748947 */ /* 0x000fea0003800000 */
[----:B------:R-:W-:-:S04]  /*21d0*/  IMAD.WIDE.U32 R4, R3, 0x4, R26 ;  /* 0x0000000403047825 */ /* 0x000fc800078e001a */
[----:B------:R-:W-:Y:S01]  /*21e0*/  IMAD.MOV R0, RZ, RZ, -R0 ;  /* 0x000000ffff007224 */ /* 0x000fe200078e0a00 */
[----:B0-----:R-:W-:Y:S01]  /*21f0*/  MOV R7, R5 ;  /* 0x0000000500077202 */ /* 0x001fe20000000f00 */
[----:B------:R-:W-:-:S07]  /*2200*/  IMAD.MOV.U32 R6, RZ, RZ, R4 ;  /* 0x000000ffff067224 */ /* 0x000fce00078e0004 */
.L_x_497:
[----:B------:R-:W-:Y:S02]  /*2210*/  R2UR UR4, R46 ;  /* 0x000000002e0472ca */ /* 0x000fe400000e0000 */
[----:B------:R-:W-:-:S13]  /*2220*/  R2UR UR5, R47 ;  /* 0x000000002f0572ca */ /* 0x000fda00000e0000 */
[----:B-1----:R-:W2:Y:S01]  /*2230*/  LD.E R3, desc[UR4][R6.64] ;  /* 0x0000000406037980 */ /* 0x002ea2000c101900 */
[----:B------:R-:W-:Y:S02]  /*2240*/  IMAD.MOV.U32 R4, RZ, RZ, R38 ;  /* 0x000000ffff047224 */ /* 0x000fe400078e0026 */
[----:B------:R-:W-:Y:S02]  /*2250*/  IMAD.MOV.U32 R5, RZ, RZ, R39 ;  /* 0x000000ffff057224 */ /* 0x000fe400078e0027 */
[----:B--2---:R-:W-:-:S05]  /*2260*/  IMAD.WIDE R4, R3, 0x4, R4 ;  /* 0x0000000403047825 */ /* 0x004fca00078e0204 */
[----:B------:R-:W2:Y:S01]  /*2270*/  LDG.E R3, desc[UR4][R4.64] ;  /* 0x0000000404037981 */ /* 0x000ea2000c1e1900 */
[----:B------:R-:W-:Y:S02]  /*2280*/  HFMA2 R8, -RZ, RZ, 0.96630859375, -0.0022525787353515625 ;  /* 0x3bbb989dff087431 */ /* 0x000fe400000001ff */
[----:B------:R-:W-:Y:S01]  /*2290*/  IMAD.MOV.U32 R9, RZ, RZ, 0x437c0000 ;  /* 0x437c0000ff097424 */ /* 0x000fe200078e00ff */
[----:B------:R-:W-:Y:S02]  /*22a0*/  IADD3 R0, PT, PT, R0, 0x1, RZ ;  /* 0x0000000100007810 */ /* 0x000fe40007ffe0ff */
[----:B------:R-:W-:Y:S02]  /*22b0*/  IADD3 R6, P1, PT, R6, 0x4, RZ ;  /* 0x0000000406067810 */ /* 0x000fe40007f3e0ff */
[----:B------:R-:W-:-:S03]  /*22c0*/  ISETP.NE.AND P0, PT, R0, RZ, PT ;  /* 0x000000ff0000720c */ /* 0x000fc60003f05270 */
[----:B------:R-:W-:Y:S02]  /*22d0*/  IMAD.X R7, RZ, RZ, R7, P1 ;  /* 0x000000ffff077224 */ /* 0x000fe400008e0607 */
        /* <DEDUP_REMOVED lines=8> */
[----:B0-----:R-:W-:-:S04]  /*2360*/  FMUL R3, R8, R3 ;  /* 0x0000000308037220 */ /* 0x001fc80000400000 */
[----:B------:R-:W-:Y:S01]  /*2370*/  FADD R22, R3, R22 ;  /* 0x0000001603167221 */ /* 0x000fe20000000000 */
[----:B------:R1:W-:Y:S01]  /*2380*/  STG.E desc[UR4][R4.64], R3 ;  /* 0x0000000304007986 */ /* 0x0003e2000c101904 */
[----:B------:R-:W-:Y:S05]  /*2390*/  @P0 BRA `(.L_x_497) ;  /* 0xfffffffc009c0947 */ /* 0x000fea000383ffff */
.L_x_493:
[----:B------:R-:W-:Y:S05]  /*23a0*/  BSYNC.RECONVERGENT B0 ;  /* 0x0000000000007941 */ /* 0x000fea0003800200 */
.L_x_492:
[----:B------:R-:W-:-:S13]  /*23b0*/  ISETP.GE.AND P0, PT, R19, 0x1, PT ;  /* 0x000000011300780c */ /* 0x000fda0003f06270 */
[----:B------:R-:W-:Y:S05]  /*23c0*/  @!P0 BRA `(.L_x_491) ;  /* 0x0000000800748947 */ /* 0x000fea0003800000 */
[C---:B------:R-:W-:Y:S01]  /*23d0*/  ISETP.GE.U32.AND P0, PT, R19.reuse, 0x4, PT ;  /* 0x000000041300780c */ /* 0x040fe20003f06070 */
[----:B------:R-:W-:Y:S01]  /*23e0*/  BSSY.RECONVERGENT B7, `(.L_x_498) ;  /* 0x0000073000077945 */ /* 0x000fe20003800200 */
[----:B------:R-:W-:Y:S01]  /*23f0*/  LOP3.LUT R25, R19, 0x3, RZ, 0xc0, !PT ;  /* 0x0000000313197812 */ /* 0x000fe200078ec0ff */
[----:B------:R-:W-:-:S10]  /*2400*/  IMAD.MOV.U32 R24, RZ, RZ, RZ ;  /* 0x000000ffff187224 */ /* 0x000fd400078e00ff */
[----:B------:R-:W-:Y:S05]  /*2410*/  @!P0 BRA `(.L_x_499) ;  /* 0x0000000400bc8947 */ /* 0x000fea0003800000 */
[----:B------:R-:W-:Y:S02]  /*2420*/  LOP3.LUT R24, R19, 0x7ffffffc, RZ, 0xc0, !PT ;  /* 0x7ffffffc13187812 */ /* 0x000fe400078ec0ff */
[----:B------:R-:W-:-:S03]  /*2430*/  IADD3 R36, P0, PT, R26, 0x8, RZ ;  /* 0x000000081a247810 */ /* 0x000fc60007f1e0ff */
[----:B------:R-:W-:Y:S01]  /*2440*/  IMAD.MOV R23, RZ, RZ, -R24 ;  /* 0x000000ffff177224 */ /* 0x000fe200078e0a18 */
[----:B------:R-:W-:-:S09]  /*2450*/  IADD3.X R37, PT, PT, RZ, R27, RZ, P0, !PT ;  /* 0x0000001bff257210 */ /* 0x000fd200007fe4ff */
.L_x_508:
[----:B------:R-:W-:Y:S02]  /*2460*/  R2UR UR4, R46 ;  /* 0x000000002e0472ca */ /* 0x000fe400000e0000 */
[----:B------:R-:W-:-:S13]  /*2470*/  R2UR UR5, R47 ;  /* 0x000000002f0572ca */ /* 0x000fda00000e0000 */
[----:B-12---:R-:W2:Y:S01]  /*2480*/  LD.E R3, desc[UR4][R36.64+-0x8] ;  /* 0xfffff80424037980 */ /* 0x006ea2000c101900 */
[----:B------:R-:W-:Y:S01]  /*2490*/  MOV R45, R39 ;  /* 0x00000027002d7202 */ /* 0x000fe20000000f00 */
[----:B------:R-:W-:Y:S01]  /*24a0*/  IMAD.MOV.U32 R44, RZ, RZ, R38 ;  /* 0x000000ffff2c7224 */ /* 0x000fe200078e0026 */
[----:B------:R-:W1:Y:S03]  /*24b0*/  MUFU.RCP R5, R22 ;  /* 0x0000001600057308 */ /* 0x000e660000001000 */
[----:B--2---:R-:W-:-:S05]  /*24c0*/  IMAD.WIDE R44, R3, 0x4, R44 ;  /* 0x00000004032c7825 */ /* 0x004fca00078e022c */
[----:B------:R-:W2:Y:S01]  /*24d0*/  LDG.E R3, desc[UR4][R44.64] ;  /* 0x000000042c037981 */ /* 0x000ea2000c1e1900 */
[----:B-1----:R-:W-:Y:S01]  /*24e0*/  FFMA R0, R5, -R22, 1 ;  /* 0x3f80000005007423 */ /* 0x002fe20000000816 */
[----:B------:R-:W-:Y:S01]  /*24f0*/  VIADD R23, R23, 0x4 ;  /* 0x0000000417177836 */ /* 0x000fe20000000000 */
[----:B------:R-:W-:Y:S02]  /*2500*/  BSSY.RECONVERGENT B6, `(.L_x_500) ;  /* 0x000000e000067945 */ /* 0x000fe40003800200 */
[----:B------:R-:W-:Y:S02]  /*2510*/  FFMA R0, R5, R0, R5 ;  /* 0x0000000005007223 */ /* 0x000fe40000000005 */
[----:B------:R-:W-:-:S04]  /*2520*/  ISETP.NE.AND P1, PT, R23, RZ, PT ;  /* 0x000000ff1700720c */ /* 0x000fc80003f25270 */
[----:B------:R-:W-:Y:S01]  /*2530*/  P2R R28, PR, RZ, 0x2 ;  /* 0x00000002ff1c7803 */ /* 0x000fe20000000000 */
[----:B--2---:R-:W1:Y:S01]  /*2540*/  FCHK P0, R3, R22 ;  /* 0x0000001603007302 */ /* 0x004e620000000000 */
[----:B------:R-:W-:-:S04]  /*2550*/  FFMA R5, R3, R0, RZ ;  /* 0x0000000003057223 */ /* 0x000fc800000000ff */
[----:B------:R-:W-:-:S04]  /*2560*/  FFMA R4, R5, -R22, R3 ;  /* 0x8000001605047223 */ /* 0x000fc80000000003 */
[----:B------:R-:W-:Y:S01]  /*2570*/  FFMA R4, R0, R4, R5 ;  /* 0x0000000400047223 */ /* 0x000fe20000000005 */
[----:B-1----:R-:W-:Y:S06]  /*2580*/  @!P0 BRA `(.L_x_501) ;  /* 0x0000000000148947 */ /* 0x002fec0003800000 */
[----:B------:R-:W-:Y:S01]  /*2590*/  IMAD.MOV.U32 R4, RZ, RZ, R3 ;  /* 0x000000ffff047224 */ /* 0x000fe200078e0003 */
[----:B------:R-:W-:Y:S01]  /*25a0*/  MOV R5, R22 ;  /* 0x0000001600057202 */ /* 0x000fe20000000f00 */
[----:B------:R-:W-:Y:S01]  /*25b0*/  IMAD.MOV.U32 R21, RZ, RZ, 0x0 ;  /* 0x00000000ff157424 */ /* 0x000fe200078e00ff */
[----:B------:R-:W-:-:S07]  /*25c0*/  MOV R20, 0x25e0 ;  /* 0x000025e000147802 */ /* 0x000fce0000000f00 */
[----:B0-----:R-:W-:Y:S05]  /*25d0*/  CALL.REL.NOINC `($__internal_17_$__cuda_sm3x_div_rn_noftz_f32_slowpath) ;  /* 0x00000008009c7944 */ /* 0x001fea0003c00000 */
.L_x_501:
[----:B------:R-:W-:Y:S05]  /*25e0*/  BSYNC.RECONVERGENT B6 ;  /* 0x0000000000067941 */ /* 0x000fea0003800200 */
.L_x_500:
[C---:B------:R-:W-:Y:S02]  /*25f0*/  R2UR UR4, R46.reuse ;  /* 0x000000002e0472ca */ /* 0x040fe400000e0000 */
[C---:B------:R-:W-:Y:S02]  /*2600*/  R2UR UR5, R47.reuse ;  /* 0x000000002f0572ca */ /* 0x040fe400000e0000 */
[----:B------:R-:W-:Y:S02]  /*2610*/  R2UR UR6, R46 ;  /* 0x000000002e0672ca */ /* 0x000fe400000e0000 */
[----:B------:R-:W-:-:S09]  /*2620*/  R2UR UR7, R47 ;  /* 0x000000002f0772ca */ /* 0x000fd200000e0000 */
[----:B------:R1:W-:Y:S04]  /*2630*/  STG.E desc[UR4][R44.64], R4 ;  /* 0x000000042c007986 */ /* 0x0003e8000c101904 */
[----:B------:R-:W2:Y:S01]  /*2640*/  LD.E R3, desc[UR6][R36.64+-0x4] ;  /* 0xfffffc0624037980 */ /* 0x000ea2000c101900 */
[----:B------:R-:W-:Y:S01]  /*2650*/  MOV R31, R39 ;  /* 0x00000027001f7202 */ /* 0x000fe20000000f00 */
[----:B------:R-:W-:Y:S01]  /*2660*/  IMAD.MOV.U32 R30, RZ, RZ, R38 ;  /* 0x000000ffff1e7224 */ /* 0x000fe200078e0026 */
[----:B------:R-:W3:Y:S03]  /*2670*/  MUFU.RCP R5, R22 ;  /* 0x0000001600057308 */ /* 0x000ee60000001000 */
[----:B--2---:R-:W-:-:S05]  /*2680*/  IMAD.WIDE R30, R3, 0x4, R30 ;  /* 0x00000004031e7825 */ /* 0x004fca00078e021e */
[----:B------:R-:W2:Y:S01]  /*2690*/  LDG.E R3, desc[UR4][R30.64] ;  /* 0x000000041e037981 */ /* 0x000ea2000c1e1900 */
[C---:B---3--:R-:W-:Y:S01]  /*26a0*/  FFMA R0, R5.reuse, -R22, 1 ;  /* 0x3f80000005007423 */ /* 0x048fe20000000816 */
[----:B------:R-:W-:Y:S03]  /*26b0*/  BSSY.RECONVERGENT B6, `(.L_x_502) ;  /* 0x000000c000067945 */ /* 0x000fe60003800200 */
[----:B------:R-:W-:Y:S01]  /*26c0*/  FFMA R0, R5, R0, R5 ;  /* 0x0000000005007223 */ /* 0x000fe20000000005 */
[----:B--2---:R-:W2:Y:S03]  /*26d0*/  FCHK P0, R3, R22 ;  /* 0x0000001603007302 */ /* 0x004ea60000000000 */
[----:B0-----:R-:W-:-:S04]  /*26e0*/  FFMA R6, R0, R3, RZ ;  /* 0x0000000300067223 */ /* 0x001fc800000000ff */
[----:B------:R-:W-:-:S04]  /*26f0*/  FFMA R5, R6, -R22, R3 ;  /* 0x8000001606057223 */ /* 0x000fc80000000003 */
[----:B-1----:R-:W-:Y:S01]  /*2700*/  FFMA R4, R0, R5, R6 ;  /* 0x0000000500047223 */ /* 0x002fe20000000006 */
[----:B--2---:R-:W-:Y:S06]  /*2710*/  @!P0 BRA `(.L_x_503) ;  /* 0x0000000000148947 */ /* 0x004fec0003800000 */
[----:B------:R-:W-:Y:S02]  /*2720*/  HFMA2 R21, -RZ, RZ, 0, 0 ;  /* 0x00000000ff157431 */ /* 0x000fe400000001ff */
[----:B------:R-:W-:Y:S01]  /*2730*/  IMAD.MOV.U32 R4, RZ, RZ, R3 ;  /* 0x000000ffff047224 */ /* 0x000fe200078e0003 */
[----:B------:R-:W-:Y:S01]  /*2740*/  MOV R20, 0x2770 ;  /* 0x0000277000147802 */ /* 0x000fe20000000f00 */
[----:B------:R-:W-:-:S07]  /*2750*/  IMAD.MOV.U32 R5, RZ, RZ, R22 ;  /* 0x000000ffff057224 */ /* 0x000fce00078e0016 */
[----:B------:R-:W-:Y:S05]  /*2760*/  CALL.REL.NOINC `($__internal_17_$__cuda_sm3x_div_rn_noftz_f32_slowpath) ;  /* 0x0000000800387944 */ /* 0x000fea0003c00000 */
.L_x_503:
[----:B------:R-:W-:Y:S05]  /*2770*/  BSYNC.RECONVERGENT B6 ;  /* 0x0000000000067941 */ /* 0x000fea0003800200 */
.L_x_502:
[C---:B------:R-:W-:Y:S02]  /*2780*/  R2UR UR4, R46.reuse ;  /* 0x000000002e0472ca */ /* 0x040fe400000e0000 */
[C---:B------:R-:W-:Y:S02]  /*2790*/  R2UR UR5, R47.reuse ;  /* 0x000000002f0572ca */ /* 0x040fe400000e0000 */
[----:B------:R-:W-:Y:S02]  /*27a0*/  R2UR UR6, R46 ;  /* 0x000000002e0672ca */ /* 0x000fe400000e0000 */
[----:B------:R-:W-:-:S09]  /*27b0*/  R2UR UR7, R47 ;  /* 0x000000002f0772ca */ /* 0x000fd200000e0000 */
[----:B------:R0:W-:Y:S04]  /*27c0*/  STG.E desc[UR4][R30.64], R4 ;  /* 0x000000041e007986 */ /* 0x0001e8000c101904 */
[----:B------:R-:W2:Y:S01]  /*27d0*/  LD.E R3, desc[UR6][R36.64] ;  /* 0x0000000624037980 */ /* 0x000ea2000c101900 */
[----:B------:R-:W-:Y:S02]  /*27e0*/  IMAD.MOV.U32 R44, RZ, RZ, R38 ;  /* 0x000000ffff2c7224 */ /* 0x000fe400078e0026 */
[----:B------:R-:W-:Y:S01]  /*27f0*/  IMAD.MOV.U32 R45, RZ, RZ, R39 ;  /* 0x000000ffff2d7224 */ /* 0x000fe200078e0027 */
[----:B------:R-:W1:Y:S01]  /*2800*/  MUFU.RCP R5, R22 ;  /* 0x0000001600057308 */ /* 0x000e620000001000 */
[----:B--2---:R-:W-:-:S05]  /*2810*/  IMAD.WIDE R44, R3, 0x4, R44 ;  /* 0x00000004032c7825 */ /* 0x004fca00078e022c */
[----:B------:R-:W2:Y:S01]  /*2820*/  LDG.E R3, desc[UR4][R44.64] ;  /* 0x000000042c037981 */ /* 0x000ea2000c1e1900 */
[C---:B-1----:R-:W-:Y:S01]  /*2830*/  FFMA R0, R5.reuse, -R22, 1 ;  /* 0x3f80000005007423 */ /* 0x042fe20000000816 */
[----:B------:R-:W-:Y:S03]  /*2840*/  BSSY.RECONVERGENT B6, `(.L_x_504) ;  /* 0x000000c000067945 */ /* 0x000fe60003800200 */
[----:B------:R-:W-:Y:S01]  /*2850*/  FFMA R0, R5, R0, R5 ;  /* 0x0000000005007223 */ /* 0x000fe20000000005 */
[----:B--2---:R-:W1:Y:S03]  /*2860*/  FCHK P0, R3, R22 ;  /* 0x0000001603007302 */ /* 0x004e660000000000 */
[----:B------:R-:W-:-:S04]  /*2870*/  FFMA R6, R0, R3, RZ ;  /* 0x0000000300067223 */ /* 0x000fc800000000ff */
[----:B------:R-:W-:-:S04]  /*2880*/  FFMA R5, R6, -R22, R3 ;  /* 0x8000001606057223 */ /* 0x000fc80000000003 */
[----:B0-----:R-:W-:Y:S01]  /*2890*/  FFMA R4, R0, R5, R6 ;  /* 0x0000000500047223 */ /* 0x001fe20000000006 */
[----:B-1----:R-:W-:Y:S06]  /*28a0*/  @!P0 BRA `(.L_x_505) ;  /* 0x0000000000148947 */ /* 0x002fec0003800000 */
[----:B------:R-:W-:Y:S01]  /*28b0*/  MOV R4, R3 ;  /* 0x0000000300047202 */ /* 0x000fe20000000f00 */
[----:B------:R-:W-:Y:S01]  /*28c0*/  IMAD.MOV.U32 R5, RZ, RZ, R22 ;  /* 0x000000ffff057224 */ /* 0x000fe200078e0016 */
[----:B------:R-:W-:Y:S01]  /*28d0*/  MOV R20, 0x2900 ;  /* 0x0000290000147802 */ /* 0x000fe20000000f00 */
[----:B------:R-:W-:-:S07]  /*28e0*/  IMAD.MOV.U32 R21, RZ, RZ, 0x0 ;  /* 0x00000000ff157424 */ /* 0x000fce00078e00ff */
[----:B------:R-:W-:Y:S05]  /*28f0*/  CALL.REL.NOINC `($__internal_17_$__cuda_sm3x_div_rn_noftz_f32_slowpath) ;  /* 0x0000000400d47944 */ /* 0x000fea0003c00000 */
.L_x_505:
[----:B------:R-:W-:Y:S05]  /*2900*/  BSYNC.RECONVERGENT B6 ;  /* 0x0000000000067941 */ /* 0x000fea0003800200 */
.L_x_504:
        /* <DEDUP_REMOVED lines=8> */
[----:B------:R-:W1:Y:S03]  /*2990*/  MUFU.RCP R5, R22 ;  /* 0x0000001600057308 */ /* 0x000e660000001000 */
        /* <DEDUP_REMOVED lines=10> */
[----:B------:R-:W-:Y:S01]  /*2a40*/  IMAD.MOV.U32 R4, RZ, RZ, R3 ;  /* 0x000000ffff047224 */ /* 0x000fe200078e0003 */
[----:B------:R-:W-:Y:S01]  /*2a50*/  MOV R5, R22 ;  /* 0x0000001600057202 */ /* 0x000fe20000000f00 */
[----:B------:R-:W-:Y:S01]  /*2a60*/  IMAD.MOV.U32 R21, RZ, RZ, 0x0 ;  /* 0x00000000ff157424 */ /* 0x000fe200078e00ff */
[----:B------:R-:W-:-:S07]  /*2a70*/  MOV R20, 0x2a90 ;  /* 0x00002a9000147802 */ /* 0x000fce0000000f00 */
[----:B------:R-:W-:Y:S05]  /*2a80*/  CALL.REL.NOINC `($__internal_17_$__cuda_sm3x_div_rn_noftz_f32_slowpath) ;  /* 0x0000000400707944 */ /* 0x000fea0003c00000 */
.L_x_507:
[----:B------:R-:W-:Y:S05]  /*2a90*/  BSYNC.RECONVERGENT B6 ;  /* 0x0000000000067941 */ /* 0x000fea0003800200 */
.L_x_506:
[----:B------:R-:W-:Y:S02]  /*2aa0*/  R2UR UR4, R46 ;  /* 0x000000002e0472ca */ /* 0x000fe400000e0000 */
[----:B------:R-:W-:Y:S02]  /*2ab0*/  R2UR UR5, R47 ;  /* 0x000000002f0572ca */ /* 0x000fe400000e0000 */
[----:B------:R-:W-:Y:S02]  /*2ac0*/  ISETP.NE.AND P1, PT, R28, RZ, PT ;  /* 0x000000ff1c00720c */ /* 0x000fe40003f25270 */
[----:B------:R-:W-:-:S05]  /*2ad0*/  IADD3 R36, P0, PT, R36, 0x10, RZ ;  /* 0x0000001024247810 */ /* 0x000fca0007f1e0ff */
[----:B------:R-:W-:-:S04]  /*2ae0*/  IMAD.X R37, RZ, RZ, R37, P0 ;  /* 0x000000ffff257224 */ /* 0x000fc800000e0625 */
[----:B------:R2:W-:Y:S02]  /*2af0*/  STG.E desc[UR4][R30.64], R4 ;  /* 0x000000041e007986 */ /* 0x0005e4000c101904 */
[----:B------:R-:W-:Y:S05]  /*2b00*/  @P1 BRA `(.L_x_508) ;  /* 0xfffffff800541947 */ /* 0x000fea000383ffff */
.L_x_499:
[----:B------:R-:W-:Y:S05]  /*2b10*/  BSYNC.RECONVERGENT B7 ;  /* 0x0000000000077941 */ /* 0x000fea0003800200 */
.L_x_498:
[----:B------:R-:W-:-:S13]  /*2b20*/  ISETP.NE.AND P0, PT, R25, RZ, PT ;  /* 0x000000ff1900720c */ /* 0x000fda0003f05270 */
[----:B------:R-:W-:Y:S05]  /*2b30*/  @!P0 BRA `(.L_x_491) ;  /* 0x0000000000988947 */ /* 0x000fea0003800000 */
[----:B-12---:R-:W-:Y:S01]  /*2b40*/  IMAD.WIDE.U32 R4, R24, 0x4, R26 ;  /* 0x0000000418047825 */ /* 0x006fe200078e001a */
[----:B------:R-:W-:-:S03]  /*2b50*/  IADD3 R25, PT, PT, -R25, RZ, RZ ;  /* 0x000000ff19197210 */ /* 0x000fc60007ffe1ff */
[----:B------:R-:W-:Y:S02]  /*2b60*/  IMAD.MOV.U32 R24, RZ, RZ, R4 ;  /* 0x000000ffff187224 */ /* 0x000fe400078e0004 */
[----:B------:R-:W-:-:S07]  /*2b70*/  IMAD.MOV.U32 R23, RZ, RZ, R5 ;  /* 0x000000ffff177224 */ /* 0x000fce00078e0005 */
.L_x_511:
[----:B------:R-:W-:Y:S01]  /*2b80*/  R2UR UR4, R46 ;  /* 0x000000002e0472ca */ /* 0x000fe200000e0000 */
[----:B0-----:R-:W-:Y:S01]  /*2b90*/  IMAD.MOV.U32 R7, RZ, RZ, R23 ;  /* 0x000000ffff077224 */ /* 0x001fe200078e0017 */
[----:B------:R-:W-:Y:S02]  /*2ba0*/  R2UR UR5, R47 ;  /* 0x000000002f0572ca */ /* 0x000fe400000e0000 */
[----:B------:R-:W-:-:S11]  /*2bb0*/  MOV R6, R24 ;  /* 0x0000001800067202 */ /* 0x000fd60000000f00 */
[----:B------:R-:W2:Y:S01]  /*2bc0*/  LD.E R3, desc[UR4][R6.64] ;  /* 0x0000000406037980 */ /* 0x000ea2000c101900 */
[----:B---3--:R-:W-:Y:S01]  /*2bd0*/  MOV R31, R39 ;  /* 0x00000027001f7202 */ /* 0x008fe20000000f00 */
[----:B------:R-:W-:Y:S01]  /*2be0*/  IMAD.MOV.U32 R30, RZ, RZ, R38 ;  /* 0x000000ffff1e7224 */ /* 0x000fe200078e0026 */
[----:B------:R-:W0:Y:S03]  /*2bf0*/  MUFU.RCP R5, R22 ;  /* 0x0000001600057308 */ /* 0x000e260000001000 */
[----:B--2---:R-:W-:-:S05]  /*2c00*/  IMAD.WIDE R30, R3, 0x4, R30 ;  /* 0x00000004031e7825 */ /* 0x004fca00078e021e */
[----:B------:R-:W2:Y:S01]  /*2c10*/  LDG.E R3, desc[UR4][R30.64] ;  /* 0x000000041e037981 */ /* 0x000ea2000c1e1900 */
[----:B0-----:R-:W-:Y:S01]  /*2c20*/  FFMA R4, R5, -R22, 1 ;  /* 0x3f80000005047423 */ /* 0x001fe20000000816 */
[----:B------:R-:W-:Y:S01]  /*2c30*/  VIADD R25, R25, 0x1 ;  /* 0x0000000119197836 */ /* 0x000fe20000000000 */
[----:B------:R-:W-:Y:S02]  /*2c40*/  BSSY.RECONVERGENT B6, `(.L_x_509) ;  /* 0x000000e000067945 */ /* 0x000fe40003800200 */
[----:B------:R-:W-:Y:S02]  /*2c50*/  FFMA R4, R5, R4, R5 ;  /* 0x0000000405047223 */ /* 0x000fe40000000005 */
[----:B------:R-:W-:-:S04]  /*2c60*/  ISETP.NE.AND P1, PT, R25, RZ, PT ;  /* 0x000000ff1900720c */ /* 0x000fc80003f25270 */
[----:B------:R-:W-:Y:S01]  /*2c70*/  P2R R28, PR, RZ, 0x2 ;  /* 0x00000002ff1c7803 */ /* 0x000fe20000000000 */
[----:B--2---:R-:W0:Y:S01]  /*2c80*/  FCHK P0, R3, R22 ;  /* 0x0000001603007302 */ /* 0x004e220000000000 */
[----:B------:R-:W-:-:S04]  /*2c90*/  FFMA R0, R4, R3, RZ ;  /* 0x0000000304007223 */ /* 0x000fc800000000ff */
[----:B------:R-:W-:-:S04]  /*2ca0*/  FFMA R5, R0, -R22, R3 ;  /* 0x8000001600057223 */ /* 0x000fc80000000003 */
[----:B------:R-:W-:Y:S01]  /*2cb0*/  FFMA R4, R4, R5, R0 ;  /* 0x0000000504047223 */ /* 0x000fe20000000000 */
[----:B0-----:R-:W-:Y:S06]  /*2cc0*/  @!P0 BRA `(.L_x_510) ;  /* 0x0000000000148947 */ /* 0x001fec0003800000 */
[----:B------:R-:W-:Y:S01]  /*2cd0*/  IMAD.MOV.U32 R4, RZ, RZ, R3 ;  /* 0x000000ffff047224 */ /* 0x000fe200078e0003 */
[----:B------:R-:W-:Y:S01]  /*2ce0*/  MOV R5, R22 ;  /* 0x0000001600057202 */ /* 0x000fe20000000f00 */
[----:B------:R-:W-:Y:S01]  /*2cf0*/  IMAD.MOV.U32 R21, RZ, RZ, 0x0 ;  /* 0x00000000ff157424 */ /* 0x000fe200078e00ff */
[----:B------:R-:W-:-:S07]  /*2d00*/  MOV R20, 0x2d20 ;  /* 0x00002d2000147802 */ /* 0x000fce0000000f00 */
[----:B------:R-:W-:Y:S05]  /*2d10*/  CALL.REL.NOINC `($__internal_17_$__cuda_sm3x_div_rn_noftz_f32_slowpath) ;  /* 0x0000000000cc7944 */ /* 0x000fea0003c00000 */
.L_x_510:
[----:B------:R-:W-:Y:S05]  /*2d20*/  BSYNC.RECONVERGENT B6 ;  /* 0x0000000000067941 */ /* 0x000fea0003800200 */
.L_x_509:
[----:B------:R-:W-:Y:S02]  /*2d30*/  R2UR UR4, R46 ;  /* 0x000000002e0472ca */ /* 0x000fe400000e0000 */
[----:B------:R-:W-:Y:S02]  /*2d40*/  R2UR UR5, R47 ;  /* 0x000000002f0572ca */ /* 0x000fe400000e0000 */
[----:B------:R-:W-:Y:S02]  /*2d50*/  ISETP.NE.AND P1, PT, R28, RZ, PT ;  /* 0x000000ff1c00720c */ /* 0x000fe40003f25270 */
[----:B------:R-:W-:-:S05]  /*2d60*/  IADD3 R24, P0, PT, R24, 0x4, RZ ;  /* 0x0000000418187810 */ /* 0x000fca0007f1e0ff */
[----:B------:R-:W-:-:S04]  /*2d70*/  IMAD.X R23, RZ, RZ, R23, P0 ;  /* 0x000000ffff177224 */ /* 0x000fc800000e0617 */
[----:B------:R3:W-:Y:S02]  /*2d80*/  STG.E desc[UR4][R30.64], R4 ;  /* 0x000000041e007986 */ /* 0x0007e4000c101904 */
[----:B------:R-:W-:Y:S05]  /*2d90*/  @P1 BRA `(.L_x_511) ;  /* 0xfffffffc00781947 */ /* 0x000fea000383ffff */
.L_x_491:
[----:B------:R-:W-:Y:S05]  /*2da0*/  BSYNC.RECONVERGENT B8 ;  /* 0x0000000000087941 */ /* 0x000fea0003800200 */
.L_x_490:
[----:B------:R-:W-:-:S13]  /*2db0*/  ISETP.GE.AND P0, PT, R19, 0xb, PT ;  /* 0x0000000b1300780c */ /* 0x000fda0003f06270 */
[----:B------:R-:W-:Y:S05]  /*2dc0*/  @!P0 BRA `(.L_x_512) ;  /* 0x0000000000188947 */ /* 0x000fea0003800000 */
[----:B------:R-:W-:Y:S01]  /*2dd0*/  MOV R0, 0x8 ;  /* 0x0000000800007802 */ /* 0x000fe20000000f00 */
[----:B-1----:R-:W-:Y:S01]  /*2de0*/  IMAD.MOV.U32 R5, RZ, RZ, R27 ;  /* 0x000000ffff057224 */ /* 0x002fe200078e001b */
[----:B--23--:R-:W-:Y:S02]  /*2df0*/  MOV R4, R26 ;  /* 0x0000001a00047202 */ /* 0x00cfe40000000f00 */
[----:B0-----:R0:W1:Y:S05]  /*2e00*/  LDC.64 R6, c[0x4][R0] ;  /* 0x0100000000067b82 */ /* 0x00106a0000000a00 */
[----:B------:R-:W-:-:S07]  /*2e10*/  LEPC R20, `(.L_x_512) ;  /* 0x000000001014794e */ /* 0x000fce0000000000 */
[----:B01----:R-:W-:Y:S05]  /*2e20*/  CALL.ABS.NOINC R6 ;  /* 0x0000000006007343 */ /* 0x003fea0003c00000 */
.L_x_512:
[----:B------:R-:W-:Y:S05]  /*2e30*/  BSYNC.RECONVERGENT B9 ;  /* 0x0000000000097941 */ /* 0x000fea0003800200 */
.L_x_463:
[----:B------:R-:W0:Y:S01]  /*2e40*/  LDL R20, [R1+0x3c] ;  /* 0x00003c0001147983 */ /* 0x000e220000100800 */
[----:B------:R4:W-:Y:S05]  /*2e50*/  BMOV.32 B6, R2 ;  /* 0x0000000206007356 */ /* 0x0009ea0000000000 */
[----:B------:R-:W0:Y:S01]  /*2e60*/  LDL R21, [R1+0x40] ;  /* 0x0000400001157983 */ /* 0x000e220000100800 */
[----:B------:R5:W-:Y:S05]  /*2e70*/  BMOV.32 B7, R16 ;  /* 0x0000001007007356 */ /* 0x000bea0000000000 */
[----:B------:R1:W-:Y:S05]  /*2e80*/  BMOV.32 B8, R17 ;  /* 0x0000001108007356 */ /* 0x0003ea0000000000 */
[----:B------:R2:W-:Y:S05]  /*2e90*/  BMOV.32 B9, R18 ;  /* 0x0000001209007356 */ /* 0x0005ea0000000000 */
[----:B----4-:R-:W0:Y:S04]  /*2ea0*/  LDL R2, [R1+0x28] ;  /* 0x0000280001027983 */ /* 0x010e280000100800 */
[----:B-----5:R-:W0:Y:S04]  /*2eb0*/  LDL R16, [R1+0x2c] ;  /* 0x00002c0001107983 */ /* 0x020e280000100800 */
[----:B-1----:R-:W0:Y:S04]  /*2ec0*/  LDL R17, [R1+0x30] ;  /* 0x0000300001117983 */ /* 0x002e280000100800 */
[----:B--2---:R-:W0:Y:S04]  /*2ed0*/  LDL R18, [R1+0x34] ;  /* 0x0000340001127983 */ /* 0x004e280000100800 */
[----:B------:R-:W0:Y:S04]  /*2ee0*/  LDL R19, [R1+0x38] ;  /* 0x0000380001137983 */ /* 0x000e280000100800 */
        /* <DEDUP_REMOVED lines=8> */
[----:B---3--:R-:W0:Y:S04]  /*2f70*/  LDL R30, [R1+0x64] ;  /* 0x00006400011e7983 */ /* 0x008e280000100800 */
        /* <DEDUP_REMOVED lines=10> */
[----:B------:R1:W0:Y:S02]  /*3020*/  LDL R53, [R1+0x90] ;  /* 0x0000900001357983 */ /* 0x0002240000100800 */
[----:B-1----:R-:W-:Y:S01]  /*3030*/  VIADD R1, R1, 0x98 ;  /* 0x0000009801017836 */ /* 0x002fe20000000000 */
[----:B0-----:R-:W-:Y:S06]  /*3040*/  RET.REL.NODEC R20 `(ComputeSoftmaxWithHierarchy) ;  /* 0xffffffcc14ec7950 */ /* 0x001fec0003c3ffff */
        .weak           $__internal_17_$__cuda_sm3x_div_rn_noftz_f32_slowpath
        .type           $__internal_17_$__cuda_sm3x_div_rn_noftz_f32_slowpath,@function
        .size           $__internal_17_$__cuda_sm3x_div_rn_noftz_f32_slowpath,(.L_x_770 - $__internal_17_$__cuda_sm3x_div_rn_noftz_f32_slowpath)
$__internal_17_$__cuda_sm3x_div_rn_noftz_f32_slowpath:
[----:B------:R-:W-:-:S05]  /*3050*/  IADD3 R1, PT, PT, R1, -0x8, RZ ;  /* 0xfffffff801017810 */ /* 0x000fca0007ffe0ff */
[----:B------:R0:W-:Y:S02]  /*3060*/  STL [R1], R2 ;  /* 0x0000000201007387 */ /* 0x0001e40000100800 */
[----:B0-----:R-:W-:Y:S01]  /*3070*/  SHF.R.U32.HI R2, RZ, 0x17, R5 ;  /* 0x00000017ff027819 */ /* 0x001fe20000011605 */
[----:B------:R-:W-:Y:S01]  /*3080*/  BSSY.RECONVERGENT B0, `(.L_x_513) ;  /* 0x0000062000007945 */ /* 0x000fe20003800200 */
[----:B------:R-:W-:Y:S02]  /*3090*/  SHF.R.U32.HI R0, RZ, 0x17, R4 ;  /* 0x00000017ff007819 */ /* 0x000fe40000011604 */
[----:B------:R-:W-:Y:S02]  /*30a0*/  LOP3.LUT R8, R2, 0xff, RZ, 0xc0, !PT ;  /* 0x000000ff02087812 */ /* 0x000fe400078ec0ff */
[----:B------:R-:W-:-:S03]  /*30b0*/  LOP3.LUT R3, R0, 0xff, RZ, 0xc0, !PT ;  /* 0x000000ff00037812 */ /* 0x000fc600078ec0ff */
[----:B------:R-:W-:Y:S02]  /*30c0*/  VIADD R6, R8, 0xffffffff ;  /* 0xffffffff08067836 */ /* 0x000fe40000000000 */
[----:B------:R-:W-:-:S03]  /*30d0*/  VIADD R0, R3, 0xffffffff ;  /* 0xffffffff03007836 */ /* 0x000fc60000000000 */
        /* <DEDUP_REMOVED lines=25> */
[----:B------:R-:W-:-:S03]  /*3270*/  @!P1 FFMA R5, R5, 1.84467440737095516160e+19, RZ ;  /* 0x5f80000005059823 */ /* 0x000fc600000000ff */
[----:B------:R-:W-:-:S07]  /*3280*/  @!P1 IADD3 R2, PT, PT, R2, 0x40, RZ ;  /* 0x0000004002029810 */ /* 0x000fce0007ffe0ff */
.L_x_514:
[----:B------:R-:W-:Y:S01]  /*3290*/  LEA R0, R8, 0xc0800000, 0x17 ;  /* 0xc080000008007811 */ /* 0x000fe200078eb8ff */
[----:B------:R-:W-:Y:S01]  /*32a0*/  VIADD R3, R3, 0xffffff81 ;  /* 0xffffff8103037836 */ /* 0x000fe20000000000 */
[----:B------:R-:W-:Y:S03]  /*32b0*/  BSSY.RECONVERGENT B1, `(.L_x_519) ;  /* 0x0000035000017945 */ /* 0x000fe60003800200 */
[----:B------:R-:W-:Y:S02]  /*32c0*/  IMAD.IADD R5, R5, 0x1, -R0 ;  /* 0x0000000105057824 */ /* 0x000fe400078e0a00 */
[C---:B------:R-:W-:Y:S01]  /*32d0*/  IMAD R0, R3.reuse, -0x800000, R4 ;  /* 0xff80000003007824 */ /* 0x040fe200078e0204 */
[----:B------:R-:W-:Y:S01]  /*32e0*/  IADD3 R3, PT, PT, R3, 0x7f, -R8 ;  /* 0x0000007f03037810 */ /* 0x000fe20007ffe808 */
[----:B------:R-:W0:Y:S01]  /*32f0*/  MUFU.RCP R6, R5 ;  /* 0x0000000500067308 */ /* 0x000e220000001000 */
[----:B------:R-:W-:-:S02]  /*3300*/  FADD.FTZ R7, -R5, -RZ ;  /* 0x800000ff05077221 */ /* 0x000fc40000010100 */
[----:B------:R-:W-:Y:S02]  /*3310*/  IADD3 R3, PT, PT, R3, R2, RZ ;  /* 0x0000000203037210 */ /* 0x000fe40007ffe0ff */
        /* <DEDUP_REMOVED lines=38> */
[----:B------:R-:W-:-:S05]  /*3580*/  LOP3.LUT R0, R0, R3, RZ, 0xc0, !PT ;  /* 0x0000000300007212 */ /* 0x000fca00078ec0ff */
[----:B------:R-:W-:-:S05]  /*3590*/  IMAD.IADD R5, R5, 0x1, R0 ;  /* 0x0000000105057824 */ /* 0x000fca00078e0200 */
[----:B------:R-:W-:Y:S01]  /*35a0*/  LOP3.LUT R4, R5, R4, RZ, 0xfc, !PT ;  /* 0x0000000405047212 */ /* 0x000fe200078efcff */
[----:B------:R-:W-:Y:S06]  /*35b0*/  BRA `(.L_x_522) ;  /* 0x0000000000107947 */ /* 0x000fec0003800000 */
.L_x_521:
[----:B------:R-:W-:-:S04]  /*35c0*/  LOP3.LUT R4, R4, 0x80000000, RZ, 0xc0, !PT ;  /* 0x8000000004047812 */ /* 0x000fc800078ec0ff */
[----:B------:R-:W-:Y:S01]  /*35d0*/  LOP3.LUT R4, R4, 0x7f800000, RZ, 0xfc, !PT ;  /* 0x7f80000004047812 */ /* 0x000fe200078efcff */
[----:B------:R-:W-:Y:S06]  /*35e0*/  BRA `(.L_x_522) ;  /* 0x0000000000047947 */ /* 0x000fec0003800000 */
.L_x_520:
[----:B------:R-:W-:-:S07]  /*35f0*/  LEA R4, R3, R4, 0x17 ;  /* 0x0000000403047211 */ /* 0x000fce00078eb8ff */
.L_x_522:
[----:B------:R-:W-:Y:S05]  /*3600*/  BSYNC.RECONVERGENT B1 ;  /* 0x0000000000017941 */ /* 0x000fea0003800200 */
.L_x_519:
[----:B------:R-:W-:Y:S05]  /*3610*/  BRA `(.L_x_523) ;  /* 0x0000000000207947 */ /* 0x000fea0003800000 */
.L_x_518:
[----:B------:R-:W-:-:S04]  /*3620*/  LOP3.LUT R4, R5, 0x80000000, R4, 0x48, !PT ;  /* 0x8000000005047812 */ /* 0x000fc800078e4804 */
[----:B------:R-:W-:Y:S01]  /*3630*/  LOP3.LUT R4, R4, 0x7f800000, RZ, 0xfc, !PT ;  /* 0x7f80000004047812 */ /* 0x000fe200078efcff */
[----:B------:R-:W-:Y:S06]  /*3640*/  BRA `(.L_x_523) ;  /* 0x0000000000147947 */ /* 0x000fec0003800000 */
.L_x_517:
[----:B------:R-:W-:Y:S01]  /*3650*/  LOP3.LUT R4, R5, 0x80000000, R4, 0x48, !PT ;  /* 0x8000000005047812 */ /* 0x000fe200078e4804 */
[----:B------:R-:W-:Y:S06]  /*3660*/  BRA `(.L_x_523) ;  /* 0x00000000000c7947 */ /* 0x000fec0003800000 */
.L_x_516:
[----:B------:R-:W0:Y:S01]  /*3670*/  MUFU.RSQ R4, -QNAN ;  /* 0xffc0000000047908 */ /* 0x000e220000001400 */
[----:B------:R-:W-:Y:S05]  /*3680*/  BRA `(.L_x_523) ;  /* 0x0000000000047947 */ /* 0x000fea0003800000 */
.L_x_515:
[----:B------:R-:W-:-:S07]  /*3690*/  FADD.FTZ R4, R4, R5 ;  /* 0x0000000504047221 */ /* 0x000fce0000010000 */
.L_x_523:
[----:B------:R-:W-:Y:S05]  /*36a0*/  BSYNC.RECONVERGENT B0 ;  /* 0x0000000000007941 */ /* 0x000fea0003800200 */
.L_x_513:
[----:B------:R1:W0:Y:S02]  /*36b0*/  LDL R2, [R1] ;  /* 0x0000000001027983 */ /* 0x0002240000100800 */
[----:B-1----:R-:W-:Y:S01]  /*36c0*/  VIADD R1, R1, 0x8 ;  /* 0x0000000801017836 */ /* 0x002fe20000000000 */
[----:B0-----:R-:W-:Y:S06]  /*36d0*/  RET.REL.NODEC R20 `(ComputeSoftmaxWithHierarchy) ;  /* 0xffffffc814487950 */ /* 0x001fec0003c3ffff */
.L_x_524:
        /* <DEDUP_REMOVED lines=10> */
.L_x_770:


//--------------------- .text.ComputeSingleAccuracyForCategoricalCrossentropyWithHierarchy --------------------------
	.section	.text.ComputeSingleAccuracyForCategoricalCrossentropyWithHierarchy,"ax",@progbits
	.align	128
        .global         ComputeSingleAccuracyForCategoricalCrossentropyWithHierarchy
        .type           ComputeSingleAccuracyForCategoricalCrossentropyWithHierarchy,@function
        .size           ComputeSingleAccuracyForCategoricalCrossentropyWithHierarchy,(.L_x_771 - ComputeSingleAccuracyForCategoricalCrossentropyWithHierarchy)
        .other          ComputeSingleAccuracyForCategoricalCrossentropyWithHierarchy,@"STO_CUDA_ENTRY STV_DEFAULT"
ComputeSingleAccuracyForCategoricalCrossentropyWithHierarchy:
.text.ComputeSingleAccuracyForCategoricalCrossentropyWithHierarchy:
        /* <DEDUP_REMOVED lines=16> */
[----:B------:R-:W-:Y:S01]  /*0100*/  IMAD.MOV.U32 R9, RZ, RZ, 0x989680 ;  /* 0x00989680ff097424 */ /* 0x000fe200078e00ff */
[----:B------:R-:W-:Y:S01]  /*0110*/  MOV R20, 0x1b0 ;  /* 0x000001b000147802 */ /* 0x000fe20000000f00 */
[----:B------:R-:W3:Y:S01]  /*0120*/  LDCU UR5, c[0x0][0x384] ;  /* 0x00007080ff0577ac */ /* 0x000ee20008000800 */
[----:B------:R-:W-:Y:S02]  /*0130*/  IMAD.MOV.U32 R21, RZ, RZ, 0x0 ;  /* 0x00000000ff157424 */ /* 0x000fe400078e00ff */
[----:B------:R-:W4:Y:S01]  /*0140*/  LDC.64 R6, c[0x0][0x398] ;  /* 0x0000e600ff067b82 */ /* 0x000f220000000a00 */
[----:B------:R-:W0:Y:S01]  /*0150*/  LDCU.64 UR36, c[0x0][0x358] ;  /* 0x00006b00ff2477ac */ /* 0x000e220008000a00 */
[----:B-1----:R-:W-:-:S02]  /*0160*/  IMAD R0, R2, UR4, RZ ;  /* 0x0000000402007c24 */ /* 0x002fc4000f8e02ff */
[----:B---3--:R-:W-:Y:S02]  /*0170*/  IMAD.U32 R8, RZ, RZ, UR5 ;  /* 0x00000005ff087e24 */ /* 0x008fe4000f8e00ff */
[----:B0-----:R-:W-:-:S04]  /*0180*/  IMAD.WIDE R4, R0, 0x4, R4 ;  /* 0x0000000400047825 */ /* 0x001fc800078e0204 */
[----:B--2-4-:R-:W-:-:S07]  /*0190*/  IMAD.WIDE R6, R0, 0x4, R6 ;  /* 0x0000000400067825 */ /* 0x014fce00078e0206 */
[----:B------:R-:W-:Y:S05]  /*01a0*/  CALL.REL.NOINC `($ComputeSingleAccuracyForCategoricalCrossentropyWithHierarchy$IsAccuratePredictionForCategoricalCrossentropyWithHierarchy) ;  /* 0x00000000001c7944 */ /* 0x000fea0003c00000 */
[----:B------:R-:W0:Y:S01]  /*01b0*/  LDC.64 R6, c[0x0][0x388] ;  /* 0x0000e200ff067b82 */ /* 0x000e220000000a00 */
[----:B------:R-:W-:-:S04]  /*01c0*/  PRMT R4, R4, 0x9910, RZ ;  /* 0x0000991004047816 */ /* 0x000fc800000000ff */
[----:B------:R-:W-:-:S04]  /*01d0*/  ISETP.NE.AND P0, PT, R4, RZ, PT ;  /* 0x000000ff0400720c */ /* 0x000fc80003f05270 */
[----:B------:R-:W-:Y:S01]  /*01e0*/  FSEL R5, RZ, 1, !P0 ;  /* 0x3f800000ff057808 */ /* 0x000fe20004000000 */
[----:B0-----:R-:W-:-:S05]  /*01f0*/  IMAD.WIDE R2, R2, 0x4, R6 ;  /* 0x0000000402027825 */ /* 0x001fca00078e0206 */
[----:B------:R-:W-:Y:S01]  /*0200*/  STG.E desc[UR36][R2.64], R5 ;  /* 0x0000000502007986 */ /* 0x000fe2000c101924 */
[----:B------:R-:W-:Y:S05]  /*0210*/  EXIT ;  /* 0x000000000000794d */ /* 0x000fea0003800000 */
        .type           $ComputeSingleAccuracyForCategoricalCrossentropyWithHierarchy$IsAccuratePredictionForCategoricalCrossentropyWithHierarchy,@function
        .size           $ComputeSingleAccuracyForCategoricalCrossentropyWithHierarchy$IsAccuratePredictionForCategoricalCrossentropyWithHierarchy,(.L_x_771 - $ComputeSingleAccuracyForCategoricalCrossentropyWithHierarchy$IsAccuratePredictionForCategoricalCrossentropyWithHierarchy)
$ComputeSingleAccuracyForCategoricalCrossentropyWithHierarchy$IsAccuratePredictionForCategoricalCrossentropyWithHierarchy:
[----:B------:R-:W-:-:S05]  /*0220*/  IADD3 R1, PT, PT, R1, -0x60, RZ ;  /* 0xffffffa001017810 */ /* 0x000fca0007ffe0ff */
        /* <DEDUP_REMOVED lines=11> */
[----:B------:R-:W-:Y:S04]  /*02e0*/  STL [R1], R2 ;  /* 0x0000000201007387 */ /* 0x000fe80000100800 */
        /* <DEDUP_REMOVED lines=8> */
[----:B------:R4:W-:Y:S04]  /*0370*/  STL [R1+0x54], R45 ;  /* 0x0000542d01007387 */ /* 0x0009e80000100800 */
[----:B------:R5:W-:Y:S04]  /*0380*/  STL [R1+0x50], R44 ;  /* 0x0000502c01007387 */ /* 0x000be80000100800 */
[----:B------:R0:W-:Y:S01]  /*0390*/  STL [R1+0x20], R23 ;  /* 0x0000201701007387 */ /* 0x0001e20000100800 */
[----:B----4-:R-:W-:-:S03]  /*03a0*/  IMAD.MOV.U32 R45, RZ, RZ, R5 ;  /* 0x000000ffff2d7224 */ /* 0x010fc600078e0005 */
[----:B------:R4:W-:Y:S01]  /*03b0*/  STL [R1+0x1c], R22 ;  /* 0x00001c1601007387 */ /* 0x0009e20000100800 */
[----:B-----5:R-:W-:-:S03]  /*03c0*/  IMAD.MOV.U32 R44, RZ, RZ, R4 ;  /* 0x000000ffff2c7224 */ /* 0x020fc600078e0004 */
[----:B------:R5:W-:Y:S01]  /*03d0*/  STL [R1+0x10], R19 ;  /* 0x0000101301007387 */ /* 0x000be20000100800 */
[----:B0-----:R-:W-:-:S03]  /*03e0*/  MOV R23, R6 ;  /* 0x0000000600177202 */ /* 0x001fc60000000f00 */
[----:B------:R0:W-:Y:S01]  /*03f0*/  STL [R1+0xc], R18 ;  /* 0x00000c1201007387 */ /* 0x0001e20000100800 */
[----:B----4-:R-:W-:-:S03]  /*0400*/  IMAD.MOV.U32 R22, RZ, RZ, R7 ;  /* 0x000000ffff167224 */ /* 0x010fc600078e0007 */
[----:B------:R4:W-:Y:S01]  /*0410*/  STL [R1+0x8], R17 ;  /* 0x0000081101007387 */ /* 0x0009e20000100800 */
[----:B-----5:R-:W-:-:S03]  /*0420*/  IMAD.MOV.U32 R19, RZ, RZ, R8 ;  /* 0x000000ffff137224 */ /* 0x020fc600078e0008 */
[----:B------:R5:W-:Y:S01]  /*0430*/  STL [R1+0x4], R16 ;  /* 0x0000041001007387 */ /* 0x000be20000100800 */
[----:B0-----:R-:W-:Y:S02]  /*0440*/  IMAD.MOV.U32 R18, RZ, RZ, R10 ;  /* 0x000000ffff127224 */ /* 0x001fe400078e000a */
[----:B----4-:R-:W-:Y:S02]  /*0450*/  IMAD.MOV.U32 R17, RZ, RZ, R11 ;  /* 0x000000ffff117224 */ /* 0x010fe400078e000b */
[----:B-----5:R-:W-:-:S05]  /*0460*/  IMAD.MOV.U32 R16, RZ, RZ, R9 ;  /* 0x000000ffff107224 */ /* 0x020fca00078e0009 */
[----:B------:R-:W-:Y:S01]  /*0470*/  ISETP.GE.AND P1, PT, R16, 0x1, PT ;  /* 0x000000011000780c */ /* 0x000fe20003f26270 */
[----:B------:R-:W-:Y:S01]  /*0480*/  BSSY.RECONVERGENT B9, `(.L_x_525) ;  /* 0x0000051000097945 */ /* 0x000fe20003800200 */
[----:B------:R-:W-:Y:S01]  /*0490*/  PLOP3.LUT P0, PT, PT, PT, PT, 0x80, 0x8 ;  /* 0x000000000008781c */ /* 0x000fe20003f0f070 */
[----:B------:R-:W-:Y:S02]  /*04a0*/  IMAD.MOV.U32 R30, RZ, RZ, -0x1 ;  /* 0xffffffffff1e7424 */ /* 0x000fe400078e00ff */
[----:B------:R-:W-:-:S08]  /*04b0*/  IMAD.MOV.U32 R28, RZ, RZ, -0x1 ;  /* 0xffffffffff1c7424 */ /* 0x000fd000078e00ff */
[----:B-123--:R-:W-:Y:S05]  /*04c0*/  @!P1 BRA `(.L_x_526) ;  /* 0x0000000400309947 */ /* 0x00efea0003800000 */
[----:B------:R-:W0:Y:S01]  /*04d0*/  LDC.64 R46, c[0x0][0x358] ;  /* 0x0000d600ff2e7b82 */ /* 0x000e220000000a00 */
[----:B------:R-:W1:Y:S01]  /*04e0*/  LDCU UR4, c[0x0][0x2f8] ;  /* 0x00005f00ff0477ac */ /* 0x000e620008000800 */
[----:B------:R-:W-:Y:S01]  /*04f0*/  HFMA2 R29, -RZ, RZ, 0, 0 ;  /* 0x00000000ff1d7431 */ /* 0x000fe200000001ff */
[----:B------:R-:W-:Y:S01]  /*0500*/  BSSY.RECONVERGENT B8, `(.L_x_527) ;  /* 0x0000047000087945 */ /* 0x000fe20003800200 */
[----:B------:R-:W-:Y:S01]  /*0510*/  IMAD.MOV.U32 R26, RZ, RZ, 0x1 ;  /* 0x00000001ff1a7424 */ /* 0x000fe200078e00ff */
[----:B------:R-:W-:Y:S01]  /*0520*/  PRMT R25, RZ, 0x7610, R25 ;  /* 0x00007610ff197816 */ /* 0x000fe20000000019 */
[----:B------:R-:W-:Y:S02]  /*0530*/  IMAD.MOV.U32 R28, RZ, RZ, -0x1 ;  /* 0xffffffffff1c7424 */ /* 0x000fe400078e00ff */
[----:B------:R-:W-:Y:S02]  /*0540*/  IMAD.MOV.U32 R27, RZ, RZ, -0x40800000 ;  /* 0xbf800000ff1b7424 */ /* 0x000fe400078e00ff */
[----:B------:R-:W-:-:S02]  /*0550*/  IMAD.MOV.U32 R24, RZ, RZ, -0x40800000 ;  /* 0xbf800000ff187424 */ /* 0x000fc400078e00ff */
[----:B------:R-:W-:Y:S01]  /*0560*/  IMAD.MOV.U32 R30, RZ, RZ, -0x1 ;  /* 0xffffffffff1e7424 */ /* 0x000fe200078e00ff */
[----:B-1----:R-:W-:-:S07]  /*0570*/  IADD3 R2, PT, PT, R18, -UR4, RZ ;  /* 0x8000000412027c10 */ /* 0x002fce000fffe0ff */
.L_x_534:
[----:B------:R-:W2:Y:S02]  /*0580*/  LDL R6, [R2] ;  /* 0x0000000002067983 */ /* 0x000ea40000100800 */
[----:B--2---:R-:W-:-:S13]  /*0590*/  ISETP.GE.AND P0, PT, R6, R19, PT ;  /* 0x000000130600720c */ /* 0x004fda0003f06270 */
[----:B0-----:R-:W-:Y:S05]  /*05a0*/  @P0 BRA `(.L_x_528) ;  /* 0x0000000000f00947 */ /* 0x001fea0003800000 */
[----:B0-----:R-:W-:Y:S01]  /*05b0*/  R2UR UR4, R46 ;  /* 0x000000002e0472ca */ /* 0x001fe200000e0000 */
[----:B------:R-:W-:Y:S01]  /*05c0*/  IMAD.WIDE R4, R6, 0x4, R44 ;  /* 0x0000000406047825 */ /* 0x000fe200078e022c */
[----:B------:R-:W-:-:S13]  /*05d0*/  R2UR UR5, R47 ;  /* 0x000000002f0572ca */ /* 0x000fda00000e0000 */
[----:B------:R-:W2:Y:S01]  /*05e0*/  LDG.E R8, desc[UR4][R4.64] ;  /* 0x0000000404087981 */ /* 0x000ea2000c1e1900 */
[----:B------:R-:W-:Y:S01]  /*05f0*/  BSSY.RECONVERGENT B7, `(.L_x_529) ;  /* 0x0000035000077945 */ /* 0x000fe20003800200 */
[----:B--2---:R-:W-:-:S13]  /*0600*/  FSETP.GEU.AND P0, PT, |R8|, 9.5, PT ;  /* 0x411800000800780b */ /* 0x004fda0003f0e200 */
[----:B------:R-:W-:Y:S05]  /*0610*/  @P0 BRA `(.L_x_530) ;  /* 0x0000000000480947 */ /* 0x000fea0003800000 */
[----:B------:R-:W-:Y:S02]  /*0620*/  R2UR UR4, R46 ;  /* 0x000000002e0472ca */ /* 0x000fe400000e0000 */
[----:B------:R-:W-:Y:S02]  /*0630*/  R2UR UR5, R47 ;  /* 0x000000002f0572ca */ /* 0x000fe400000e0000 */
[----:B------:R-:W-:Y:S02]  /*0640*/  SHF.R.S32.HI R3, RZ, 0x1f, R6 ;  /* 0x0000001fff037819 */ /* 0x000fe40000011406 */
[----:B------:R-:W-:-:S04]  /*0650*/  LEA R4, P0, R6, R23, 0x2 ;  /* 0x0000001706047211 */ /* 0x000fc800078010ff */
[----:B------:R-:W-:-:S06]  /*0660*/  LEA.HI.X R5, R6, R22, R3, 0x2, P0 ;  /* 0x0000001606057211 */ /* 0x000fcc00000f1403 */
[----:B------:R-:W2:Y:S01]  /*0670*/  LDG.E R5, desc[UR4][R4.64] ;  /* 0x0000000404057981 */ /* 0x000ea2000c1e1900 */
[----:B------:R-:W-:Y:S01]  /*0680*/  VIADD R3, R6, 0x1 ;  /* 0x0000000106037836 */ /* 0x000fe20000000000 */
[CC--:B------:R-:W-:Y:S01]  /*0690*/  FSETP.GT.AND P0, PT, R8.reuse, R27.reuse, PT ;  /* 0x0000001b0800720b */ /* 0x0c0fe20003f04000 */
[C---:B------:R-:W-:Y:S02]  /*06a0*/  VIADD R0, R29.reuse, 0x1 ;  /* 0x000000011d007836 */ /* 0x040fe40000000000 */
[----:B------:R-:W-:Y:S01]  /*06b0*/  IMAD.MOV.U32 R25, RZ, RZ, 0x1 ;  /* 0x00000001ff197424 */ /* 0x000fe200078e00ff */
[----:B------:R0:W-:Y:S01]  /*06c0*/  STL [R2], R3 ;  /* 0x0000000302007387 */ /* 0x0001e20000100800 */
[----:B------:R-:W-:Y:S02]  /*06d0*/  SEL R28, R29, R28, P0 ;  /* 0x0000001c1d1c7207 */ /* 0x000fe40000000000 */
[----:B------:R-:W-:Y:S02]  /*06e0*/  FSEL R27, R8, R27, P0 ;  /* 0x0000001b081b7208 */ /* 0x000fe40000000000 */
[----:B--2---:R-:W-:-:S04]  /*06f0*/  FSETP.GT.AND P1, PT, R5, R24, PT ;  /* 0x000000180500720b */ /* 0x004fc80003f24000 */
[----:B------:R-:W-:Y:S01]  /*0700*/  SEL R30, R29, R30, P1 ;  /* 0x0000001e1d1e7207 */ /* 0x000fe20000800000 */
[----:B------:R-:W-:Y:S01]  /*0710*/  IMAD.MOV.U32 R29, RZ, RZ, R0 ;  /* 0x000000ffff1d7224 */ /* 0x000fe200078e0000 */
[----:B------:R-:W-:Y:S01]  /*0720*/  FSEL R24, R5, R24, P1 ;  /* 0x0000001805187208 */ /* 0x000fe20000800000 */
[----:B0-----:R-:W-:Y:S06]  /*0730*/  BRA `(.L_x_531) ;  /* 0x0000000000807947 */ /* 0x001fec0003800000 */
.L_x_530:
[C---:B------:R-:W-:Y:S01]  /*0740*/  FADD R0, |R8|.reuse, 0.5 ;  /* 0x3f00000008007421 */ /* 0x040fe20000000200 */
[----:B------:R-:W-:Y:S01]  /*0750*/  FSETP.GEU.AND P0, PT, R8, RZ, PT ;  /* 0x000000ff0800720b */ /* 0x000fe20003f0e000 */
[----:B------:R-:W-:Y:S04]  /*0760*/  BSSY.RECONVERGENT B6, `(.L_x_532) ;  /* 0x0000018000067945 */ /* 0x000fe80003800200 */
[----:B------:R-:W0:Y:S02]  /*0770*/  F2I.TRUNC.NTZ R0, R0 ;  /* 0x0000000000007305 */ /* 0x000e24000020f100 */
[----:B0-----:R-:W-:-:S05]  /*0780*/  IMAD.HI R9, R0, 0x66666667, RZ ;  /* 0x6666666700097827 */ /* 0x001fca00078e02ff */
[----:B------:R-:W-:-:S04]  /*0790*/  SHF.R.U32.HI R4, RZ, 0x1f, R9 ;  /* 0x0000001fff047819 */ /* 0x000fc80000011609 */
[----:B------:R-:W-:-:S04]  /*07a0*/  LEA.HI.SX32 R9, R9, R4, 0x1e ;  /* 0x0000000409097211 */ /* 0x000fc800078ff2ff */
[----:B------:R-:W-:-:S05]  /*07b0*/  @!P0 IADD3 R3, PT, PT, R6, R9, RZ ;  /* 0x0000000906038210 */ /* 0x000fca0007ffe0ff */
[----:B------:R0:W-:Y:S01]  /*07c0*/  @!P0 STL [R2], R3 ;  /* 0x0000000302008387 */ /* 0x0001e20000100800 */
[----:B------:R-:W-:Y:S05]  /*07d0*/  @!P0 BRA `(.L_x_533) ;  /* 0x0000000000408947 */ /* 0x000fea0003800000 */
[----:B0-----:R-:W-:Y:S01]  /*07e0*/  VIADD R3, R6, 0x1 ;  /* 0x0000000106037836 */ /* 0x001fe20000000000 */
[----:B------:R-:W-:Y:S01]  /*07f0*/  MOV R7, R22 ;  /* 0x0000001600077202 */ /* 0x000fe20000000f00 */
[----:B------:R-:W-:Y:S01]  /*0800*/  IMAD.MOV.U32 R4, RZ, RZ, R44 ;  /* 0x000000ffff047224 */ /* 0x000fe200078e002c */
[----:B------:R-:W-:Y:S01]  /*0810*/  MOV R20, 0x8a0 ;  /* 0x000008a000147802 */ /* 0x000fe20000000f00 */
[----:B------:R-:W-:Y:S01]  /*0820*/  IMAD.MOV.U32 R5, RZ, RZ, R45 ;  /* 0x000000ffff057224 */ /* 0x000fe200078e002d */
[----:B------:R0:W-:Y:S01]  /*0830*/  STL [R2], R3 ;  /* 0x0000000302007387 */ /* 0x0001e20000100800 */
[----:B------:R-:W-:Y:S02]  /*0840*/  IMAD.MOV.U32 R6, RZ, RZ, R23 ;  /* 0x000000ffff067224 */ /* 0x000fe400078e0017 */
[----:B------:R-:W-:Y:S02]  /*0850*/  IMAD.MOV.U32 R8, RZ, RZ, R19 ;  /* 0x000000ffff087224 */ /* 0x000fe400078e0013 */
[----:B------:R-:W-:-:S02]  /*0860*/  IMAD.MOV.U32 R10, RZ, RZ, R18 ;  /* 0x000000ffff0a7224 */ /* 0x000fc400078e0012 */
[----:B------:R-:W-:Y:S02]  /*0870*/  IMAD.MOV.U32 R11, RZ, RZ, R17 ;  /* 0x000000ffff0b7224 */ /* 0x000fe400078e0011 */
[----:B------:R-:W-:-:S07]  /*0880*/  IMAD.MOV.U32 R21, RZ, RZ, 0x0 ;  /* 0x00000000ff157424 */ /* 0x000fce00078e00ff */
[----:B0-----:R-:W-:Y:S05]  /*0890*/  CALL.REL.NOINC `($ComputeSingleAccuracyForCategoricalCrossentropyWithHierarchy$IsAccuratePredictionForCategoricalCrossentropyWithHierarchy) ;  /* 0xfffffff800607944 */ /* 0x001fea0003c3ffff */
[----:B------:R-:W-:Y:S02]  /*08a0*/  PRMT R0, R4, 0x9910, RZ ;  /* 0x0000991004007816 */ /* 0x000fe400000000ff */
[----:B------:R-:W-:-:S04]  /*08b0*/  LOP3.LUT P0, RZ, R26, 0xff, RZ, 0xc0, !PT ;  /* 0x000000ff1aff7812 */ /* 0x000fc8000780c0ff */
[----:B------:R-:W-:-:S04]  /*08c0*/  ISETP.NE.AND P0, PT, R0, RZ, P0 ;  /* 0x000000ff0000720c */ /* 0x000fc80000705270 */
[----:B------:R-:W-:-:S09]  /*08d0*/  SEL R26, RZ, 0x1, !P0 ;  /* 0x00000001ff1a7807 */ /* 0x000fd20004000000 */
.L_x_533:
[----:B------:R-:W-:Y:S05]  /*08e0*/  BSYNC.RECONVERGENT B6 ;  /* 0x0000000000067941 */ /* 0x000fea0003800200 */
.L_x_532:
[----:B------:R-:W-:Y:S02]  /*08f0*/  LOP3.LUT P0, RZ, R25, 0xff, RZ, 0xc0, !PT ;  /* 0x000000ff19ff7812 */ /* 0x000fe4000780c0ff */
[----:B------:R-:W-:Y:S02]  /*0900*/  IADD3 R0, PT, PT, R29, 0x1, RZ ;  /* 0x000000011d007810 */ /* 0x000fe40007ffe0ff */
[----:B------:R-:W-:-:S09]  /*0910*/  PRMT R25, RZ, 0x7610, R25 ;  /* 0x00007610ff197816 */ /* 0x000fd20000000019 */
[----:B------:R-:W-:-:S04]  /*0920*/  @P0 IMAD.MOV R0, RZ, RZ, R29 ;  /* 0x000000ffff000224 */ /* 0x000fc800078e021d */
[----:B------:R-:W-:-:S07]  /*0930*/  IMAD.MOV.U32 R29, RZ, RZ, R0 ;  /* 0x000000ffff1d7224 */ /* 0x000fce00078e0000 */
.L_x_531:
[----:B------:R-:W-:Y:S05]  /*0940*/  BSYNC.RECONVERGENT B7 ;  /* 0x0000000000077941 */ /* 0x000fea0003800200 */
.L_x_529:
[----:B------:R-:W-:-:S13]  /*0950*/  ISETP.GE.AND P0, PT, R29, R16, PT ;  /* 0x000000101d00720c */ /* 0x000fda0003f06270 */
[----:B------:R-:W-:Y:S05]  /*0960*/  @!P0 BRA `(.L_x_534) ;  /* 0xfffffffc00048947 */ /* 0x000fea000383ffff */
.L_x_528:
[----:B------:R-:W-:Y:S05]  /*0970*/  BSYNC.RECONVERGENT B8 ;  /* 0x0000000000087941 */ /* 0x000fea0003800200 */
.L_x_527:
[----:B------:R-:W-:-:S13]  /*0980*/  LOP3.LUT P0, RZ, R26, 0xff, RZ, 0xc0, !PT ;  /* 0x000000ff1aff7812 */ /* 0x000fda000780c0ff */
.L_x_526:
[----:B------:R-:W-:Y:S05]  /*0990*/  BSYNC.RECONVERGENT B9 ;  /* 0x0000000000097941 */ /* 0x000fea0003800200 */
.L_x_525:
[----:B------:R-:W2:Y:S01]  /*09a0*/  LDL R20, [R1+0x14] ;  /* 0x0000140001147983 */ /* 0x000ea20000100800 */
[----:B------:R-:W-:Y:S01]  /*09b0*/  ISETP.EQ.AND P0, PT, R28, R30, P0 ;  /* 0x0000001e1c00720c */ /* 0x000fe20000702270 */
[----:B------:R1:W-:Y:S05]  /*09c0*/  BMOV.32 B6, R31 ;  /* 0x0000001f06007356 */ /* 0x0003ea0000000000 */
[----:B------:R-:W2:Y:S01]  /*09d0*/  LDL R21, [R1+0x18] ;  /* 0x0000180001157983 */ /* 0x000ea20000100800 */
[----:B------:R3:W-:Y:S05]  /*09e0*/  BMOV.32 B7, R36 ;  /* 0x0000002407007356 */ /* 0x0007ea0000000000 */
[----:B------:R4:W-:Y:S05]  /*09f0*/  BMOV.32 B8, R37 ;  /* 0x0000002508007356 */ /* 0x0009ea0000000000 */
[----:B------:R5:W-:Y:S05]  /*0a00*/  BMOV.32 B9, R38 ;  /* 0x0000002609007356 */ /* 0x000bea0000000000 */
[----:B0-----:R-:W2:Y:S01]  /*0a10*/  LDL R2, [R1] ;  /* 0x0000000001027983 */ /* 0x001ea20000100800 */
[----:B------:R-:W-:-:S03]  /*0a20*/  SEL R4, RZ, 0x1, !P0 ;  /* 0x00000001ff047807 */ /* 0x000fc60004000000 */
[----:B------:R-:W2:Y:S04]  /*0a30*/  LDL R16, [R1+0x4] ;  /* 0x0000040001107983 */ /* 0x000ea80000100800 */
        /* <DEDUP_REMOVED lines=12> */
[----:B-1----:R-:W2:Y:S04]  /*0b00*/  LDL R31, [R1+0x40] ;  /* 0x00004000011f7983 */ /* 0x002ea80000100800 */
[----:B---3--:R-:W2:Y:S04]  /*0b10*/  LDL R36, [R1+0x44] ;  /* 0x0000440001247983 */ /* 0x008ea80000100800 */
[----:B----4-:R-:W2:Y:S04]  /*0b20*/  LDL R37, [R1+0x48] ;  /* 0x0000480001257983 */ /* 0x010ea80000100800 */
[----:B-----5:R-:W2:Y:S04]  /*0b30*/  LDL R38, [R1+0x4c] ;  /* 0x00004c0001267983 */ /* 0x020ea80000100800 */
[----:B------:R-:W2:Y:S04]  /*0b40*/  LDL R44, [R1+0x50] ;  /* 0x00005000012c7983 */ /* 0x000ea80000100800 */
[----:B------:R-:W2:Y:S04]  /*0b50*/  LDL R45, [R1+0x54] ;  /* 0x00005400012d7983 */ /* 0x000ea80000100800 */
[----:B------:R-:W2:Y:S04]  /*0b60*/  LDL R46, [R1+0x58] ;  /* 0x00005800012e7983 */ /* 0x000ea80000100800 */
[----:B------:R0:W2:Y:S02]  /*0b70*/  LDL R47, [R1+0x5c] ;  /* 0x00005c00012f7983 */ /* 0x0000a40000100800 */
[----:B0-----:R-:W-:Y:S01]  /*0b80*/  VIADD R1, R1, 0x60 ;  /* 0x0000006001017836 */ /* 0x001fe20000000000 */
[----:B--2---:R-:W-:Y:S06]  /*0b90*/  RET.REL.NODEC R20 `(ComputeSingleAccuracyForCategoricalCrossentropyWithHierarchy) ;  /* 0xfffffff414187950 */ /* 0x004fec0003c3ffff */
.L_x_535:
        /* <DEDUP_REMOVED lines=14> */
.L_x_771:


//--------------------- .text.ComputeAccuracy     --------------------------
	.section	.text.ComputeAccuracy,"ax",@progbits
	.align	128
        .global         ComputeAccuracy
        .type           ComputeAccuracy,@function
        .size           ComputeAccuracy,(.L_x_817 - ComputeAccuracy)
        .other          ComputeAccuracy,@"STO_CUDA_ENTRY STV_DEFAULT"
ComputeAccuracy:
.text.ComputeAccuracy:
        /* <DEDUP_REMOVED lines=9> */
[----:B------:R-:W1:Y:S01]  /*0090*/  LDCU.64 UR4, c[0x0][0x358] ;  /* 0x00006b00ff0477ac */ /* 0x000e620008000a00 */
[----:B0-----:R-:W-:-:S09]  /*00a0*/  UISETP.NE.AND UP0, UPT, UR6, 0x1, UPT ;  /* 0x000000010600788c */ /* 0x001fd2000bf05270 */
[----:B-1----:R-:W-:Y:S05]  /*00b0*/  BRA.U UP0, `(.L_x_536) ;  /* 0x0000000100307547 */ /* 0x002fea000b800000 */
[----:B------:R-:W0:Y:S08]  /*00c0*/  LDC.64 R2, c[0x0][0x390] ;  /* 0x0000e400ff027b82 */ /* 0x000e300000000a00 */
[----:B------:R-:W1:Y:S08]  /*00d0*/  LDC.64 R4, c[0x0][0x398] ;  /* 0x0000e600ff047b82 */ /* 0x000e700000000a00 */
[----:B------:R-:W2:Y:S01]  /*00e0*/  LDC.64 R6, c[0x0][0x388] ;  /* 0x0000e200ff067b82 */ /* 0x000ea20000000a00 */
[----:B0-----:R-:W-:-:S06]  /*00f0*/  IMAD.WIDE R2, R0, 0x4, R2 ;  /* 0x0000000400027825 */ /* 0x001fcc00078e0202 */
[----:B------:R-:W3:Y:S01]  /*0100*/  LDG.E.CONSTANT R2, desc[UR4][R2.64] ;  /* 0x0000000402027981 */ /* 0x000ee2000c1e9900 */
[----:B-1----:R-:W-:-:S06]  /*0110*/  IMAD.WIDE R4, R0, 0x4, R4 ;  /* 0x0000000400047825 */ /* 0x002fcc00078e0204 */
[----:B------:R-:W3:Y:S01]  /*0120*/  LDG.E.CONSTANT R5, desc[UR4][R4.64] ;  /* 0x0000000404057981 */ /* 0x000ee2000c1e9900 */
[----:B--2---:R-:W-:-:S04]  /*0130*/  IMAD.WIDE R6, R0, 0x4, R6 ;  /* 0x0000000400067825 */ /* 0x004fc800078e0206 */
[----:B---3--:R-:W-:-:S05]  /*0140*/  FADD R8, R2, -R5 ;  /* 0x8000000502087221 */ /* 0x008fca0000000000 */
[----:B------:R-:W-:-:S05]  /*0150*/  FSET.BF.LT.AND R9, |R8|, 0.5, PT ;  /* 0x3f0000000809780a */ /* 0x000fca0003801200 */
[----:B------:R-:W-:Y:S01]  /*0160*/  STG.E desc[UR4][R6.64], R9 ;  /* 0x0000000906007986 */ /* 0x000fe2000c101904 */
[----:B------:R-:W-:Y:S05]  /*0170*/  EXIT ;  /* 0x000000000000794d */ /* 0x000fea0003800000 */
.L_x_536:
[----:B------:R-:W-:Y:S02]  /*0180*/  UISETP.GE.AND UP0, UPT, UR6, 0x2, UPT ;  /* 0x000000020600788c */ /* 0x000fe4000bf06270 */
[----:B------:R-:W-:-:S04]  /*0190*/  IMAD R3, R0, UR6, RZ ;  /* 0x0000000600037c24 */ /* 0x000fc8000f8e02ff */
[----:B------:R-:W-:-:S03]  /*01a0*/  IMAD.MOV.U32 R12, RZ, RZ, R3 ;  /* 0x000000ffff0c7224 */ /* 0x000fc600078e0003 */
[----:B------:R-:W-:Y:S05]  /*01b0*/  BRA.U !UP0, `(.L_x_537) ;  /* 0x0000000d08707547 */ /* 0x000fea000b800000 */
[C---:B------:R-:W-:Y:S01]  /*01c0*/  VIADD R2, R3.reuse, 0x2 ;  /* 0x0000000203027836 */ /* 0x040fe20000000000 */
[----:B------:R-:W-:Y:S01]  /*01d0*/  LOP3.LUT R5, RZ, R3, RZ, 0x33, !PT ;  /* 0x00000003ff057212 */ /* 0x000fe200078e33ff */
[----:B------:R-:W-:Y:S01]  /*01e0*/  BSSY.RECONVERGENT B0, `(.L_x_538) ;  /* 0x000006f000007945 */ /* 0x000fe20003800200 */
[C---:B------:R-:W-:Y:S02]  /*01f0*/  VIADD R13, R3.reuse, 0x1 ;  /* 0x00000001030d7836 */ /* 0x040fe40000000000 */
[----:B------:R-:W-:Y:S01]  /*0200*/  VIADDMNMX R2, R3, UR6, R2, !PT ;  /* 0x0000000603027c46 */ /* 0x000fe2000f800102 */
[----:B------:R-:W-:-:S03]  /*0210*/  IMAD.MOV.U32 R12, RZ, RZ, R3 ;  /* 0x000000ffff0c7224 */ /* 0x000fc600078e0003 */
[C---:B------:R-:W-:Y:S01]  /*0220*/  IADD3 R4, PT, PT, R2.reuse, -0x2, -R3 ;  /* 0xfffffffe02047810 */ /* 0x040fe20007ffe803 */
[----:B------:R-:W-:-:S03]  /*0230*/  IMAD.IADD R2, R2, 0x1, R5 ;  /* 0x0000000102027824 */ /* 0x000fc600078e0205 */
[----:B------:R-:W-:Y:S02]  /*0240*/  ISETP.GE.U32.AND P0, PT, R4, 0x7, PT ;  /* 0x000000070400780c */ /* 0x000fe40003f06070 */
[----:B------:R-:W-:-:S11]  /*0250*/  LOP3.LUT R15, R2, 0x7, RZ, 0xc0, !PT ;  /* 0x00000007020f7812 */ /* 0x000fd600078ec0ff */
[----:B------:R-:W-:Y:S05]  /*0260*/  @!P0 BRA `(.L_x_539) ;  /* 0x0000000400988947 */ /* 0x000fea0003800000 */
[----:B------:R-:W-:Y:S01]  /*0270*/  LOP3.LUT R14, R2, 0xfffffff8, RZ, 0xc0, !PT ;  /* 0xfffffff8020e7812 */ /* 0x000fe200078ec0ff */
[----:B------:R-:W-:Y:S01]  /*0280*/  BSSY.RECONVERGENT B1, `(.L_x_540) ;  /* 0x0000063000017945 */ /* 0x000fe20003800200 */
[----:B------:R-:W-:Y:S02]  /*0290*/  VIADD R13, R3, 0x4 ;  /* 0x00000004030d7836 */ /* 0x000fe40000000000 */
[----:B------:R-:W-:Y:S02]  /*02a0*/  IMAD.MOV.U32 R12, RZ, RZ, R3 ;  /* 0x000000ffff0c7224 */ /* 0x000fe400078e0003 */
[----:B------:R-:W-:-:S07]  /*02b0*/  IMAD.MOV R14, RZ, RZ, -R14 ;  /* 0x000000ffff0e7224 */ /* 0x000fce00078e0a0e */
.L_x_541:
[----:B------:R-:W0:Y:S01]  /*02c0*/  LDC.64 R4, c[0x0][0x398] ;  /* 0x0000e600ff047b82 */ /* 0x000e220000000a00 */
[----:B------:R-:W-:-:S07]  /*02d0*/  VIADD R19, R13, 0xfffffffd ;  /* 0xfffffffd0d137836 */ /* 0x000fce0000000000 */
[----:B------:R-:W1:Y:S01]  /*02e0*/  LDC.64 R8, c[0x0][0x390] ;  /* 0x0000e400ff087b82 */ /* 0x000e620000000a00 */
[----:B0-----:R-:W-:-:S04]  /*02f0*/  IMAD.WIDE R20, R3, 0x4, R4 ;  /* 0x0000000403147825 */ /* 0x001fc800078e0204 */
[C---:B------:R-:W-:Y:S02]  /*0300*/  IMAD.WIDE R6, R19.reuse, 0x4, R4 ;  /* 0x0000000413067825 */ /* 0x040fe400078e0204 */
[----:B------:R-:W2:Y:S02]  /*0310*/  LDG.E.CONSTANT R21, desc[UR4][R20.64] ;  /* 0x0000000414157981 */ /* 0x000ea4000c1e9900 */
[--C-:B-1----:R-:W-:Y:S02]  /*0320*/  IMAD.WIDE R16, R12, 0x4, R8.reuse ;  /* 0x000000040c107825 */ /* 0x102fe400078e0208 */
[----:B------:R-:W2:Y:S02]  /*0330*/  LDG.E.CONSTANT R18, desc[UR4][R6.64] ;  /* 0x0000000406127981 */ /* 0x000ea4000c1e9900 */
[----:B------:R-:W-:Y:S02]  /*0340*/  IMAD.WIDE R10, R19, 0x4, R8 ;  /* 0x00000004130a7825 */ /* 0x000fe400078e0208 */
[----:B------:R-:W3:Y:S04]  /*0350*/  LDG.E.CONSTANT R17, desc[UR4][R16.64] ;  /* 0x0000000410117981 */ /* 0x000ee8000c1e9900 */
[----:B------:R-:W3:Y:S04]  /*0360*/  LDG.E.CONSTANT R22, desc[UR4][R10.64] ;  /* 0x000000040a167981 */ /* 0x000ee8000c1e9900 */
[----:B------:R-:W4:Y:S04]  /*0370*/  LDG.E.CONSTANT R24, desc[UR4][R6.64+0xc] ;  /* 0x00000c0406187981 */ /* 0x000f28000c1e9900 */
[----:B------:R-:W5:Y:S01]  /*0380*/  LDG.E.CONSTANT R16, desc[UR4][R10.64+0x4] ;  /* 0x000004040a107981 */ /* 0x000f62000c1e9900 */
[----:B--2---:R-:W-:-:S04]  /*0390*/  FSETP.GT.AND P0, PT, R18, R21, PT ;  /* 0x000000151200720b */ /* 0x004fc80003f04000 */
[----:B------:R-:W-:Y:S02]  /*03a0*/  SEL R3, R19, R3, P0 ;  /* 0x0000000313037207 */ /* 0x000fe40000000000 */
[----:B---3--:R-:W-:-:S03]  /*03b0*/  FSETP.GT.AND P1, PT, R22, R17, PT ;  /* 0x000000111600720b */ /* 0x008fc60003f24000 */
[----:B------:R-:W-:Y:S01]  /*03c0*/  IMAD.WIDE R22, R3, 0x4, R4 ;  /* 0x0000000403167825 */ /* 0x000fe200078e0204 */
[----:B------:R-:W-:Y:S02]  /*03d0*/  SEL R25, R19, R12, P1 ;  /* 0x0000000c13197207 */ /* 0x000fe40000800000 */
[----:B------:R-:W2:Y:S04]  /*03e0*/  LDG.E.CONSTANT R12, desc[UR4][R6.64+0x4] ;  /* 0x00000404060c7981 */ /* 0x000ea8000c1e9900 */
[----:B------:R-:W2:Y:S01]  /*03f0*/  LDG.E.CONSTANT R23, desc[UR4][R22.64] ;  /* 0x0000000416177981 */ /* 0x000ea2000c1e9900 */
[----:B------:R-:W-:-:S06]  /*0400*/  IMAD.WIDE R18, R25, 0x4, R8 ;  /* 0x0000000419127825 */ /* 0x000fcc00078e0208 */
[----:B------:R-:W5:Y:S04]  /*0410*/  LDG.E.CONSTANT R19, desc[UR4][R18.64] ;  /* 0x0000000412137981 */ /* 0x000f68000c1e9900 */
[----:B------:R-:W3:Y:S01]  /*0420*/  LDG.E.CONSTANT R18, desc[UR4][R10.64+0x8] ;  /* 0x000008040a127981 */ /* 0x000ee2000c1e9900 */
[----:B--2---:R-:W-:Y:S01]  /*0430*/  FSETP.GT.AND P0, PT, R12, R23, PT ;  /* 0x000000170c00720b */ /* 0x004fe20003f04000 */
[----:B------:R-:W-:-:S05]  /*0440*/  VIADD R12, R13, 0xfffffffe ;  /* 0xfffffffe0d0c7836 */ /* 0x000fca0000000000 */
[----:B------:R-:W-:Y:S02]  /*0450*/  SEL R3, R12, R3, P0 ;  /* 0x000000030c037207 */ /* 0x000fe40000000000 */
[----:B-----5:R-:W-:-:S03]  /*0460*/  FSETP.GT.AND P1, PT, R16, R19, PT ;  /* 0x000000131000720b */ /* 0x020fc60003f24000 */
[----:B------:R-:W-:Y:S01]  /*0470*/  IMAD.WIDE R20, R3, 0x4, R4 ;  /* 0x0000000403147825 */ /* 0x000fe200078e0204 */
[----:B------:R-:W-:Y:S02]  /*0480*/  SEL R25, R12, R25, P1 ;  /* 0x000000190c197207 */ /* 0x000fe40000800000 */
[----:B------:R-:W2:Y:S04]  /*0490*/  LDG.E.CONSTANT R12, desc[UR4][R6.64+0x8] ;  /* 0x00000804060c7981 */ /* 0x000ea8000c1e9900 */
[----:B------:R-:W2:Y:S01]  /*04a0*/  LDG.E.CONSTANT R21, desc[UR4][R20.64] ;  /* 0x0000000414157981 */ /* 0x000ea2000c1e9900 */
[----:B------:R-:W-:-:S06]  /*04b0*/  IMAD.WIDE R16, R25, 0x4, R8 ;  /* 0x0000000419107825 */ /* 0x000fcc00078e0208 */
[----:B------:R-:W3:Y:S04]  /*04c0*/  LDG.E.CONSTANT R17, desc[UR4][R16.64] ;  /* 0x0000000410117981 */ /* 0x000ee8000c1e9900 */
[----:B------:R-:W5:Y:S01]  /*04d0*/  LDG.E.CONSTANT R16, desc[UR4][R10.64+0xc] ;  /* 0x00000c040a107981 */ /* 0x000f62000c1e9900 */
[----:B--2---:R-:W-:Y:S01]  /*04e0*/  FSETP.GT.AND P0, PT, R12, R21, PT ;  /* 0x000000150c00720b */ /* 0x004fe20003f04000 */
[----:B------:R-:W-:-:S05]  /*04f0*/  VIADD R12, R13, 0xffffffff ;  /* 0xffffffff0d0c7836 */ /* 0x000fca0000000000 */
[----:B------:R-:W-:Y:S02]  /*0500*/  SEL R3, R12, R3, P0 ;  /* 0x000000030c037207 */ /* 0x000fe40000000000 */
[----:B---3--:R-:W-:-:S03]  /*0510*/  FSETP.GT.AND P1, PT, R18, R17, PT ;  /* 0x000000111200720b */ /* 0x008fc60003f24000 */
[----:B------:R-:W-:Y:S01]  /*0520*/  IMAD.WIDE R22, R3, 0x4, R4 ;  /* 0x0000000403167825 */ /* 0x000fe200078e0204 */
[----:B------:R-:W-:-:S05]  /*0530*/  SEL R12, R12, R25, P1 ;  /* 0x000000190c0c7207 */ /* 0x000fca0000800000 */
[----:B------:R-:W-:Y:S01]  /*0540*/  IMAD.WIDE R18, R12, 0x4, R8 ;  /* 0x000000040c127825 */ /* 0x000fe200078e0208 */
[----:B------:R-:W4:Y:S05]  /*0550*/  LDG.E.CONSTANT R23, desc[UR4][R22.64] ;  /* 0x0000000416177981 */ /* 0x000f2a000c1e9900 */
[----:B------:R-:W5:Y:S04]  /*0560*/  LDG.E.CONSTANT R19, desc[UR4][R18.64] ;  /* 0x0000000412137981 */ /* 0x000f68000c1e9900 */
[----:B------:R-:W2:Y:S01]  /*0570*/  LDG.E.CONSTANT R18, desc[UR4][R10.64+0x10] ;  /* 0x000010040a127981 */ /* 0x000ea2000c1e9900 */
[----:B----4-:R-:W-:-:S04]  /*0580*/  FSETP.GT.AND P0, PT, R24, R23, PT ;  /* 0x000000171800720b */ /* 0x010fc80003f04000 */
[----:B------:R-:W-:Y:S02]  /*0590*/  SEL R3, R13, R3, P0 ;  /* 0x000000030d037207 */ /* 0x000fe40000000000 */
[----:B-----5:R-:W-:-:S03]  /*05a0*/  FSETP.GT.AND P1, PT, R16, R19, PT ;  /* 0x000000131000720b */ /* 0x020fc60003f24000 */
[----:B------:R-:W-:Y:S01]  /*05b0*/  IMAD.WIDE R20, R3, 0x4, R4 ;  /* 0x0000000403147825 */ /* 0x000fe200078e0204 */
[----:B------:R-:W-:Y:S02]  /*05c0*/  SEL R25, R13, R12, P1 ;  /* 0x0000000c0d197207 */ /* 0x000fe40000800000 */
[----:B------:R-:W3:Y:S03]  /*05d0*/  LDG.E.CONSTANT R12, desc[UR4][R6.64+0x10] ;  /* 0x00001004060c7981 */ /* 0x000ee6000c1e9900 */
[----:B------:R-:W-:Y:S01]  /*05e0*/  IMAD.WIDE R16, R25, 0x4, R8 ;  /* 0x0000000419107825 */ /* 0x000fe200078e0208 */
[----:B------:R-:W3:Y:S05]  /*05f0*/  LDG.E.CONSTANT R21, desc[UR4][R20.64] ;  /* 0x0000000414157981 */ /* 0x000eea000c1e9900 */
[----:B------:R-:W2:Y:S04]  /*0600*/  LDG.E.CONSTANT R17, desc[UR4][R16.64] ;  /* 0x0000000410117981 */ /* 0x000ea8000c1e9900 */
[----:B------:R-:W4:Y:S01]  /*0610*/  LDG.E.CONSTANT R16, desc[UR4][R10.64+0x14] ;  /* 0x000014040a107981 */ /* 0x000f22000c1e9900 */
[----:B---3--:R-:W-:Y:S01]  /*0620*/  FSETP.GT.AND P0, PT, R12, R21, PT ;  /* 0x000000150c00720b */ /* 0x008fe20003f04000 */
[----:B------:R-:W-:Y:S01]  /*0630*/  VIADD R12, R13, 0x1 ;  /* 0x000000010d0c7836 */ /* 0x000fe20000000000 */
[----:B--2---:R-:W-:-:S04]  /*0640*/  FSETP.GT.AND P1, PT, R18, R17, PT ;  /* 0x000000111200720b */ /* 0x004fc80003f24000 */
[C---:B------:R-:W-:Y:S02]  /*0650*/  SEL R3, R12.reuse, R3, P0 ;  /* 0x000000030c037207 */ /* 0x040fe40000000000 */
[----:B------:R-:W-:Y:S02]  /*0660*/  SEL R25, R12, R25, P1 ;  /* 0x000000190c197207 */ /* 0x000fe40000800000 */
[----:B------:R-:W2:Y:S01]  /*0670*/  LDG.E.CONSTANT R12, desc[UR4][R6.64+0x14] ;  /* 0x00001404060c7981 */ /* 0x000ea2000c1e9900 */
[----:B------:R-:W-:-:S04]  /*0680*/  IMAD.WIDE R22, R3, 0x4, R4 ;  /* 0x0000000403167825 */ /* 0x000fc800078e0204 */
[----:B------:R-:W-:Y:S02]  /*0690*/  IMAD.WIDE R18, R25, 0x4, R8 ;  /* 0x0000000419127825 */ /* 0x000fe400078e0208 */
[----:B------:R-:W2:Y:S04]  /*06a0*/  LDG.E.CONSTANT R23, desc[UR4][R22.64] ;  /* 0x0000000416177981 */ /* 0x000ea8000c1e9900 */
[----:B------:R-:W4:Y:S04]  /*06b0*/  LDG.E.CONSTANT R19, desc[UR4][R18.64] ;  /* 0x0000000412137981 */ /* 0x000f28000c1e9900 */
[----:B------:R-:W3:Y:S01]  /*06c0*/  LDG.E.CONSTANT R18, desc[UR4][R10.64+0x18] ;  /* 0x000018040a127981 */ /* 0x000ee2000c1e9900 */
[----:B--2---:R-:W-:Y:S01]  /*06d0*/  FSETP.GT.AND P0, PT, R12, R23, PT ;  /* 0x000000170c00720b */ /* 0x004fe20003f04000 */
[----:B------:R-:W-:Y:S01]  /*06e0*/  VIADD R12, R13, 0x2 ;  /* 0x000000020d0c7836 */ /* 0x000fe20000000000 */
[----:B----4-:R-:W-:-:S04]  /*06f0*/  FSETP.GT.AND P1, PT, R16, R19, PT ;  /* 0x000000131000720b */ /* 0x010fc80003f24000 */
[C---:B------:R-:W-:Y:S02]  /*0700*/  SEL R3, R12.reuse, R3, P0 ;  /* 0x000000030c037207 */ /* 0x040fe40000000000 */
[----:B------:R-:W-:Y:S02]  /*0710*/  SEL R25, R12, R25, P1 ;  /* 0x000000190c197207 */ /* 0x000fe40000800000 */
[----:B------:R-:W2:Y:S01]  /*0720*/  LDG.E.CONSTANT R12, desc[UR4][R6.64+0x18] ;  /* 0x00001804060c7981 */ /* 0x000ea2000c1e9900 */
[----:B------:R-:W-:-:S04]  /*0730*/  IMAD.WIDE R20, R3, 0x4, R4 ;  /* 0x0000000403147825 */ /* 0x000fc800078e0204 */
[----:B------:R-:W-:Y:S02]  /*0740*/  IMAD.WIDE R16, R25, 0x4, R8 ;  /* 0x0000000419107825 */ /* 0x000fe400078e0208 */
[----:B------:R-:W2:Y:S04]  /*0750*/  LDG.E.CONSTANT R21, desc[UR4][R20.64] ;  /* 0x0000000414157981 */ /* 0x000ea8000c1e9900 */
[----:B------:R-:W3:Y:S04]  /*0760*/  LDG.E.CONSTANT R17, desc[UR4][R16.64] ;  /* 0x0000000410117981 */ /* 0x000ee8000c1e9900 */
[----:B------:R-:W4:Y:S01]  /*0770*/  LDG.E.CONSTANT R6, desc[UR4][R6.64+0x1c] ;  /* 0x00001c0406067981 */ /* 0x000f22000c1e9900 */
[----:B--2---:R-:W-:Y:S01]  /*0780*/  FSETP.GT.AND P0, PT, R12, R21, PT ;  /* 0x000000150c00720b */ /* 0x004fe20003f04000 */
[----:B------:R-:W-:Y:S01]  /*0790*/  VIADD R12, R13, 0x3 ;  /* 0x000000030d0c7836 */ /* 0x000fe20000000000 */
[----:B---3--:R-:W-:-:S04]  /*07a0*/  FSETP.GT.AND P1, PT, R18, R17, PT ;  /* 0x000000111200720b */ /* 0x008fc80003f24000 */
[C---:B------:R-:W-:Y:S02]  /*07b0*/  SEL R3, R12.reuse, R3, P0 ;  /* 0x000000030c037207 */ /* 0x040fe40000000000 */
[----:B------:R-:W-:Y:S02]  /*07c0*/  SEL R25, R12, R25, P1 ;  /* 0x000000190c197207 */ /* 0x000fe40000800000 */
[----:B------:R-:W2:Y:S01]  /*07d0*/  LDG.E.CONSTANT R12, desc[UR4][R10.64+0x1c] ;  /* 0x00001c040a0c7981 */ /* 0x000ea2000c1e9900 */
[----:B------:R-:W-:-:S04]  /*07e0*/  IMAD.WIDE R4, R3, 0x4, R4 ;  /* 0x0000000403047825 */ /* 0x000fc800078e0204 */
[----:B------:R-:W-:Y:S02]  /*07f0*/  IMAD.WIDE R8, R25, 0x4, R8 ;  /* 0x0000000419087825 */ /* 0x000fe400078e0208 */
[----:B------:R-:W4:Y:S04]  /*0800*/  LDG.E.CONSTANT R5, desc[UR4][R4.64] ;  /* 0x0000000404057981 */ /* 0x000f28000c1e9900 */
[----:B------:R-:W2:Y:S01]  /*0810*/  LDG.E.CONSTANT R9, desc[UR4][R8.64] ;  /* 0x0000000408097981 */ /* 0x000ea2000c1e9900 */
[----:B------:R-:W-:-:S05]  /*0820*/  VIADD R14, R14, 0x8 ;  /* 0x000000080e0e7836 */ /* 0x000fca0000000000 */
[----:B------:R-:W-:Y:S02]  /*0830*/  ISETP.NE.AND P2, PT, R14, RZ, PT ;  /* 0x000000ff0e00720c */ /* 0x000fe40003f45270 */
[----:B----4-:R-:W-:Y:S02]  /*0840*/  FSETP.GT.AND P0, PT, R6, R5, PT ;  /* 0x000000050600720b */ /* 0x010fe40003f04000 */
[----:B--2---:R-:W-:Y:S01]  /*0850*/  FSETP.GT.AND P1, PT, R12, R9, PT ;  /* 0x000000090c00720b */ /* 0x004fe20003f24000 */
[C---:B------:R-:W-:Y:S02]  /*0860*/  VIADD R12, R13.reuse, 0x4 ;  /* 0x000000040d0c7836 */ /* 0x040fe40000000000 */
[----:B------:R-:W-:-:S03]  /*0870*/  VIADD R13, R13, 0x8 ;  /* 0x000000080d0d7836 */ /* 0x000fc60000000000 */
[C---:B------:R-:W-:Y:S02]  /*0880*/  SEL R3, R12.reuse, R3, P0 ;  /* 0x000000030c037207 */ /* 0x040fe40000000000 */
[----:B------:R-:W-:Y:S01]  /*0890*/  SEL R12, R12, R25, P1 ;  /* 0x000000190c0c7207 */ /* 0x000fe20000800000 */
[----:B------:R-:W-:Y:S06]  /*08a0*/  @P2 BRA `(.L_x_541) ;  /* 0xfffffff800842947 */ /* 0x000fec000383ffff */
[----:B------:R-:W-:Y:S05]  /*08b0*/  BSYNC.RECONVERGENT B1 ;  /* 0x0000000000017941 */ /* 0x000fea0003800200 */
.L_x_540:
[----:B------:R-:W-:-:S07]  /*08c0*/  VIADD R13, R13, 0xfffffffd ;  /* 0xfffffffd0d0d7836 */ /* 0x000fce0000000000 */
.L_x_539:
[----:B------:R-:W-:Y:S05]  /*08d0*/  BSYNC.RECONVERGENT B0 ;  /* 0x0000000000007941 */ /* 0x000fea0003800200 */
.L_x_538:
[----:B------:R-:W-:Y:S01]  /*08e0*/  ISETP.NE.AND P0, PT, R15, RZ, PT ;  /* 0x000000ff0f00720c */ /* 0x000fe20003f05270 */
[----:B------:R-:W-:-:S12]  /*08f0*/  BSSY.RECONVERGENT B0, `(.L_x_537) ;  /* 0x0000068000007945 */ /* 0x000fd80003800200 */
        /* <DEDUP_REMOVED lines=16> */
[----:B------:R-:W4:Y:S01]  /*0a00*/  LDG.E.CONSTANT R14, desc[UR4][R8.64+0x4] ;  /* 0x00000404080e7981 */ /* 0x000f22000c1e9900 */
[----:B--2---:R-:W-:-:S04]  /*0a10*/  FSETP.GT.AND P1, PT, R18, R15, PT ;  /* 0x0000000f1200720b */ /* 0x004fc80003f24000 */
[----:B------:R-:W-:Y:S02]  /*0a20*/  SEL R3, R13, R3, P1 ;  /* 0x000000030d037207 */ /* 0x000fe40000800000 */
[----:B---3--:R-:W-:-:S03]  /*0a30*/  FSETP.GT.AND P2, PT, R19, R16, PT ;  /* 0x000000101300720b */ /* 0x008fc60003f44000 */
[----:B------:R-:W-:Y:S01]  /*0a40*/  IMAD.WIDE R18, R3, 0x4, R4 ;  /* 0x0000000403127825 */ /* 0x000fe200078e0204 */
[----:B------:R-:W-:Y:S02]  /*0a50*/  SEL R23, R13, R12, P2 ;  /* 0x0000000c0d177207 */ /* 0x000fe40001000000 */
[----:B------:R-:W2:Y:S03]  /*0a60*/  LDG.E.CONSTANT R12, desc[UR4][R6.64+0x4] ;  /* 0x00000404060c7981 */ /* 0x000ea6000c1e9900 */
[----:B------:R-:W-:Y:S01]  /*0a70*/  IMAD.WIDE R20, R23, 0x4, R10 ;  /* 0x0000000417147825 */ /* 0x000fe200078e020a */
[----:B------:R-:W2:Y:S05]  /*0a80*/  LDG.E.CONSTANT R19, desc[UR4][R18.64] ;  /* 0x0000000412137981 */ /* 0x000eaa000c1e9900 */
        /* <DEDUP_REMOVED lines=23> */
[----:B----4-:R-:W-:Y:S02]  /*0c00*/  FSETP.GT.AND P1, PT, R6, R5, PT ;  /* 0x000000050600720b */ /* 0x010fe40003f24000 */
[----:B--2---:R-:W-:Y:S01]  /*0c10*/  FSETP.GT.AND P2, PT, R12, R11, PT ;  /* 0x0000000b0c00720b */ /* 0x004fe20003f44000 */
[----:B------:R-:W-:-:S02]  /*0c20*/  VIADD R12, R13, 0x3 ;  /* 0x000000030d0c7836 */ /* 0x000fc40000000000 */
[----:B------:R-:W-:-:S03]  /*0c30*/  VIADD R13, R13, 0x4 ;  /* 0x000000040d0d7836 */ /* 0x000fc60000000000 */
[C---:B------:R-:W-:Y:S02]  /*0c40*/  SEL R3, R12.reuse, R3, P1 ;  /* 0x000000030c037207 */ /* 0x040fe40000800000 */
[----:B------:R-:W-:-:S07]  /*0c50*/  SEL R12, R12, R23, P2 ;  /* 0x000000170c0c7207 */ /* 0x000fce0001000000 */
.L_x_544:
[----:B------:R-:W-:Y:S05]  /*0c60*/  BSYNC.RECONVERGENT B1 ;  /* 0x0000000000017941 */ /* 0x000fea0003800200 */
.L_x_543:
        /* <DEDUP_REMOVED lines=15> */
[----:B------:R-:W3:Y:S01]  /*0d60*/  LDG.E.CONSTANT R18, desc[UR4][R4.64] ;  /* 0x0000000404127981 */ /* 0x000ee2000c1e9900 */
[----:B--2---:R-:W-:-:S03]  /*0d70*/  FSETP.GT.AND P1, PT, R2, R15, PT ;  /* 0x0000000f0200720b */ /* 0x004fc60003f24000 */
[----:B------:R-:W2:Y:S01]  /*0d80*/  LDG.E.CONSTANT R2, desc[UR4][R6.64+0x4] ;  /* 0x0000040406027981 */ /* 0x000ea2000c1e9900 */
[----:B------:R-:W-:Y:S02]  /*0d90*/  SEL R3, R13, R3, P1 ;  /* 0x000000030d037207 */ /* 0x000fe40000800000 */
[----:B---3--:R-:W-:-:S03]  /*0da0*/  FSETP.GT.AND P2, PT, R18, R17, PT ;  /* 0x000000111200720b */ /* 0x008fc60003f44000 */
[----:B------:R-:W-:Y:S01]  /*0db0*/  IMAD.WIDE R8, R3, 0x4, R8 ;  /* 0x0000000403087825 */ /* 0x000fe200078e0208 */
[----:B------:R-:W-:Y:S02]  /*0dc0*/  SEL R19, R13, R12, P2 ;  /* 0x0000000c0d137207 */ /* 0x000fe40001000000 */
[----:B------:R-:W3:Y:S03]  /*0dd0*/  LDG.E.CONSTANT R12, desc[UR4][R4.64+0x4] ;  /* 0x00000404040c7981 */ /* 0x000ee6000c1e9900 */
[----:B------:R-:W-:Y:S01]  /*0de0*/  IMAD.WIDE R10, R19, 0x4, R10 ;  /* 0x00000004130a7825 */ /* 0x000fe200078e020a */
[----:B------:R-:W2:Y:S05]  /*0df0*/  LDG.E.CONSTANT R9, desc[UR4][R8.64] ;  /* 0x0000000408097981 */ /* 0x000eaa000c1e9900 */
[----:B------:R-:W3:Y:S01]  /*0e00*/  LDG.E.CONSTANT R11, desc[UR4][R10.64] ;  /* 0x000000040a0b7981 */ /* 0x000ee2000c1e9900 */
[----:B--2---:R-:W-:Y:S01]  /*0e10*/  FSETP.GT.AND P1, PT, R2, R9, PT ;  /* 0x000000090200720b */ /* 0x004fe20003f24000 */
[C---:B------:R-:W-:Y:S01]  /*0e20*/  VIADD R2, R13.reuse, 0x1 ;  /* 0x000000010d027836 */ /* 0x040fe20000000000 */
[----:B---3--:R-:W-:Y:S01]  /*0e30*/  FSETP.GT.AND P2, PT, R12, R11, PT ;  /* 0x0000000b0c00720b */ /* 0x008fe20003f44000 */
[----:B------:R-:W-:-:S03]  /*0e40*/  VIADD R13, R13, 0x2 ;  /* 0x000000020d0d7836 */ /* 0x000fc60000000000 */
[C---:B------:R-:W-:Y:S02]  /*0e50*/  SEL R3, R2.reuse, R3, P1 ;  /* 0x0000000302037207 */ /* 0x040fe40000800000 */
[----:B------:R-:W-:-:S07]  /*0e60*/  SEL R12, R2, R19, P2 ;  /* 0x00000013020c7207 */ /* 0x000fce0001000000 */
.L_x_546:
[----:B------:R-:W-:Y:S05]  /*0e70*/  BSYNC.RECONVERGENT B1 ;  /* 0x0000000000017941 */ /* 0x000fea0003800200 */
.L_x_545:
[----:B------:R-:W-:Y:S05]  /*0e80*/  @P0 BRA `(.L_x_542) ;  /* 0x0000000000380947 */ /* 0x000fea0003800000 */
[----:B------:R-:W0:Y:S08]  /*0e90*/  LDC.64 R4, c[0x0][0x390] ;  /* 0x0000e400ff047b82 */ /* 0x000e300000000a00 */
[----:B------:R-:W1:Y:S01]  /*0ea0*/  LDC.64 R8, c[0x0][0x398] ;  /* 0x0000e600ff087b82 */ /* 0x000e620000000a00 */
[----:B0-----:R-:W-:-:S04]  /*0eb0*/  IMAD.WIDE R6, R13, 0x4, R4 ;  /* 0x000000040d067825 */ /* 0x001fc800078e0204 */
[----:B------:R-:W-:Y:S02]  /*0ec0*/  IMAD.WIDE R10, R12, 0x4, R4 ;  /* 0x000000040c0a7825 */ /* 0x000fe400078e0204 */
[----:B------:R-:W2:Y:S02]  /*0ed0*/  LDG.E.CONSTANT R6, desc[UR4][R6.64] ;  /* 0x0000000406067981 */ /* 0x000ea4000c1e9900 */
[--C-:B-1----:R-:W-:Y:S02]  /*0ee0*/  IMAD.WIDE R4, R13, 0x4, R8.reuse ;  /* 0x000000040d047825 */ /* 0x102fe400078e0208 */
[----:B------:R-:W2:Y:S02]  /*0ef0*/  LDG.E.CONSTANT R11, desc[UR4][R10.64] ;  /* 0x000000040a0b7981 */ /* 0x000ea4000c1e9900 */
[----:B------:R-:W-:Y:S02]  /*0f00*/  IMAD.WIDE R8, R3, 0x4, R8 ;  /* 0x0000000403087825 */ /* 0x000fe400078e0208 */
[----:B------:R-:W3:Y:S04]  /*0f10*/  LDG.E.CONSTANT R4, desc[UR4][R4.64] ;  /* 0x0000000404047981 */ /* 0x000ee8000c1e9900 */
[----:B------:R-:W3:Y:S01]  /*0f20*/  LDG.E.CONSTANT R9, desc[UR4][R8.64] ;  /* 0x0000000408097981 */ /* 0x000ee2000c1e9900 */
[----:B--2---:R-:W-:-:S04]  /*0f30*/  FSETP.GT.AND P1, PT, R6, R11, PT ;  /* 0x0000000b0600720b */ /* 0x004fc80003f24000 */
[----:B------:R-:W-:Y:S02]  /*0f40*/  SEL R12, R13, R12, P1 ;  /* 0x0000000c0d0c7207 */ /* 0x000fe40000800000 */
[----:B---3--:R-:W-:-:S04]  /*0f50*/  FSETP.GT.AND P0, PT, R4, R9, PT ;  /* 0x000000090400720b */ /* 0x008fc80003f04000 */
[----:B------:R-:W-:-:S09]  /*0f60*/  SEL R3, R13, R3, P0 ;  /* 0x000000030d037207 */ /* 0x000fd20000000000 */
.L_x_542:
[----:B------:R-:W-:Y:S05]  /*0f70*/  BSYNC.RECONVERGENT B0 ;  /* 0x0000000000007941 */ /* 0x000fea0003800200 */
.L_x_537:
[----:B------:R-:W0:Y:S01]  /*0f80*/  LDC.64 R4, c[0x0][0x388] ;  /* 0x0000e200ff047b82 */ /* 0x000e220000000a00 */
[----:B------:R-:W-:-:S04]  /*0f90*/  ISETP.NE.AND P0, PT, R3, R12, PT ;  /* 0x0000000c0300720c */ /* 0x000fc80003f05270 */
[----:B------:R-:W-:Y:S01]  /*0fa0*/  FSEL R3, RZ, 1, P0 ;  /* 0x3f800000ff037808 */ /* 0x000fe20000000000 */
[----:B0-----:R-:W-:-:S05]  /*0fb0*/  IMAD.WIDE R4, R0, 0x4, R4 ;  /* 0x0000000400047825 */ /* 0x001fca00078e0204 */
[----:B------:R-:W-:Y:S01]  /*0fc0*/  STG.E desc[UR4][R4.64], R3 ;  /* 0x0000000304007986 */ /* 0x000fe2000c101904 */
[----:B------:R-:W-:Y:S05]  /*0fd0*/  EXIT ;  /* 0x000000000000794d */ /* 0x000fea0003800000 */
.L_x_547:
        /* <DEDUP_REMOVED lines=10> */
.L_x_817:


//--------------------- .text.Compute_Row_Mean_Variance --------------------------
	.section	.text.Compute_Row_Mean_Variance,"ax",@progbits
	.align	128
        .global         Compute_Row_Mean_Variance
        .type           Compute_Row_Mean_Variance,@function
        .size           Compute_Row_Mean_Variance,(.L_x_773 - Compute_Row_Mean_Variance)
        .other          Compute_Row_Mean_Variance,@"STO_CUDA_ENTRY STV_DEFAULT"
Compute_Row_Mean_Variance:
.text.Compute_Row_Mean_Variance:
        /* <DEDUP_REMOVED lines=9> */
[----:B------:R-:W-:Y:S02]  /*0090*/  CS2R R18, SRZ ;  /* 0x0000000000127805 */ /* 0x000fe4000001ff00 */
[----:B------:R-:W-:Y:S01]  /*00a0*/  CS2R R8, SRZ ;  /* 0x0000000000087805 */ /* 0x000fe2000001ff00 */
[----:B------:R-:W1:Y:S01]  /*00b0*/  LDCU.64 UR6, c[0x0][0x358] ;  /* 0x00006b00ff0677ac */ /* 0x000e620008000a00 */
[----:B0-----:R-:W-:-:S09]  /*00c0*/  UISETP.GE.AND UP0, UPT, UR4, 0x1, UPT ;  /* 0x000000010400788c */ /* 0x001fd2000bf06270 */
[----:B-1----:R-:W-:Y:S05]  /*00d0*/  BRA.U !UP0, `(.L_x_548) ;  /* 0x0000000908a87547 */ /* 0x002fea000b800000 */
[----:B------:R-:W-:Y:S01]  /*00e0*/  IMAD R3, R0, UR4, RZ ;  /* 0x0000000400037c24 */ /* 0x000fe2000f8e02ff */
[----:B------:R-:W-:Y:S01]  /*00f0*/  BSSY.RECONVERGENT B0, `(.L_x_549) ;  /* 0x0000056000007945 */ /* 0x000fe20003800200 */
[----:B------:R-:W-:Y:S02]  /*0100*/  CS2R R8, SRZ ;  /* 0x0000000000087805 */ /* 0x000fe4000001ff00 */
[----:B------:R-:W-:Y:S01]  /*0110*/  CS2R R18, SRZ ;  /* 0x0000000000127805 */ /* 0x000fe2000001ff00 */
[----:B------:R-:W-:-:S05]  /*0120*/  VIADD R2, R3, 0x1 ;  /* 0x0000000103027836 */ /* 0x000fca0000000000 */
[----:B------:R-:W-:-:S05]  /*0130*/  VIADDMNMX R2, R3, UR4, R2, !PT ;  /* 0x0000000403027c46 */ /* 0x000fca000f800102 */
[----:B------:R-:W-:Y:S02]  /*0140*/  IMAD.IADD R5, R2, 0x1, -R3 ;  /* 0x0000000102057824 */ /* 0x000fe400078e0a03 */
[----:B------:R-:W-:-:S03]  /*0150*/  IMAD.IADD R2, R3, 0x1, -R2 ;  /* 0x0000000103027824 */ /* 0x000fc600078e0a02 */
[----:B------:R-:W-:Y:S02]  /*0160*/  LOP3.LUT R6, R5, 0xf, RZ, 0xc0, !PT ;  /* 0x0000000f05067812 */ /* 0x000fe400078ec0ff */
[----:B------:R-:W-:Y:S02]  /*0170*/  ISETP.GT.U32.AND P0, PT, R2, -0x10, PT ;  /* 0xfffffff00200780c */ /* 0x000fe40003f04070 */
[----:B------:R-:W-:-:S11]  /*0180*/  ISETP.NE.AND P1, PT, R6, RZ, PT ;  /* 0x000000ff0600720c */ /* 0x000fd60003f25270 */
[----:B------:R-:W-:Y:S05]  /*0190*/  @P0 BRA `(.L_x_550) ;  /* 0x00000004002c0947 */ /* 0x000fea0003800000 */
[----:B------:R-:W0:Y:S01]  /*01a0*/  LDC.64 R10, c[0x0][0x388] ;  /* 0x0000e200ff0a7b82 */ /* 0x000e220000000a00 */
[----:B------:R-:W-:Y:S02]  /*01b0*/  LOP3.LUT R2, R5, 0xfffffff0, RZ, 0xc0, !PT ;  /* 0xfffffff005027812 */ /* 0x000fe400078ec0ff */
[----:B------:R-:W-:-:S03]  /*01c0*/  CS2R R8, SRZ ;  /* 0x0000000000087805 */ /* 0x000fc6000001ff00 */
[----:B------:R-:W-:Y:S01]  /*01d0*/  IMAD.MOV R2, RZ, RZ, -R2 ;  /* 0x000000ffff027224 */ /* 0x000fe200078e0a02 */
[----:B0-----:R-:W-:-:S05]  /*01e0*/  IADD3 R10, P0, PT, R10, 0x20, RZ ;  /* 0x000000200a0a7810 */ /* 0x001fca0007f1e0ff */
[----:B------:R-:W-:-:S08]  /*01f0*/  IMAD.X R11, RZ, RZ, R11, P0 ;  /* 0x000000ffff0b7224 */ /* 0x000fd000000e060b */
.L_x_551:
[----:B------:R-:W-:-:S05]  /*0200*/  IMAD.WIDE R12, R3, 0x4, R10 ;  /* 0x00000004030c7825 */ /* 0x000fca00078e020a */
[----:B------:R-:W2:Y:S04]  /*0210*/  LDG.E.CONSTANT R27, desc[UR6][R12.64+-0x20] ;  /* 0xffffe0060c1b7981 */ /* 0x000ea8000c1e9900 */
[----:B------:R-:W3:Y:S04]  /*0220*/  LDG.E.CONSTANT R28, desc[UR6][R12.64+-0x1c] ;  /* 0xffffe4060c1c7981 */ /* 0x000ee8000c1e9900 */
        /* <DEDUP_REMOVED lines=10> */
[----:B--2---:R0:W1:Y:S03]  /*02d0*/  F2F.F64.F32 R14, R27 ;  /* 0x0000001b000e7310 */ /* 0x0040660000201800 */
[----:B0-----:R-:W2:Y:S05]  /*02e0*/  LDG.E.CONSTANT R27, desc[UR6][R12.64+0x18] ;  /* 0x000018060c1b7981 */ /* 0x001eaa000c1e9900 */
[----:B---3--:R0:W3:Y:S01]  /*02f0*/  F2F.F64.F32 R16, R28 ;  /* 0x0000001c00107310 */ /* 0x0080e20000201800 */
[----:B-1----:R-:W-:-:S02]  /*0300*/  DADD R18, R14, R18 ;  /* 0x000000000e127229 */ /* 0x002fc40000000012 */
[----:B------:R-:W-:Y:S01]  /*0310*/  DFMA R14, R14, R14, R8 ;  /* 0x0000000e0e0e722b */ /* 0x000fe20000000008 */
[----:B0-----:R-:W2:Y:S04]  /*0320*/  LDG.E.CONSTANT R28, desc[UR6][R12.64+0x1c] ;  /* 0x00001c060c1c7981 */ /* 0x001ea8000c1e9900 */
[----:B------:R-:W2:Y:S04]  /*0330*/  LDG.E.CONSTANT R9, desc[UR6][R12.64+0xc] ;  /* 0x00000c060c097981 */ /* 0x000ea8000c1e9900 */
[----:B------:R0:W2:Y:S01]  /*0340*/  LDG.E.CONSTANT R8, desc[UR6][R12.64+0x10] ;  /* 0x000010060c087981 */ /* 0x0000a2000c1e9900 */
[----:B---3--:R-:W-:-:S02]  /*0350*/  DADD R18, R18, R16 ;  /* 0x0000000012127229 */ /* 0x008fc40000000010 */
[----:B------:R-:W-:Y:S01]  /*0360*/  DFMA R16, R16, R16, R14 ;  /* 0x000000101010722b */ /* 0x000fe2000000000e */
[----:B----4-:R-:W1:Y:S05]  /*0370*/  F2F.F64.F32 R14, R29 ;  /* 0x0000001d000e7310 */ /* 0x010e6a0000201800 */
[----:B-1----:R-:W-:Y:S02]  /*0380*/  DADD R18, R18, R14 ;  /* 0x0000000012127229 */ /* 0x002fe4000000000e */
[----:B------:R-:W-:Y:S01]  /*0390*/  DFMA R16, R14, R14, R16 ;  /* 0x0000000e0e10722b */ /* 0x000fe20000000010 */
[----:B-----5:R-:W1:Y:S05]  /*03a0*/  F2F.F64.F32 R14, R4 ;  /* 0x00000004000e7310 */ /* 0x020e6a0000201800 */
[----:B-1----:R-:W-:-:S02]  /*03b0*/  DADD R18, R18, R14 ;  /* 0x0000000012127229 */ /* 0x002fc4000000000e */
[----:B------:R-:W-:Y:S01]  /*03c0*/  DFMA R16, R14, R14, R16 ;  /* 0x0000000e0e10722b */ /* 0x000fe20000000010 */
[----:B------:R-:W1:Y:S08]  /*03d0*/  F2F.F64.F32 R14, R25 ;  /* 0x00000019000e7310 */ /* 0x000e700000201800 */
[----:B0-----:R-:W0:Y:S01]  /*03e0*/  F2F.F64.F32 R12, R26 ;  /* 0x0000001a000c7310 */ /* 0x001e220000201800 */
[----:B-1----:R-:W-:-:S02]  /*03f0*/  DADD R18, R18, R14 ;  /* 0x0000000012127229 */ /* 0x002fc4000000000e */
[----:B------:R-:W-:-:S05]  /*0400*/  DFMA R16, R14, R14, R16 ;  /* 0x0000000e0e10722b */ /* 0x000fca0000000010 */
[----:B------:R-:W1:Y:S01]  /*0410*/  F2F.F64.F32 R14, R24 ;  /* 0x00000018000e7310 */ /* 0x000e620000201800 */
[----:B0-----:R-:W-:Y:S02]  /*0420*/  DADD R18, R18, R12 ;  /* 0x0000000012127229 */ /* 0x001fe4000000000c */
[----:B------:R-:W-:-:S05]  /*0430*/  DFMA R16, R12, R12, R16 ;  /* 0x0000000c0c10722b */ /* 0x000fca0000000010 */
[----:B------:R-:W0:Y:S01]  /*0440*/  F2F.F64.F32 R12, R23 ;  /* 0x00000017000c7310 */ /* 0x000e220000201800 */
[----:B-1----:R-:W-:Y:S02]  /*0450*/  DADD R18, R18, R14 ;  /* 0x0000000012127229 */ /* 0x002fe4000000000e */
        /* <DEDUP_REMOVED lines=9> */
[----:B------:R-:W-:-:S06]  /*04f0*/  DFMA R16, R12, R12, R16 ;  /* 0x0000000c0c10722b */ /* 0x000fcc0000000010 */
[----:B-1----:R-:W-:Y:S02]  /*0500*/  DADD R18, R18, R14 ;  /* 0x0000000012127229 */ /* 0x002fe4000000000e */
[----:B------:R-:W-:Y:S01]  /*0510*/  DFMA R16, R14, R14, R16 ;  /* 0x0000000e0e10722b */ /* 0x000fe20000000010 */
[----:B------:R-:W-:-:S05]  /*0520*/  VIADD R2, R2, 0x10 ;  /* 0x0000001002027836 */ /* 0x000fca0000000000 */
[----:B------:R-:W-:Y:S01]  /*0530*/  ISETP.NE.AND P0, PT, R2, RZ, PT ;  /* 0x000000ff0200720c */ /* 0x000fe20003f05270 */
[----:B------:R-:W-:Y:S01]  /*0540*/  VIADD R3, R3, 0x10 ;  /* 0x0000001003037836 */ /* 0x000fe20000000000 */
[----:B--2---:R-:W0:Y:S08]  /*0550*/  F2F.F64.F32 R12, R9 ;  /* 0x00000009000c7310 */ /* 0x004e300000201800 */
[----:B------:R-:W1:Y:S01]  /*0560*/  F2F.F64.F32 R14, R8 ;  /* 0x00000008000e7310 */ /* 0x000e620000201800 */
[----:B0-----:R-:W-:-:S02]  /*0570*/  DADD R18, R18, R12 ;  /* 0x0000000012127229 */ /* 0x001fc4000000000c */
[----:B------:R-:W-:-:S05]  /*0580*/  DFMA R16, R12, R12, R16 ;  /* 0x0000000c0c10722b */ /* 0x000fca0000000010 */
[----:B------:R-:W0:Y:S01]  /*0590*/  F2F.F64.F32 R12, R7 ;  /* 0x00000007000c7310 */ /* 0x000e220000201800 */
[----:B-1----:R-:W-:Y:S02]  /*05a0*/  DADD R18, R18, R14 ;  /* 0x0000000012127229 */ /* 0x002fe4000000000e */
[----:B------:R-:W-:-:S05]  /*05b0*/  DFMA R16, R14, R14, R16 ;  /* 0x0000000e0e10722b */ /* 0x000fca0000000010 */
[----:B------:R-:W1:Y:S01]  /*05c0*/  F2F.F64.F32 R14, R27 ;  /* 0x0000001b000e7310 */ /* 0x000e620000201800 */
[----:B0-----:R-:W-:-:S07]  /*05d0*/  DADD R18, R18, R12 ;  /* 0x0000000012127229 */ /* 0x001fce000000000c */
[----:B------:R-:W0:Y:S01]  /*05e0*/  F2F.F64.F32 R28, R28 ;  /* 0x0000001c001c7310 */ /* 0x000e220000201800 */
[----:B------:R-:W-:Y:S02]  /*05f0*/  DFMA R16, R12, R12, R16 ;  /* 0x0000000c0c10722b */ /* 0x000fe40000000010 */
[----:B-1----:R-:W-:-:S06]  /*0600*/  DADD R18, R18, R14 ;  /* 0x0000000012127229 */ /* 0x002fcc000000000e */
[----:B------:R-:W-:Y:S02]  /*0610*/  DFMA R16, R14, R14, R16 ;  /* 0x0000000e0e10722b */ /* 0x000fe40000000010 */
[----:B0-----:R-:W-:-:S06]  /*0620*/  DADD R18, R18, R28 ;  /* 0x0000000012127229 */ /* 0x001fcc000000001c */
[----:B------:R-:W-:Y:S01]  /*0630*/  DFMA R8, R28, R28, R16 ;  /* 0x0000001c1c08722b */ /* 0x000fe20000000010 */
[----:B------:R-:W-:Y:S10]  /*0640*/  @P0 BRA `(.L_x_551) ;  /* 0xfffffff800ec0947 */ /* 0x000ff4000383ffff */
.L_x_550:
[----:B------:R-:W-:Y:S05]  /*0650*/  BSYNC.RECONVERGENT B0 ;  /* 0x0000000000007941 */ /* 0x000fea0003800200 */
.L_x_549:
[----:B------:R-:W-:Y:S04]  /*0660*/  BSSY.RECONVERGENT B0, `(.L_x_548) ;  /* 0x0000051000007945 */ /* 0x000fe80003800200 */
[----:B------:R-:W-:Y:S05]  /*0670*/  @!P1 BRA `(.L_x_552) ;  /* 0x00000004003c9947 */ /* 0x000fea0003800000 */
[----:B------:R-:W-:Y:S01]  /*0680*/  ISETP.GE.U32.AND P0, PT, R6, 0x8, PT ;  /* 0x000000080600780c */ /* 0x000fe20003f06070 */
[----:B------:R-:W-:Y:S01]  /*0690*/  BSSY.RECONVERGENT B1, `(.L_x_553) ;  /* 0x0000027000017945 */ /* 0x000fe20003800200 */
[----:B------:R-:W-:-:S04]  /*06a0*/  LOP3.LUT R13, R5, 0x7, RZ, 0xc0, !PT ;  /* 0x00000007050d7812 */ /* 0x000fc800078ec0ff */
[----:B------:R-:W-:-:S07]  /*06b0*/  ISETP.NE.AND P1, PT, R13, RZ, PT ;  /* 0x000000ff0d00720c */ /* 0x000fce0003f25270 */
[----:B------:R-:W-:Y:S06]  /*06c0*/  @!P0 BRA `(.L_x_554) ;  /* 0x00000000008c8947 */ /* 0x000fec0003800000 */
[----:B------:R-:W0:Y:S02]  /*06d0*/  LDC.64 R16, c[0x0][0x388] ;  /* 0x0000e200ff107b82 */ /* 0x000e240000000a00 */
        /* <DEDUP_REMOVED lines=8> */
[----:B------:R-:W5:Y:S01]  /*0760*/  LDG.E.CONSTANT R10, desc[UR6][R16.64+0x1c] ;  /* 0x00001c06100a7981 */ /* 0x000f62000c1e9900 */
[----:B------:R-:W-:Y:S01]  /*0770*/  VIADD R3, R3, 0x8 ;  /* 0x0000000803037836 */ /* 0x000fe20000000000 */
[----:B--2---:R-:W0:Y:S08]  /*0780*/  F2F.F64.F32 R14, R20 ;  /* 0x00000014000e7310 */ /* 0x004e300000201800 */
[----:B---3--:R-:W1:Y:S01]  /*0790*/  F2F.F64.F32 R6, R21 ;  /* 0x0000001500067310 */ /* 0x008e620000201800 */
[----:B0-----:R-:W-:-:S02]  /*07a0*/  DADD R18, R18, R14 ;  /* 0x0000000012127229 */ /* 0x001fc4000000000e */
[----:B------:R-:W-:-:S05]  /*07b0*/  DFMA R14, R14, R14, R8 ;  /* 0x0000000e0e0e722b */ /* 0x000fca0000000008 */
[----:B----4-:R-:W0:Y:S01]  /*07c0*/  F2F.F64.F32 R8, R22 ;  /* 0x0000001600087310 */ /* 0x010e220000201800 */
[----:B-1----:R-:W-:Y:S02]  /*07d0*/  DADD R18, R18, R6 ;  /* 0x0000000012127229 */ /* 0x002fe40000000006 */
[----:B------:R-:W-:-:S05]  /*07e0*/  DFMA R14, R6, R6, R14 ;  /* 0x00000006060e722b */ /* 0x000fca000000000e */
[----:B-----5:R-:W1:Y:S01]  /*07f0*/  F2F.F64.F32 R6, R12 ;  /* 0x0000000c00067310 */ /* 0x020e620000201800 */
        /* <DEDUP_REMOVED lines=15> */
[----:B------:R-:W-:-:S11]  /*08f0*/  DFMA R8, R6, R6, R8 ;  /* 0x000000060608722b */ /* 0x000fd60000000008 */
.L_x_554:
[----:B------:R-:W-:Y:S05]  /*0900*/  BSYNC.RECONVERGENT B1 ;  /* 0x0000000000017941 */ /* 0x000fea0003800200 */
.L_x_553:
        /* <DEDUP_REMOVED lines=22> */
[----:B------:R-:W-:-:S06]  /*0a70*/  DFMA R8, R10, R10, R8 ;  /* 0x0000000a0a08722b */ /* 0x000fcc0000000008 */
[----:B-1----:R-:W-:Y:S02]  /*0a80*/  DADD R18, R18, R12 ;  /* 0x0000000012127229 */ /* 0x002fe4000000000c */
[----:B------:R-:W-:-:S11]  /*0a90*/  DFMA R8, R12, R12, R8 ;  /* 0x0000000c0c08722b */ /* 0x000fd60000000008 */
.L_x_556:
[----:B------:R-:W-:Y:S05]  /*0aa0*/  BSYNC.RECONVERGENT B1 ;  /* 0x0000000000017941 */ /* 0x000fea0003800200 */
.L_x_555:
[----:B------:R-:W-:Y:S05]  /*0ab0*/  @!P1 BRA `(.L_x_552) ;  /* 0x00000000002c9947 */ /* 0x000fea0003800000 */
[----:B------:R-:W0:Y:S01]  /*0ac0*/  LDC.64 R10, c[0x0][0x388] ;  /* 0x0000e200ff0a7b82 */ /* 0x000e220000000a00 */
[----:B------:R-:W-:-:S07]  /*0ad0*/  IMAD.MOV R2, RZ, RZ, -R5 ;  /* 0x000000ffff027224 */ /* 0x000fce00078e0a05 */
.L_x_557:
[----:B0-----:R-:W-:-:S06]  /*0ae0*/  IMAD.WIDE R4, R3, 0x4, R10 ;  /* 0x0000000403047825 */ /* 0x001fcc00078e020a */
[----:B------:R-:W2:Y:S01]  /*0af0*/  LDG.E.CONSTANT R4, desc[UR6][R4.64] ;  /* 0x0000000604047981 */ /* 0x000ea2000c1e9900 */
[----:B------:R-:W-:Y:S02]  /*0b00*/  VIADD R2, R2, 0x1 ;  /* 0x0000000102027836 */ /* 0x000fe40000000000 */
[----:B------:R-:W-:-:S03]  /*0b10*/  VIADD R3, R3, 0x1 ;  /* 0x0000000103037836 */ /* 0x000fc60000000000 */
[----:B------:R-:W-:Y:S01]  /*0b20*/  ISETP.NE.AND P0, PT, R2, RZ, PT ;  /* 0x000000ff0200720c */ /* 0x000fe20003f05270 */
[----:B--2---:R-:W0:Y:S02]  /*0b30*/  F2F.F64.F32 R6, R4 ;  /* 0x0000000400067310 */ /* 0x004e240000201800 */
[C---:B0-----:R-:W-:Y:S02]  /*0b40*/  DADD R18, R6.reuse, R18 ;  /* 0x0000000006127229 */ /* 0x041fe40000000012 */
[----:B------:R-:W-:-:S08]  /*0b50*/  DFMA R8, R6, R6, R8 ;  /* 0x000000060608722b */ /* 0x000fd00000000008 */
[----:B------:R-:W-:Y:S05]  /*0b60*/  @P0 BRA `(.L_x_557) ;  /* 0xfffffffc00dc0947 */ /* 0x000fea000383ffff */
.L_x_552:
[----:B------:R-:W-:Y:S05]  /*0b70*/  BSYNC.RECONVERGENT B0 ;  /* 0x0000000000007941 */ /* 0x000fea0003800200 */
.L_x_548:
[----:B------:R-:W0:Y:S01]  /*0b80*/  I2F.F64 R6, UR4 ;  /* 0x0000000400067d12 */ /* 0x000e220008201c00 */
[----:B------:R-:W-:Y:S01]  /*0b90*/  IMAD.MOV.U32 R2, RZ, RZ, 0x1 ;  /* 0x00000001ff027424 */ /* 0x000fe200078e00ff */
[----:B------:R-:W-:Y:S01]  /*0ba0*/  FSETP.GEU.AND P1, PT, |R19|, 6.5827683646048100446e-37, PT ;  /* 0x036000001300780b */ /* 0x000fe20003f2e200 */
[----:B------:R-:W-:Y:S05]  /*0bb0*/  BSSY.RECONVERGENT B0, `(.L_x_558) ;  /* 0x0000011000007945 */ /* 0x000fea0003800200 */
[----:B0-----:R-:W0:Y:S02]  /*0bc0*/  MUFU.RCP64H R3, R7 ;  /* 0x0000000700037308 */ /* 0x001e240000001800 */
[----:B0-----:R-:W-:-:S08]  /*0bd0*/  DFMA R4, -R6, R2, 1 ;  /* 0x3ff000000604742b */ /* 0x001fd00000000102 */
[----:B------:R-:W-:-:S08]  /*0be0*/  DFMA R4, R4, R4, R4 ;  /* 0x000000040404722b */ /* 0x000fd00000000004 */
[----:B------:R-:W-:-:S08]  /*0bf0*/  DFMA R4, R2, R4, R2 ;  /* 0x000000040204722b */ /* 0x000fd00000000002 */
[----:B------:R-:W-:-:S08]  /*0c00*/  DFMA R2, -R6, R4, 1 ;  /* 0x3ff000000602742b */ /* 0x000fd00000000104 */
[----:B------:R-:W-:-:S08]  /*0c10*/  DFMA R2, R4, R2, R4 ;  /* 0x000000020402722b */ /* 0x000fd00000000004 */
[----:B------:R-:W-:-:S08]  /*0c20*/  DMUL R4, R2, R18 ;  /* 0x0000001202047228 */ /* 0x000fd00000000000 */
[----:B------:R-:W-:-:S08]  /*0c30*/  DFMA R10, -R6, R4, R18 ;  /* 0x00000004060a722b */ /* 0x000fd00000000112 */
[----:B------:R-:W-:-:S10]  /*0c40*/  DFMA R2, R2, R10, R4 ;  /* 0x0000000a0202722b */ /* 0x000fd40000000004 */
[----:B------:R-:W-:-:S05]  /*0c50*/  FFMA R4, RZ, R7, R3 ;  /* 0x00000007ff047223 */ /* 0x000fca0000000003 */
[----:B------:R-:W-:-:S13]  /*0c60*/  FSETP.GT.AND P0, PT, |R4|, 1.469367938527859385e-39, PT ;  /* 0x001000000400780b */ /* 0x000fda0003f04200 */
[----:B------:R-:W-:Y:S05]  /*0c70*/  @P0 BRA P1, `(.L_x_559) ;  /* 0x0000000000100947 */ /* 0x000fea0000800000 */
[----:B------:R-:W-:Y:S01]  /*0c80*/  IMAD.MOV.U32 R4, RZ, RZ, R18 ;  /* 0x000000ffff047224 */ /* 0x000fe200078e0012 */
[----:B------:R-:W-:Y:S01]  /*0c90*/  MOV R12, 0xcc0 ;  /* 0x00000cc0000c7802 */ /* 0x000fe20000000f00 */
[----:B------:R-:W-:-:S07]  /*0ca0*/  IMAD.MOV.U32 R5, RZ, RZ, R19 ;  /* 0x000000ffff057224 */ /* 0x000fce00078e0013 */
[----:B------:R-:W-:Y:S05]  /*0cb0*/  CALL.REL.NOINC `($__internal_18_$__cuda_sm20_div_rn_f64_full) ;  /* 0x0000000000907944 */ /* 0x000fea0003c00000 */
.L_x_559:
[----:B------:R-:W-:Y:S05]  /*0cc0*/  BSYNC.RECONVERGENT B0 ;  /* 0x0000000000007941 */ /* 0x000fea0003800200 */
.L_x_558:
[----:B------:R-:W0:Y:S01]  /*0cd0*/  LDCU UR5, c[0x0][0x384] ;  /* 0x00007080ff0577ac */ /* 0x000e220008000800 */
[----:B------:R-:W1:Y:S01]  /*0ce0*/  F2F.F32.F64 R11, R2 ;  /* 0x00000002000b7310 */ /* 0x000e620000301000 */
[----:B------:R-:W2:Y:S01]  /*0cf0*/  LDC.64 R6, c[0x0][0x390] ;  /* 0x0000e400ff067b82 */ /* 0x000ea20000000a00 */
[----:B------:R-:W-:Y:S01]  /*0d00*/  BSSY.RECONVERGENT B0, `(.L_x_560) ;  /* 0x000001b000007945 */ /* 0x000fe20003800200 */
[----:B------:R-:W3:Y:S01]  /*0d10*/  LDCU.U8 UR4, c[0x0][0x3a0] ;  /* 0x00007400ff0477ac */ /* 0x000ee20008000000 */
[----:B0-----:R-:W-:Y:S01]  /*0d20*/  I2FP.F32.S32 R4, UR5 ;  /* 0x0000000500047c45 */ /* 0x001fe20008201400 */
[----:B---3--:R-:W-:-:S04]  /*0d30*/  UPRMT UR4, UR4, 0x8880, URZ ;  /* 0x0000888004047896 */ /* 0x008fc800080000ff */
[----:B-1----:R-:W-:Y:S01]  /*0d40*/  FMUL R4, R11, R4 ;  /* 0x000000040b047220 */ /* 0x002fe20000400000 */
[----:B------:R-:W-:-:S03]  /*0d50*/  UISETP.NE.AND UP0, UPT, UR4, URZ, UPT ;  /* 0x000000ff0400728c */ /* 0x000fc6000bf05270 */
[----:B------:R-:W-:Y:S01]  /*0d60*/  FMUL R10, R11, R4 ;  /* 0x000000040b0a7220 */ /* 0x000fe20000400000 */
[----:B------:R-:W-:-:S03]  /*0d70*/  UIADD3 UR4, UPT, UPT, UR5, -0x1, URZ ;  /* 0xffffffff05047890 */ /* 0x000fc6000fffe0ff */
[----:B------:R-:W0:Y:S04]  /*0d80*/  F2F.F64.F32 R4, R10 ;  /* 0x0000000a00047310 */ /* 0x000e280000201800 */
[----:B------:R-:W-:-:S06]  /*0d90*/  @!UP0 UIADD3 UR4, UPT, UPT, UR5, URZ, URZ ;  /* 0x000000ff05048290 */ /* 0x000fcc000fffe0ff */
[----:B------:R-:W-:Y:S01]  /*0da0*/  I2FP.F32.S32 R2, UR4 ;  /* 0x0000000400027c45 */ /* 0x000fe20008201400 */
[----:B0-----:R-:W-:-:S03]  /*0db0*/  DADD R8, -R4, R8 ;  /* 0x0000000004087229 */ /* 0x001fc60000000108 */
[----:B------:R-:W0:Y:S01]  /*0dc0*/  MUFU.RCP R13, R2 ;  /* 0x00000002000d7308 */ /* 0x000e220000001000 */
[----:B--2---:R-:W-:-:S05]  /*0dd0*/  IMAD.WIDE R4, R0, 0x4, R6 ;  /* 0x0000000400047825 */ /* 0x004fca00078e0206 */
[----:B------:R1:W-:Y:S02]  /*0de0*/  STG.E desc[UR6][R4.64], R11 ;  /* 0x0000000b04007986 */ /* 0x0003e4000c101906 */
[----:B------:R-:W2:Y:S01]  /*0df0*/  F2F.F32.F64 R3, R8 ;  /* 0x0000000800037310 */ /* 0x000ea20000301000 */
[----:B0-----:R-:W-:-:S04]  /*0e00*/  FFMA R6, -R2, R13, 1 ;  /* 0x3f80000002067423 */ /* 0x001fc8000000010d */
[----:B------:R-:W-:-:S03]  /*0e10*/  FFMA R6, R13, R6, R13 ;  /* 0x000000060d067223 */ /* 0x000fc6000000000d */
[----:B--2---:R-:W0:Y:S01]  /*0e20*/  FCHK P0, |R3|, R2 ;  /* 0x0000000203007302 */ /* 0x004e220000000200 */
[----:B------:R-:W-:-:S04]  /*0e30*/  FFMA R7, |R3|, R6, RZ ;  /* 0x0000000603077223 */ /* 0x000fc800000002ff */
[----:B------:R-:W-:-:S04]  /*0e40*/  FFMA R10, -R2, R7, |R3| ;  /* 0x00000007020a7223 */ /* 0x000fc80000000503 */
[----:B------:R-:W-:Y:S01]  /*0e50*/  FFMA R7, R6, R10, R7 ;  /* 0x0000000a06077223 */ /* 0x000fe20000000007 */
[----:B01----:R-:W-:Y:S06]  /*0e60*/  @!P0 BRA `(.L_x_561) ;  /* 0x0000000000108947 */ /* 0x003fec0003800000 */
[----:B------:R-:W-:Y:S01]  /*0e70*/  FADD R3, |R3|, -RZ ;  /* 0x800000ff03037221 */ /* 0x000fe20000000200 */
[----:B------:R-:W-:-:S07]  /*0e80*/  MOV R4, 0xea0 ;  /* 0x00000ea000047802 */ /* 0x000fce0000000f00 */
[----:B------:R-:W-:Y:S05]  /*0e90*/  CALL.REL.NOINC `($__internal_19_$__cuda_sm3x_div_rn_noftz_f32_slowpath) ;  /* 0x0000000400947944 */ /* 0x000fea0003c00000 */
[----:B------:R-:W-:-:S07]  /*0ea0*/  IMAD.MOV.U32 R7, RZ, RZ, R2 ;  /* 0x000000ffff077224 */ /* 0x000fce00078e0002 */
.L_x_561:
[----:B------:R-:W-:Y:S05]  /*0eb0*/  BSYNC.RECONVERGENT B0 ;  /* 0x0000000000007941 */ /* 0x000fea0003800200 */
.L_x_560:
[----:B------:R-:W0:Y:S02]  /*0ec0*/  LDC.64 R2, c[0x0][0x398] ;  /* 0x0000e600ff027b82 */ /* 0x000e240000000a00 */
[----:B0-----:R-:W-:-:S05]  /*0ed0*/  IMAD.WIDE R2, R0, 0x4, R2 ;  /* 0x0000000400027825 */ /* 0x001fca00078e0202 */
[----:B------:R-:W-:Y:S01]  /*0ee0*/  STG.E desc[UR6][R2.64], R7 ;  /* 0x0000000702007986 */ /* 0x000fe2000c101906 */
[----:B------:R-:W-:Y:S05]  /*0ef0*/  EXIT ;  /* 0x000000000000794d */ /* 0x000fea0003800000 */
        .weak           $__internal_18_$__cuda_sm20_div_rn_f64_full
        .type           $__internal_18_$__cuda_sm20_div_rn_f64_full,@function
        .size           $__internal_18_$__cuda_sm20_div_rn_f64_full,($__internal_19_$__cuda_sm3x_div_rn_noftz_f32_slowpath - $__internal_18_$__cuda_sm20_div_rn_f64_full)
$__internal_18_$__cuda_sm20_div_rn_f64_full:
[C---:B------:R-:W-:Y:S01]  /*0f00*/  FSETP.GEU.AND P0, PT, |R7|.reuse, 1.469367938527859385e-39, PT ;  /* 0x001000000700780b */ /* 0x040fe20003f0e200 */
[--C-:B------:R-:W-:Y:S01]  /*0f10*/  IMAD.MOV.U32 R10, RZ, RZ, R6.reuse ;  /* 0x000000ffff0a7224 */ /* 0x100fe200078e0006 */
[----:B------:R-:W-:Y:S01]  /*0f20*/  LOP3.LUT R2, R7, 0x800fffff, RZ, 0xc0, !PT ;  /* 0x800fffff07027812 */ /* 0x000fe200078ec0ff */
[----:B------:R-:W-:Y:S01]  /*0f30*/  IMAD.MOV.U32 R11, RZ, RZ, R7 ;  /* 0x000000ffff0b7224 */ /* 0x000fe200078e0007 */
[C---:B------:R-:W-:Y:S01]  /*0f40*/  FSETP.GEU.AND P2, PT, |R5|.reuse, 1.469367938527859385e-39, PT ;  /* 0x001000000500780b */ /* 0x040fe20003f4e200 */
[----:B------:R-:W-:Y:S01]  /*0f50*/  IMAD.MOV.U32 R18, RZ, RZ, 0x1 ;  /* 0x00000001ff127424 */ /* 0x000fe200078e00ff */
[----:B------:R-:W-:Y:S01]  /*0f60*/  LOP3.LUT R3, R2, 0x3ff00000, RZ, 0xfc, !PT ;  /* 0x3ff0000002037812 */ /* 0x000fe200078efcff */
[----:B------:R-:W-:Y:S01]  /*0f70*/  IMAD.MOV.U32 R2, RZ, RZ, R6 ;  /* 0x000000ffff027224 */ /* 0x000fe200078e0006 */
[----:B------:R-:W-:Y:S01]  /*0f80*/  LOP3.LUT R13, R5, 0x7ff00000, RZ, 0xc0, !PT ;  /* 0x7ff00000050d7812 */ /* 0x000fe200078ec0ff */
[----:B------:R-:W-:Y:S01]  /*0f90*/  BSSY.RECONVERGENT B1, `(.L_x_562) ;  /* 0x0000051000017945 */ /* 0x000fe20003800200 */
[----:B------:R-:W-:-:S03]  /*0fa0*/  LOP3.LUT R16, R7, 0x7ff00000, RZ, 0xc0, !PT ;  /* 0x7ff0000007107812 */ /* 0x000fc600078ec0ff */
[----:B------:R-:W-:Y:S01]  /*0fb0*/  @!P0 DMUL R2, R10, 8.98846567431157953865e+307 ;  /* 0x7fe000000a028828 */ /* 0x000fe20000000000 */
[----:B------:R-:W-:-:S03]  /*0fc0*/  ISETP.GE.U32.AND P1, PT, R13, R16, PT ;  /* 0x000000100d00720c */ /* 0x000fc60003f26070 */
[----:B------:R-:W-:Y:S02]  /*0fd0*/  @!P2 LOP3.LUT R6, R11, 0x7ff00000, RZ, 0xc0, !PT ;  /* 0x7ff000000b06a812 */ /* 0x000fe400078ec0ff */
[----:B------:R-:W0:Y:S02]  /*0fe0*/  MUFU.RCP64H R19, R3 ;  /* 0x0000000300137308 */ /* 0x000e240000001800 */
[----:B------:R-:W-:Y:S01]  /*0ff0*/  @!P2 ISETP.GE.U32.AND P3, PT, R13, R6, PT ;  /* 0x000000060d00a20c */ /* 0x000fe20003f66070 */
[----:B------:R-:W-:Y:S01]  /*1000*/  IMAD.MOV.U32 R6, RZ, RZ, R4 ;  /* 0x000000ffff067224 */ /* 0x000fe200078e0004 */
[----:B0-----:R-:W-:-:S08]  /*1010*/  DFMA R14, R18, -R2, 1 ;  /* 0x3ff00000120e742b */ /* 0x001fd00000000802 */
[----:B------:R-:W-:Y:S01]  /*1020*/  DFMA R20, R14, R14, R14 ;  /* 0x0000000e0e14722b */ /* 0x000fe2000000000e */
[----:B------:R-:W-:-:S05]  /*1030*/  IMAD.MOV.U32 R14, RZ, RZ, 0x1ca00000 ;  /* 0x1ca00000ff0e7424 */ /* 0x000fca00078e00ff */
[C---:B------:R-:W-:Y:S02]  /*1040*/  @!P2 SEL R15, R14.reuse, 0x63400000, !P3 ;  /* 0x634000000e0fa807 */ /* 0x040fe40005800000 */
[----:B------:R-:W-:Y:S01]  /*1050*/  DFMA R18, R18, R20, R18 ;  /* 0x000000141212722b */ /* 0x000fe20000000012 */
[----:B------:R-:W-:Y:S01]  /*1060*/  SEL R7, R14, 0x63400000, !P1 ;  /* 0x634000000e077807 */ /* 0x000fe20004800000 */
[----:B------:R-:W-:Y:S01]  /*1070*/  @!P2 IMAD.MOV.U32 R20, RZ, RZ, RZ ;  /* 0x000000ffff14a224 */ /* 0x000fe200078e00ff */
[--C-:B------:R-:W-:Y:S02]  /*1080*/  @!P2 LOP3.LUT R15, R15, 0x80000000, R5.reuse, 0xf8, !PT ;  /* 0x800000000f0fa812 */ /* 0x100fe400078ef805 */
[----:B------:R-:W-:Y:S02]  /*1090*/  LOP3.LUT R7, R7, 0x800fffff, R5, 0xf8, !PT ;  /* 0x800fffff07077812 */ /* 0x000fe400078ef805 */
[----:B------:R-:W-:Y:S01]  /*10a0*/  @!P2 LOP3.LUT R21, R15, 0x100000, RZ, 0xfc, !PT ;  /* 0x001000000f15a812 */ /* 0x000fe200078efcff */
[----:B------:R-:W-:-:S05]  /*10b0*/  DFMA R22, R18, -R2, 1 ;  /* 0x3ff000001216742b */ /* 0x000fca0000000802 */
[----:B------:R-:W-:-:S03]  /*10c0*/  @!P2 DFMA R6, R6, 2, -R20 ;  /* 0x400000000606a82b */ /* 0x000fc60000000814 */
[----:B------:R-:W-:Y:S01]  /*10d0*/  DFMA R18, R18, R22, R18 ;  /* 0x000000161212722b */ /* 0x000fe20000000012 */
[----:B------:R-:W-:Y:S02]  /*10e0*/  IMAD.MOV.U32 R23, RZ, RZ, R13 ;  /* 0x000000ffff177224 */ /* 0x000fe400078e000d */
[----:B------:R-:W-:Y:S01]  /*10f0*/  IMAD.MOV.U32 R22, RZ, RZ, R16 ;  /* 0x000000ffff167224 */ /* 0x000fe200078e0010 */
[----:B------:R-:W-:-:S03]  /*1100*/  @!P0 LOP3.LUT R22, R3, 0x7ff00000, RZ, 0xc0, !PT ;  /* 0x7ff0000003168812 */ /* 0x000fc600078ec0ff */
[----:B------:R-:W-:Y:S01]  /*1110*/  @!P2 LOP3.LUT R23, R7, 0x7ff00000, RZ, 0xc0, !PT ;  /* 0x7ff000000717a812 */ /* 0x000fe200078ec0ff */
[----:B------:R-:W-:Y:S01]  /*1120*/  DMUL R20, R18, R6 ;  /* 0x0000000612147228 */ /* 0x000fe20000000000 */
[----:B------:R-:W-:-:S03]  /*1130*/  VIADD R24, R22, 0xffffffff ;  /* 0xffffffff16187836 */ /* 0x000fc60000000000 */
        /* <DEDUP_REMOVED lines=10> */
[----:B------:R-:W-:-:S05]  /*11e0*/  SEL R13, R14, 0x63400000, !P0 ;  /* 0x634000000e0d7807 */ /* 0x000fca0004000000 */
[----:B------:R-:W-:Y:S02]  /*11f0*/  IMAD.IADD R13, R4, 0x1, -R13 ;  /* 0x00000001040d7824 */ /* 0x000fe400078e0a0d */
[----:B------:R-:W-:Y:S02]  /*1200*/  IMAD.MOV.U32 R4, RZ, RZ, RZ ;  /* 0x000000ffff047224 */ /* 0x000fe400078e00ff */
[----:B------:R-:W-:-:S06]  /*1210*/  VIADD R5, R13, 0x7fe00000 ;  /* 0x7fe000000d057836 */ /* 0x000fcc0000000000 */
        /* <DEDUP_REMOVED lines=10> */
[----:B------:R-:W-:Y:S01]  /*12c0*/  DMUL.RP R4, R16, R4 ;  /* 0x0000000410047228 */ /* 0x000fe20000008000 */
[----:B------:R-:W-:-:S06]  /*12d0*/  IMAD.MOV.U32 R2, RZ, RZ, RZ ;  /* 0x000000ffff027224 */ /* 0x000fcc00078e00ff */
[----:B------:R-:W-:-:S03]  /*12e0*/  DFMA R2, R14, -R2, R16 ;  /* 0x800000020e02722b */ /* 0x000fc60000000010 */
[----:B------:R-:W-:-:S03]  /*12f0*/  LOP3.LUT R11, R5, R11, RZ, 0x3c, !PT ;  /* 0x0000000b050b7212 */ /* 0x000fc600078e3cff */
[----:B------:R-:W-:-:S04]  /*1300*/  IADD3 R2, PT, PT, -R13, -0x43300000, RZ ;  /* 0xbcd000000d027810 */ /* 0x000fc80007ffe1ff */
[----:B------:R-:W-:-:S04]  /*1310*/  FSETP.NEU.AND P0, PT, |R3|, R2, PT ;  /* 0x000000020300720b */ /* 0x000fc80003f0d200 */
[----:B------:R-:W-:Y:S02]  /*1320*/  FSEL R14, R4, R14, !P0 ;  /* 0x0000000e040e7208 */ /* 0x000fe40004000000 */
[----:B------:R-:W-:Y:S01]  /*1330*/  FSEL R15, R11, R15, !P0 ;  /* 0x0000000f0b0f7208 */ /* 0x000fe20004000000 */
[----:B------:R-:W-:Y:S06]  /*1340*/  BRA `(.L_x_564) ;  /* 0x0000000000547947 */ /* 0x000fec0003800000 */
.L_x_563:
        /* <DEDUP_REMOVED lines=12> */
[----:B------:R-:W-:Y:S02]  /*1410*/  @!P0 IMAD.MOV.U32 R14, RZ, RZ, RZ ;  /* 0x000000ffff0e8224 */ /* 0x000fe400078e00ff */
[----:B------:R-:W-:Y:S02]  /*1420*/  @P0 IMAD.MOV.U32 R14, RZ, RZ, RZ ;  /* 0x000000ffff0e0224 */ /* 0x000fe400078e00ff */
[----:B------:R-:W-:Y:S01]  /*1430*/  @P0 IMAD.MOV.U32 R15, RZ, RZ, R2 ;  /* 0x000000ffff0f0224 */ /* 0x000fe200078e0002 */
[----:B------:R-:W-:Y:S06]  /*1440*/  BRA `(.L_x_564) ;  /* 0x0000000000147947 */ /* 0x000fec0003800000 */
.L_x_566:
[----:B------:R-:W-:Y:S01]  /*1450*/  LOP3.LUT R15, R11, 0x80000, RZ, 0xfc, !PT ;  /* 0x000800000b0f7812 */ /* 0x000fe200078efcff */
[----:B------:R-:W-:Y:S01]  /*1460*/  IMAD.MOV.U32 R14, RZ, RZ, R10 ;  /* 0x000000ffff0e7224 */ /* 0x000fe200078e000a */
[----:B------:R-:W-:Y:S06]  /*1470*/  BRA `(.L_x_564) ;  /* 0x0000000000087947 */ /* 0x000fec0003800000 */
.L_x_565:
[----:B------:R-:W-:Y:S01]  /*1480*/  LOP3.LUT R15, R5, 0x80000, RZ, 0xfc, !PT ;  /* 0x00080000050f7812 */ /* 0x000fe200078efcff */
[----:B------:R-:W-:-:S07]  /*1490*/  IMAD.MOV.U32 R14, RZ, RZ, R4 ;  /* 0x000000ffff0e7224 */ /* 0x000fce00078e0004 */
.L_x_564:
[----:B------:R-:W-:Y:S05]  /*14a0*/  BSYNC.RECONVERGENT B1 ;  /* 0x0000000000017941 */ /* 0x000fea0003800200 */
.L_x_562:
[----:B------:R-:W-:Y:S02]  /*14b0*/  IMAD.MOV.U32 R13, RZ, RZ, 0x0 ;  /* 0x00000000ff0d7424 */ /* 0x000fe400078e00ff */
[----:B------:R-:W-:Y:S02]  /*14c0*/  IMAD.MOV.U32 R2, RZ, RZ, R14 ;  /* 0x000000ffff027224 */ /* 0x000fe400078e000e */
[----:B------:R-:W-:Y:S01]  /*14d0*/  IMAD.MOV.U32 R3, RZ, RZ, R15 ;  /* 0x000000ffff037224 */ /* 0x000fe200078e000f */
[----:B------:R-:W-:Y:S06]  /*14e0*/  RET.REL.NODEC R12 `(Compute_Row_Mean_Variance) ;  /* 0xffffffe80cc47950 */ /* 0x000fec0003c3ffff */
        .weak           $__internal_19_$__cuda_sm3x_div_rn_noftz_f32_slowpath
        .type           $__internal_19_$__cuda_sm3x_div_rn_noftz_f32_slowpath,@function
        .size           $__internal_19_$__cuda_sm3x_div_rn_noftz_f32_slowpath,(.L_x_773 - $__internal_19_$__cuda_sm3x_div_rn_noftz_f32_slowpath)
$__internal_19_$__cuda_sm3x_div_rn_noftz_f32_slowpath:
[--C-:B------:R-:W-:Y:S01]  /*14f0*/  SHF.R.U32.HI R6, RZ, 0x17, R2.reuse ;  /* 0x00000017ff067819 */ /* 0x100fe20000011602 */
[----:B------:R-:W-:Y:S01]  /*1500*/  BSSY.RECONVERGENT B1, `(.L_x_567) ;  /* 0x0000063000017945 */ /* 0x000fe20003800200 */
[----:B------:R-:W-:Y:S02]  /*1510*/  SHF.R.U32.HI R5, RZ, 0x17, R3 ;  /* 0x00000017ff057819 */ /* 0x000fe40000011603 */
        /* <DEDUP_REMOVED lines=32> */
.L_x_568:
[----:B------:R-:W-:Y:S01]  /*1720*/  LEA R7, R13, 0xc0800000, 0x17 ;  /* 0xc08000000d077811 */ /* 0x000fe200078eb8ff */
[----:B------:R-:W-:Y:S04]  /*1730*/  BSSY.RECONVERGENT B2, `(.L_x_573) ;  /* 0x0000036000027945 */ /* 0x000fe80003800200 */
[----:B------:R-:W-:Y:S02]  /*1740*/  IMAD.IADD R7, R6, 0x1, -R7 ;  /* 0x0000000106077824 */ /* 0x000fe400078e0a07 */
[----:B------:R-:W-:Y:S02]  /*1750*/  VIADD R6, R10, 0xffffff81 ;  /* 0xffffff810a067836 */ /* 0x000fe40000000000 */
        /* <DEDUP_REMOVED lines=47> */
.L_x_575:
[----:B------:R-:W-:-:S04]  /*1a50*/  LOP3.LUT R2, R2, 0x80000000, RZ, 0xc0, !PT ;  /* 0x8000000002027812 */ /* 0x000fc800078ec0ff */
[----:B------:R-:W-:Y:S01]  /*1a60*/  LOP3.LUT R2, R2, 0x7f800000, RZ, 0xfc, !PT ;  /* 0x7f80000002027812 */ /* 0x000fe200078efcff */
[----:B------:R-:W-:Y:S06]  /*1a70*/  BRA `(.L_x_576) ;  /* 0x0000000000047947 */ /* 0x000fec0003800000 */
.L_x_574:
[----:B------:R-:W-:-:S07]  /*1a80*/  IMAD R2, R6, 0x800000, R2 ;  /* 0x0080000006027824 */ /* 0x000fce00078e0202 */
.L_x_576:
[----:B------:R-:W-:Y:S05]  /*1a90*/  BSYNC.RECONVERGENT B2 ;  /* 0x0000000000027941 */ /* 0x000fea0003800200 */
.L_x_573:
[----:B------:R-:W-:Y:S05]  /*1aa0*/  BRA `(.L_x_577) ;  /* 0x0000000000207947 */ /* 0x000fea0003800000 */
.L_x_572:
[----:B------:R-:W-:-:S04]  /*1ab0*/  LOP3.LUT R2, R6, 0x80000000, R3, 0x48, !PT ;  /* 0x8000000006027812 */ /* 0x000fc800078e4803 */
[----:B------:R-:W-:Y:S01]  /*1ac0*/  LOP3.LUT R2, R2, 0x7f800000, RZ, 0xfc, !PT ;  /* 0x7f80000002027812 */ /* 0x000fe200078efcff */
[----:B------:R-:W-:Y:S06]  /*1ad0*/  BRA `(.L_x_577) ;  /* 0x0000000000147947 */ /* 0x000fec0003800000 */
.L_x_571:
[----:B------:R-:W-:Y:S01]  /*1ae0*/  LOP3.LUT R2, R6, 0x80000000, R3, 0x48, !PT ;  /* 0x8000000006027812 */ /* 0x000fe200078e4803 */
[----:B------:R-:W-:Y:S06]  /*1af0*/  BRA `(.L_x_577) ;  /* 0x00000000000c7947 */ /* 0x000fec0003800000 */
.L_x_570:
[----:B------:R-:W0:Y:S01]  /*1b00*/  MUFU.RSQ R2, -QNAN ;  /* 0xffc0000000027908 */ /* 0x000e220000001400 */
[----:B------:R-:W-:Y:S05]  /*1b10*/  BRA `(.L_x_577) ;  /* 0x0000000000047947 */ /* 0x000fea0003800000 */
.L_x_569:
[----:B------:R-:W-:-:S07]  /*1b20*/  FADD.FTZ R2, R3, R2 ;  /* 0x0000000203027221 */ /* 0x000fce0000010000 */
.L_x_577:
[----:B------:R-:W-:Y:S05]  /*1b30*/  BSYNC.RECONVERGENT B1 ;  /* 0x0000000000017941 */ /* 0x000fea0003800200 */
.L_x_567:
[----:B------:R-:W-:-:S04]  /*1b40*/  IMAD.MOV.U32 R5, RZ, RZ, 0x0 ;  /* 0x00000000ff057424 */ /* 0x000fc800078e00ff */
[----:B0-----:R-:W-:Y:S05]  /*1b50*/  RET.REL.NODEC R4 `(Compute_Row_Mean_Variance) ;  /* 0xffffffe404287950 */ /* 0x001fea0003c3ffff */
.L_x_578:
        /* <DEDUP_REMOVED lines=10> */
.L_x_773:


//--------------------- .text.LayerNormalizationBackward --------------------------
	.section	.text.LayerNormalizationBackward,"ax",@progbits
	.align	128
        .global         LayerNormalizationBackward
        .type           LayerNormalizationBackward,@function
        .size           LayerNormalizationBackward,(.L_x_775 - LayerNormalizationBackward)
        .other          LayerNormalizationBackward,@"STO_CUDA_ENTRY STV_DEFAULT"
LayerNormalizationBackward:
.text.LayerNormalizationBackward:
        /* <DEDUP_REMOVED lines=13> */
[----:B-1----:R-:W2:Y:S01]  /*00d0*/  LDG.E.CONSTANT R7, desc[UR10][R2.64] ;  /* 0x0000000a02077981 */ /* 0x002ea2000c1e9900 */
[----:B---3--:R-:W-:-:S06]  /*00e0*/  IMAD.WIDE R4, R6, 0x4, R4 ;  /* 0x0000000406047825 */ /* 0x008fcc00078e0204 */
[----:B------:R0:W5:Y:S01]  /*00f0*/  LDG.E.CONSTANT R4, desc[UR10][R4.64] ;  /* 0x0000000a04047981 */ /* 0x000162000c1e9900 */
[----:B------:R-:W-:Y:S01]  /*0100*/  BSSY.RECONVERGENT B0, `(.L_x_579) ;  /* 0x000000f000007945 */ /* 0x000fe20003800200 */
[----:B--2---:R-:W-:-:S04]  /*0110*/  FADD R0, R7, UR4 ;  /* 0x0000000407007e21 */ /* 0x004fc80008000000 */
[----:B------:R0:W1:Y:S01]  /*0120*/  MUFU.RSQ R9, R0 ;  /* 0x0000000000097308 */ /* 0x0000620000001400 */
[----:B------:R-:W-:-:S04]  /*0130*/  IADD3 R8, PT, PT, R0, -0xd000000, RZ ;  /* 0xf300000000087810 */ /* 0x000fc80007ffe0ff */
[----:B------:R-:W-:-:S13]  /*0140*/  ISETP.GT.U32.AND P0, PT, R8, 0x727fffff, PT ;  /* 0x727fffff0800780c */ /* 0x000fda0003f04070 */
[----:B01----:R-:W-:Y:S05]  /*0150*/  @!P0 BRA `(.L_x_580) ;  /* 0x0000000000148947 */ /* 0x003fea0003800000 */
[----:B------:R-:W-:Y:S01]  /*0160*/  BSSY.RECONVERGENT B1, `(.L_x_581) ;  /* 0x0000003000017945 */ /* 0x000fe20003800200 */
[----:B------:R-:W-:-:S07]  /*0170*/  MOV R10, 0x190 ;  /* 0x00000190000a7802 */ /* 0x000fce0000000f00 */
[----:B-----5:R-:W-:Y:S05]  /*0180*/  CALL.REL.NOINC `($__internal_20_$__cuda_sm20_sqrt_rn_f32_slowpath) ;  /* 0x0000003400e47944 */ /* 0x020fea0003c00000 */
[----:B------:R-:W-:Y:S05]  /*0190*/  BSYNC.RECONVERGENT B1 ;  /* 0x0000000000017941 */ /* 0x000fea0003800200 */
.L_x_581:
[----:B------:R-:W-:Y:S05]  /*01a0*/  BRA `(.L_x_582) ;  /* 0x0000000000107947 */ /* 0x000fea0003800000 */
.L_x_580:
[----:B------:R-:W-:Y:S01]  /*01b0*/  FMUL.FTZ R5, R0, R9 ;  /* 0x0000000900057220 */ /* 0x000fe20000410000 */
[----:B------:R-:W-:-:S03]  /*01c0*/  FMUL.FTZ R9, R9, 0.5 ;  /* 0x3f00000009097820 */ /* 0x000fc60000410000 */
[----:B------:R-:W-:-:S04]  /*01d0*/  FFMA R2, -R5, R5, R0 ;  /* 0x0000000505027223 */ /* 0x000fc80000000100 */
[----:B------:R-:W-:-:S07]  /*01e0*/  FFMA R5, R2, R9, R5 ;  /* 0x0000000902057223 */ /* 0x000fce0000000005 */
.L_x_582:
[----:B------:R-:W-:Y:S05]  /*01f0*/  BSYNC.RECONVERGENT B0 ;  /* 0x0000000000007941 */ /* 0x000fea0003800200 */
.L_x_579:
[----:B------:R-:W0:Y:S01]  /*0200*/  LDCU UR6, c[0x0][0x384] ;  /* 0x00007080ff0677ac */ /* 0x000e220008000800 */
[----:B------:R-:W-:Y:S01]  /*0210*/  HFMA2 R18, -RZ, RZ, 0, 0 ;  /* 0x00000000ff127431 */ /* 0x000fe200000001ff */
[----:B------:R-:W-:Y:S01]  /*0220*/  MOV R16, RZ ;  /* 0x000000ff00107202 */ /* 0x000fe20000000f00 */
[----:B0-----:R-:W-:Y:S02]  /*0230*/  UISETP.GE.AND UP0, UPT, UR6, 0x1, UPT ;  /* 0x000000010600788c */ /* 0x001fe4000bf06270 */
[----:B------:R-:W-:-:S07]  /*0240*/  IMAD R6, R6, UR6, RZ ;  /* 0x0000000606067c24 */ /* 0x000fce000f8e02ff */
[----:B------:R-:W-:Y:S05]  /*0250*/  BRA.U !UP0, `(.L_x_583) ;  /* 0x0000000908987547 */ /* 0x000fea000b800000 */
[----:B------:R-:W-:Y:S01]  /*0260*/  UISETP.GE.U32.AND UP2, UPT, UR6, 0x8, UPT ;  /* 0x000000080600788c */ /* 0x000fe2000bf46070 */
[----:B------:R-:W-:Y:S01]  /*0270*/  MOV R16, RZ ;  /* 0x000000ff00107202 */ /* 0x000fe20000000f00 */
[----:B------:R-:W-:Y:S01]  /*0280*/  ULOP3.LUT UR7, UR6, 0x7, URZ, 0xc0, !UPT ;  /* 0x0000000706077892 */ /* 0x000fe2000f8ec0ff */
[----:B------:R-:W-:Y:S02]  /*0290*/  MOV R13, RZ ;  /* 0x000000ff000d7202 */ /* 0x000fe40000000f00 */
[----:B------:R-:W-:Y:S01]  /*02a0*/  MOV R18, RZ ;  /* 0x000000ff00127202 */ /* 0x000fe20000000f00 */
[----:B------:R-:W-:-:S03]  /*02b0*/  UISETP.NE.AND UP1, UPT, UR7, URZ, UPT ;  /* 0x000000ff0700728c */ /* 0x000fc6000bf25270 */
[----:B------:R-:W-:Y:S08]  /*02c0*/  BRA.U !UP2, `(.L_x_584) ;  /* 0x000000050a307547 */ /* 0x000ff0000b800000 */
[----:B------:R-:W0:Y:S01]  /*02d0*/  LDCU.64 UR4, c[0x0][0x3a0] ;  /* 0x00007400ff0477ac */ /* 0x000e220008000a00 */
[----:B------:R-:W-:Y:S01]  /*02e0*/  HFMA2 R16, -RZ, RZ, 0, 0 ;  /* 0x00000000ff107431 */ /* 0x000fe200000001ff */
[----:B------:R-:W-:Y:S01]  /*02f0*/  MOV R12, R6 ;  /* 0x00000006000c7202 */ /* 0x000fe20000000f00 */
[----:B------:R-:W-:-:S04]  /*0300*/  ULOP3.LUT UR8, UR6, 0x7ffffff8, URZ, 0xc0, !UPT ;  /* 0x7ffffff806087892 */ /* 0x000fc8000f8ec0ff */
[----:B------:R-:W-:Y:S02]  /*0310*/  UIADD3 UR9, UPT, UPT, -UR8, URZ, URZ ;  /* 0x000000ff08097290 */ /* 0x000fe4000fffe1ff */
[----:B------:R-:W-:Y:S01]  /*0320*/  MOV R13, UR8 ;  /* 0x00000008000d7c02 */ /* 0x000fe20008000f00 */
[----:B0-----:R-:W-:-:S04]  /*0330*/  UIADD3 UR4, UP2, UPT, UR4, 0x10, URZ ;  /* 0x0000001004047890 */ /* 0x001fc8000ff5e0ff */
[----:B------:R-:W-:Y:S02]  /*0340*/  UIADD3.X UR5, UPT, UPT, URZ, UR5, URZ, UP2, !UPT ;  /* 0x00000005ff057290 */ /* 0x000fe400097fe4ff */
[----:B------:R-:W-:-:S04]  /*0350*/  MOV R2, UR4 ;  /* 0x0000000400027c02 */ /* 0x000fc80008000f00 */
[----:B------:R-:W-:-:S07]  /*0360*/  MOV R3, UR5 ;  /* 0x0000000500037c02 */ /* 0x000fce0008000f00 */
.L_x_585:
[----:B------:R-:W0:Y:S01]  /*0370*/  LDC.64 R10, c[0x0][0x390] ;  /* 0x0000e400ff0a7b82 */ /* 0x000e220000000a00 */
[----:B------:R-:W2:Y:S04]  /*0380*/  LDG.E.CONSTANT R20, desc[UR10][R2.64+-0x10] ;  /* 0xfffff00a02147981 */ /* 0x000ea8000c1e9900 */
[----:B------:R-:W3:Y:S03]  /*0390*/  LDG.E.CONSTANT R26, desc[UR10][R2.64+-0xc] ;  /* 0xfffff40a021a7981 */ /* 0x000ee6000c1e9900 */
[----:B------:R-:W1:Y:S01]  /*03a0*/  LDC.64 R8, c[0x0][0x388] ;  /* 0x0000e200ff087b82 */ /* 0x000e620000000a00 */
[----:B------:R-:W4:Y:S04]  /*03b0*/  LDG.E.CONSTANT R23, desc[UR10][R2.64+-0x8] ;  /* 0xfffff80a02177981 */ /* 0x000f28000c1e9900 */
[----:B------:R-:W4:Y:S01]  /*03c0*/  LDG.E.CONSTANT R14, desc[UR10][R2.64+-0x4] ;  /* 0xfffffc0a020e7981 */ /* 0x000f22000c1e9900 */
[----:B0-----:R-:W-:-:S05]  /*03d0*/  IMAD.WIDE R10, R12, 0x4, R10 ;  /* 0x000000040c0a7825 */ /* 0x001fca00078e020a */
[----:B------:R-:W2:Y:S01]  /*03e0*/  LDG.E.CONSTANT R19, desc[UR10][R10.64] ;  /* 0x0000000a0a137981 */ /* 0x000ea2000c1e9900 */
[----:B-1----:R-:W-:-:S03]  /*03f0*/  IMAD.WIDE R8, R12, 0x4, R8 ;  /* 0x000000040c087825 */ /* 0x002fc600078e0208 */
[----:B------:R-:W3:Y:S04]  /*0400*/  LDG.E.CONSTANT R27, desc[UR10][R10.64+0x4] ;  /* 0x0000040a0a1b7981 */ /* 0x000ee8000c1e9900 */
[----:B------:R-:W4:Y:S04]  /*0410*/  LDG.E.CONSTANT R25, desc[UR10][R8.64] ;  /* 0x0000000a08197981 */ /* 0x000f28000c1e9900 */
[----:B------:R-:W4:Y:S04]  /*0420*/  LDG.E.CONSTANT R21, desc[UR10][R8.64+0x4] ;  /* 0x0000040a08157981 */ /* 0x000f28000c1e9900 */
[----:B------:R-:W4:Y:S04]  /*0430*/  LDG.E.CONSTANT R17, desc[UR10][R8.64+0x8] ;  /* 0x0000080a08117981 */ /* 0x000f28000c1e9900 */
[----:B------:R-:W4:Y:S04]  /*0440*/  LDG.E.CONSTANT R24, desc[UR10][R10.64+0x8] ;  /* 0x0000080a0a187981 */ /* 0x000f28000c1e9900 */
[----:B------:R-:W4:Y:S01]  /*0450*/  LDG.E.CONSTANT R15, desc[UR10][R10.64+0xc] ;  /* 0x00000c0a0a0f7981 */ /* 0x000f22000c1e9900 */
[----:B--2---:R-:W-:-:S03]  /*0460*/  FMUL R19, R19, R20 ;  /* 0x0000001413137220 */ /* 0x004fc60000400000 */
[----:B------:R-:W2:Y:S01]  /*0470*/  LDG.E.CONSTANT R20, desc[UR10][R10.64+0x1c] ;  /* 0x00001c0a0a147981 */ /* 0x000ea2000c1e9900 */
[----:B---3--:R-:W-:Y:S01]  /*0480*/  FMUL R26, R27, R26 ;  /* 0x0000001a1b1a7220 */ /* 0x008fe20000400000 */
[----:B----45:R-:W-:-:S04]  /*0490*/  FADD R25, -R4, R25 ;  /* 0x0000001904197221 */ /* 0x030fc80000000100 */
[C---:B------:R-:W-:Y:S01]  /*04a0*/  FFMA R25, R19.reuse, R25, R18 ;  /* 0x0000001913197223 */ /* 0x040fe20000000012 */
[----:B------:R-:W-:Y:S01]  /*04b0*/  FADD R27, -R4, R21 ;  /* 0x00000015041b7221 */ /* 0x000fe20000000100 */
[----:B------:R-:W-:Y:S01]  /*04c0*/  FADD R22, -R19, R16 ;  /* 0x0000001013167221 */ /* 0x000fe20000000100 */
[----:B------:R-:W3:Y:S02]  /*04d0*/  LDG.E.CONSTANT R21, desc[UR10][R8.64+0xc] ;  /* 0x00000c0a08157981 */ /* 0x000ee4000c1e9900 */
[----:B------:R-:W-:Y:S01]  /*04e0*/  FFMA R28, R26, R27, R25 ;  /* 0x0000001b1a1c7223 */ /* 0x000fe20000000019 */
[----:B------:R-:W-:Y:S01]  /*04f0*/  FADD R25, -R4, R17 ;  /* 0x0000001104197221 */ /* 0x000fe20000000100 */
[----:B------:R-:W4:Y:S01]  /*0500*/  LDG.E.CONSTANT R19, desc[UR10][R10.64+0x10] ;  /* 0x0000100a0a137981 */ /* 0x000f22000c1e9900 */
[----:B------:R-:W-:Y:S01]  /*0510*/  FMUL R23, R24, R23 ;  /* 0x0000001718177220 */ /* 0x000fe20000400000 */
[----:B------:R-:W-:Y:S02]  /*0520*/  FADD R26, R22, -R26 ;  /* 0x8000001a161a7221 */ /* 0x000fe40000000000 */
[----:B------:R-:W4:Y:S01]  /*0530*/  LDG.E.CONSTANT R24, desc[UR10][R2.64] ;  /* 0x0000000a02187981 */ /* 0x000f22000c1e9900 */
[----:B------:R-:W-:-:S03]  /*0540*/  FFMA R22, R23, R25, R28 ;  /* 0x0000001917167223 */ /* 0x000fc6000000001c */
[----:B------:R-:W2:Y:S04]  /*0550*/  LDG.E.CONSTANT R17, desc[UR10][R8.64+0x10] ;  /* 0x0000100a08117981 */ /* 0x000ea8000c1e9900 */
[----:B------:R-:W2:Y:S04]  /*0560*/  LDG.E.CONSTANT R18, desc[UR10][R10.64+0x14] ;  /* 0x0000140a0a127981 */ /* 0x000ea8000c1e9900 */
[----:B------:R-:W2:Y:S01]  /*0570*/  LDG.E.CONSTANT R16, desc[UR10][R10.64+0x18] ;  /* 0x0000180a0a107981 */ /* 0x000ea2000c1e9900 */
[----:B------:R-:W-:-:S03]  /*0580*/  FMUL R29, R15, R14 ;  /* 0x0000000e0f1d7220 */ /* 0x000fc60000400000 */
[----:B------:R-:W2:Y:S04]  /*0590*/  LDG.E.CONSTANT R25, desc[UR10][R2.64+0x4] ;  /* 0x0000040a02197981 */ /* 0x000ea8000c1e9900 */
[----:B------:R-:W2:Y:S04]  /*05a0*/  LDG.E.CONSTANT R15, desc[UR10][R2.64+0x8] ;  /* 0x0000080a020f7981 */ /* 0x000ea8000c1e9900 */
[----:B------:R-:W2:Y:S04]  /*05b0*/  LDG.E.CONSTANT R11, desc[UR10][R8.64+0x14] ;  /* 0x0000140a080b7981 */ /* 0x000ea8000c1e9900 */
[----:B------:R-:W2:Y:S04]  /*05c0*/  LDG.E.CONSTANT R27, desc[UR10][R8.64+0x18] ;  /* 0x0000180a081b7981 */ /* 0x000ea8000c1e9900 */
[----:B------:R-:W2:Y:S04]  /*05d0*/  LDG.E.CONSTANT R14, desc[UR10][R8.64+0x1c] ;  /* 0x00001c0a080e7981 */ /* 0x000ea8000c1e9900 */
[----:B------:R0:W2:Y:S01]  /*05e0*/  LDG.E.CONSTANT R10, desc[UR10][R2.64+0xc] ;  /* 0x00000c0a020a7981 */ /* 0x0000a2000c1e9900 */
[----:B------:R-:W-:Y:S01]  /*05f0*/  FADD R26, R26, -R23 ;  /* 0x800000171a1a7221 */ /* 0x000fe20000000000 */
[----:B------:R-:W-:-:S03]  /*0600*/  UIADD3 UR9, UPT, UPT, UR9, 0x8, URZ ;  /* 0x0000000809097890 */ /* 0x000fc6000fffe0ff */
[----:B------:R-:W-:Y:S01]  /*0610*/  FADD R26, R26, -R29 ;  /* 0x8000001d1a1a7221 */ /* 0x000fe20000000000 */
[----:B------:R-:W-:Y:S01]  /*0620*/  UISETP.NE.AND UP2, UPT, UR9, URZ, UPT ;  /* 0x000000ff0900728c */ /* 0x000fe2000bf45270 */
[----:B0-----:R-:W-:Y:S02]  /*0630*/  IADD3 R2, P0, PT, R2, 0x20, RZ ;  /* 0x0000002002027810 */ /* 0x001fe40007f1e0ff */
[----:B------:R-:W-:Y:S02]  /*0640*/  IADD3 R12, PT, PT, R12, 0x8, RZ ;  /* 0x000000080c0c7810 */ /* 0x000fe40007ffe0ff */
[----:B------:R-:W-:Y:S01]  /*0650*/  IADD3.X R3, PT, PT, RZ, R3, RZ, P0, !PT ;  /* 0x00000003ff037210 */ /* 0x000fe200007fe4ff */
[----:B---3--:R-:W-:-:S04]  /*0660*/  FADD R21, -R4, R21 ;  /* 0x0000001504157221 */ /* 0x008fc80000000100 */
[----:B------:R-:W-:Y:S01]  /*0670*/  FFMA R21, R29, R21, R22 ;  /* 0x000000151d157223 */ /* 0x000fe20000000016 */
[----:B----4-:R-:W-:Y:S01]  /*0680*/  FMUL R24, R19, R24 ;  /* 0x0000001813187220 */ /* 0x010fe20000400000 */
[----:B--2---:R-:W-:-:S03]  /*0690*/  FADD R17, -R4, R17 ;  /* 0x0000001104117221 */ /* 0x004fc60000000100 */
[----:B------:R-:W-:Y:S01]  /*06a0*/  FADD R26, R26, -R24 ;  /* 0x800000181a1a7221 */ /* 0x000fe20000000000 */
[----:B------:R-:W-:Y:S01]  /*06b0*/  FFMA R17, R24, R17, R21 ;  /* 0x0000001118117223 */ /* 0x000fe20000000015 */
[----:B------:R-:W-:Y:S01]  /*06c0*/  FMUL R18, R18, R25 ;  /* 0x0000001912127220 */ /* 0x000fe20000400000 */
[----:B------:R-:W-:Y:S01]  /*06d0*/  FMUL R16, R16, R15 ;  /* 0x0000000f10107220 */ /* 0x000fe20000400000 */
[----:B------:R-:W-:Y:S02]  /*06e0*/  FADD R11, -R4, R11 ;  /* 0x0000000b040b7221 */ /* 0x000fe40000000100 */
[----:B------:R-:W-:Y:S02]  /*06f0*/  FADD R26, R26, -R18 ;  /* 0x800000121a1a7221 */ /* 0x000fe40000000000 */
[----:B------:R-:W-:Y:S01]  /*0700*/  FFMA R11, R18, R11, R17 ;  /* 0x0000000b120b7223 */ /* 0x000fe20000000011 */
[C---:B------:R-:W-:Y:S01]  /*0710*/  FADD R27, -R4.reuse, R27 ;  /* 0x0000001b041b7221 */ /* 0x040fe20000000100 */
[----:B------:R-:W-:-:S03]  /*0720*/  FADD R14, -R4, R14 ;  /* 0x0000000e040e7221 */ /* 0x000fc60000000100 */
[----:B------:R-:W-:Y:S01]  /*0730*/  FFMA R11, R16, R27, R11 ;  /* 0x0000001b100b7223 */ /* 0x000fe2000000000b */
[----:B------:R-:W-:Y:S01]  /*0740*/  FADD R16, R26, -R16 ;  /* 0x800000101a107221 */ /* 0x000fe20000000000 */
[----:B------:R-:W-:-:S04]  /*0750*/  FMUL R10, R20, R10 ;  /* 0x0000000a140a7220 */ /* 0x000fc80000400000 */
[----:B------:R-:W-:Y:S01]  /*0760*/  FFMA R18, R10, R14, R11 ;  /* 0x0000000e0a127223 */ /* 0x000fe2000000000b */
[----:B------:R-:W-:Y:S01]  /*0770*/  FADD R16, R16, -R10 ;  /* 0x8000000a10107221 */ /* 0x000fe20000000000 */
[----:B------:R-:W-:Y:S06]  /*0780*/  BRA.U UP2, `(.L_x_585) ;  /* 0xfffffff902f87547 */ /* 0x000fec000b83ffff */
.L_x_584:
[----:B------:R-:W-:Y:S05]  /*0790*/  BRA.U !UP1, `(.L_x_583) ;  /* 0x0000000509487547 */ /* 0x000fea000b800000 */
[----:B------:R-:W-:Y:S02]  /*07a0*/  UISETP.GE.U32.AND UP1, UPT, UR7, 0x4, UPT ;  /* 0x000000040700788c */ /* 0x000fe4000bf26070 */
[----:B------:R-:W-:-:S04]  /*07b0*/  ULOP3.LUT UR5, UR6, 0x3, URZ, 0xc0, !UPT ;  /* 0x0000000306057892 */ /* 0x000fc8000f8ec0ff */
[----:B------:R-:W-:-:S03]  /*07c0*/  UISETP.NE.AND UP2, UPT, UR5, URZ, UPT ;  /* 0x000000ff0500728c */ /* 0x000fc6000bf45270 */
[----:B------:R-:W-:Y:S08]  /*07d0*/  BRA.U !UP1, `(.L_x_586) ;  /* 0x0000000109907547 */ /* 0x000ff0000b800000 */
[----:B------:R-:W0:Y:S01]  /*07e0*/  LDC.64 R8, c[0x0][0x390] ;  /* 0x0000e400ff087b82 */ /* 0x000e220000000a00 */
[----:B------:R-:W-:-:S07]  /*07f0*/  IADD3 R15, PT, PT, R6, R13, RZ ;  /* 0x0000000d060f7210 */ /* 0x000fce0007ffe0ff */
[----:B------:R-:W1:Y:S08]  /*0800*/  LDC.64 R10, c[0x0][0x3a0] ;  /* 0x0000e800ff0a7b82 */ /* 0x000e700000000a00 */
[----:B------:R-:W2:Y:S01]  /*0810*/  LDC.64 R2, c[0x0][0x388] ;  /* 0x0000e200ff027b82 */ /* 0x000ea20000000a00 */
[----:B0-----:R-:W-:-:S05]  /*0820*/  IMAD.WIDE R8, R15, 0x4, R8 ;  /* 0x000000040f087825 */ /* 0x001fca00078e0208 */
[----:B------:R-:W3:Y:S01]  /*0830*/  LDG.E.CONSTANT R20, desc[UR10][R8.64] ;  /* 0x0000000a08147981 */ /* 0x000ee2000c1e9900 */
[----:B-1----:R-:W-:-:S03]  /*0840*/  IMAD.WIDE.U32 R10, R13, 0x4, R10 ;  /* 0x000000040d0a7825 */ /* 0x002fc600078e000a */
[----:B------:R-:W4:Y:S04]  /*0850*/  LDG.E.CONSTANT R22, desc[UR10][R8.64+0x4] ;  /* 0x0000040a08167981 */ /* 0x000f28000c1e9900 */
[----:B------:R-:W3:Y:S01]  /*0860*/  LDG.E.CONSTANT R25, desc[UR10][R10.64] ;  /* 0x0000000a0a197981 */ /* 0x000ee2000c1e9900 */
[----:B--2---:R-:W-:-:S03]  /*0870*/  IMAD.WIDE R2, R15, 0x4, R2 ;  /* 0x000000040f027825 */ /* 0x004fc600078e0202 */
[----:B------:R-:W4:Y:S04]  /*0880*/  LDG.E.CONSTANT R29, desc[UR10][R10.64+0x4] ;  /* 0x0000040a0a1d7981 */ /* 0x000f28000c1e9900 */
[----:B------:R-:W2:Y:S04]  /*0890*/  LDG.E.CONSTANT R27, desc[UR10][R2.64] ;  /* 0x0000000a021b7981 */ /* 0x000ea8000c1e9900 */
[----:B------:R-:W2:Y:S04]  /*08a0*/  LDG.E.CONSTANT R19, desc[UR10][R2.64+0x4] ;  /* 0x0000040a02137981 */ /* 0x000ea8000c1e9900 */
[----:B------:R-:W2:Y:S04]  /*08b0*/  LDG.E.CONSTANT R12, desc[UR10][R8.64+0x8] ;  /* 0x0000080a080c7981 */ /* 0x000ea8000c1e9900 */
[----:B------:R-:W2:Y:S04]  /*08c0*/  LDG.E.CONSTANT R15, desc[UR10][R10.64+0x8] ;  /* 0x0000080a0a0f7981 */ /* 0x000ea8000c1e9900 */
[----:B------:R-:W2:Y:S04]  /*08d0*/  LDG.E.CONSTANT R17, desc[UR10][R2.64+0x8] ;  /* 0x0000080a02117981 */ /* 0x000ea8000c1e9900 */
[----:B------:R-:W2:Y:S04]  /*08e0*/  LDG.E.CONSTANT R14, desc[UR10][R8.64+0xc] ;  /* 0x00000c0a080e7981 */ /* 0x000ea8000c1e9900 */
[----:B------:R-:W2:Y:S04]  /*08f0*/  LDG.E.CONSTANT R21, desc[UR10][R10.64+0xc] ;  /* 0x00000c0a0a157981 */ /* 0x000ea8000c1e9900 */
[----:B------:R-:W2:Y:S01]  /*0900*/  LDG.E.CONSTANT R23, desc[UR10][R2.64+0xc] ;  /* 0x00000c0a02177981 */ /* 0x000ea2000c1e9900 */
[----:B------:R-:W-:Y:S01]  /*0910*/  IADD3 R13, PT, PT, R13, 0x4, RZ ;  /* 0x000000040d0d7810 */ /* 0x000fe20007ffe0ff */
[----:B---3--:R-:W-:Y:S01]  /*0920*/  FMUL R25, R20, R25 ;  /* 0x0000001914197220 */ /* 0x008fe20000400000 */
[----:B----4-:R-:W-:Y:S01]  /*0930*/  FMUL R22, R22, R29 ;  /* 0x0000001d16167220 */ /* 0x010fe20000400000 */
[----:B--2--5:R-:W-:-:S02]  /*0940*/  FADD R27, -R4, R27 ;  /* 0x0000001b041b7221 */ /* 0x024fc40000000100 */
[----:B------:R-:W-:Y:S02]  /*0950*/  FADD R16, R16, -R25 ;  /* 0x8000001910107221 */ /* 0x000fe40000000000 */
[----:B------:R-:W-:Y:S01]  /*0960*/  FFMA R27, R25, R27, R18 ;  /* 0x0000001b191b7223 */ /* 0x000fe20000000012 */
[----:B------:R-:W-:Y:S01]  /*0970*/  FADD R19, -R4, R19 ;  /* 0x0000001304137221 */ /* 0x000fe20000000100 */
[----:B------:R-:W-:-:S03]  /*0980*/  FADD R16, R16, -R22 ;  /* 0x8000001610107221 */ /* 0x000fc60000000000 */
[----:B------:R-:W-:Y:S01]  /*0990*/  FFMA R19, R22, R19, R27 ;  /* 0x0000001316137223 */ /* 0x000fe2000000001b */
[----:B------:R-:W-:Y:S01]  /*09a0*/  FMUL R12, R12, R15 ;  /* 0x0000000f0c0c7220 */ /* 0x000fe20000400000 */
[----:B------:R-:W-:-:S03]  /*09b0*/  FADD R17, -R4, R17 ;  /* 0x0000001104117221 */ /* 0x000fc60000000100 */
[----:B------:R-:W-:Y:S01]  /*09c0*/  FADD R16, R16, -R12 ;  /* 0x8000000c10107221 */ /* 0x000fe20000000000 */
[----:B------:R-:W-:Y:S01]  /*09d0*/  FFMA R17, R12, R17, R19 ;  /* 0x000000110c117223 */ /* 0x000fe20000000013 */
[----:B------:R-:W-:Y:S01]  /*09e0*/  FMUL R14, R14, R21 ;  /* 0x000000150e0e7220 */ /* 0x000fe20000400000 */
[----:B------:R-:W-:-:S03]  /*09f0*/  FADD R23, -R4, R23 ;  /* 0x0000001704177221 */ /* 0x000fc60000000100 */
[----:B------:R-:W-:Y:S01]  /*0a00*/  FADD R16, R16, -R14 ;  /* 0x8000000e10107221 */ /* 0x000fe20000000000 */
[----:B------:R-:W-:-:S07]  /*0a10*/  FFMA R18, R14, R23, R17 ;  /* 0x000000170e127223 */ /* 0x000fce0000000011 */
.L_x_586:
[----:B------:R-:W-:Y:S05]  /*0a20*/  BRA.U !UP2, `(.L_x_583) ;  /* 0x000000010aa47547 */ /* 0x000fea000b800000 */
[----:B------:R-:W-:Y:S02]  /*0a30*/  UISETP.NE.AND UP1, UPT, UR5, 0x1, UPT ;  /* 0x000000010500788c */ /* 0x000fe4000bf25270 */
[----:B------:R-:W-:-:S04]  /*0a40*/  ULOP3.LUT UR4, UR6, 0x1, URZ, 0xc0, !UPT ;  /* 0x0000000106047892 */ /* 0x000fc8000f8ec0ff */
[----:B------:R-:W-:-:S03]  /*0a50*/  UISETP.NE.U32.AND UP2, UPT, UR4, 0x1, UPT ;  /* 0x000000010400788c */ /* 0x000fc6000bf45070 */
        /* <DEDUP_REMOVED lines=9> */
[----:B------:R-:W4:Y:S01]  /*0af0*/  LDG.E.CONSTANT R19, desc[UR10][R8.64+0x4] ;  /* 0x0000040a08137981 */ /* 0x000f22000c1e9900 */
[----:B--2---:R-:W-:-:S03]  /*0b00*/  IMAD.WIDE R10, R15, 0x4, R10 ;  /* 0x000000040f0a7825 */ /* 0x004fc600078e020a */
[----:B------:R-:W3:Y:S04]  /*0b10*/  LDG.E.CONSTANT R15, desc[UR10][R8.64] ;  /* 0x0000000a080f7981 */ /* 0x000ee8000c1e9900 */
[----:B------:R-:W2:Y:S04]  /*0b20*/  LDG.E.CONSTANT R17, desc[UR10][R10.64] ;  /* 0x0000000a0a117981 */ /* 0x000ea8000c1e9900 */
[----:B------:R-:W2:Y:S01]  /*0b30*/  LDG.E.CONSTANT R21, desc[UR10][R10.64+0x4] ;  /* 0x0000040a0a157981 */ /* 0x000ea2000c1e9900 */
[----:B------:R-:W-:Y:S01]  /*0b40*/  IADD3 R13, PT, PT, R13, 0x2, RZ ;  /* 0x000000020d0d7810 */ /* 0x000fe20007ffe0ff */
[----:B----4-:R-:W-:Y:S01]  /*0b50*/  FMUL R14, R14, R19 ;  /* 0x000000130e0e7220 */ /* 0x010fe20000400000 */
[----:B---3--:R-:W-:Y:S01]  /*0b60*/  FMUL R15, R12, R15 ;  /* 0x0000000f0c0f7220 */ /* 0x008fe20000400000 */
[----:B--2--5:R-:W-:-:S03]  /*0b70*/  FADD R17, -R4, R17 ;  /* 0x0000001104117221 */ /* 0x024fc60000000100 */
[----:B------:R-:W-:Y:S01]  /*0b80*/  FADD R16, R16, -R15 ;  /* 0x8000000f10107221 */ /* 0x000fe20000000000 */
[----:B------:R-:W-:Y:S01]  /*0b90*/  FADD R21, -R4, R21 ;  /* 0x0000001504157221 */ /* 0x000fe20000000100 */
[----:B------:R-:W-:Y:S02]  /*0ba0*/  FFMA R17, R15, R17, R18 ;  /* 0x000000110f117223 */ /* 0x000fe40000000012 */
[----:B------:R-:W-:Y:S02]  /*0bb0*/  FADD R16, R16, -R14 ;  /* 0x8000000e10107221 */ /* 0x000fe40000000000 */
[----:B------:R-:W-:-:S07]  /*0bc0*/  FFMA R18, R14, R21, R17 ;  /* 0x000000150e127223 */ /* 0x000fce0000000011 */
.L_x_587:
[----:B------:R-:W-:Y:S05]  /*0bd0*/  BRA.U UP2, `(.L_x_583) ;  /* 0x0000000102387547 */ /* 0x000fea000b800000 */
[----:B------:R-:W0:Y:S01]  /*0be0*/  LDC.64 R8, c[0x0][0x3a0] ;  /* 0x0000e800ff087b82 */ /* 0x000e220000000a00 */
[----:B------:R-:W-:-:S07]  /*0bf0*/  IADD3 R15, PT, PT, R6, R13, RZ ;  /* 0x0000000d060f7210 */ /* 0x000fce0007ffe0ff */
[----:B------:R-:W1:Y:S08]  /*0c00*/  LDC.64 R2, c[0x0][0x390] ;  /* 0x0000e400ff027b82 */ /* 0x000e700000000a00 */
[----:B------:R-:W2:Y:S01]  /*0c10*/  LDC.64 R10, c[0x0][0x388] ;  /* 0x0000e200ff0a7b82 */ /* 0x000ea20000000a00 */
[----:B0-----:R-:W-:-:S06]  /*0c20*/  IMAD.WIDE.U32 R8, R13, 0x4, R8 ;  /* 0x000000040d087825 */ /* 0x001fcc00078e0008 */
[----:B------:R-:W3:Y:S01]  /*0c30*/  LDG.E.CONSTANT R9, desc[UR10][R8.64] ;  /* 0x0000000a08097981 */ /* 0x000ee2000c1e9900 */
[----:B-1----:R-:W-:-:S06]  /*0c40*/  IMAD.WIDE R2, R15, 0x4, R2 ;  /* 0x000000040f027825 */ /* 0x002fcc00078e0202 */
[----:B------:R-:W3:Y:S01]  /*0c50*/  LDG.E.CONSTANT R2, desc[UR10][R2.64] ;  /* 0x0000000a02027981 */ /* 0x000ee2000c1e9900 */
[----:B--2---:R-:W-:-:S06]  /*0c60*/  IMAD.WIDE R10, R15, 0x4, R10 ;  /* 0x000000040f0a7825 */ /* 0x004fcc00078e020a */
[----:B------:R-:W2:Y:S01]  /*0c70*/  LDG.E.CONSTANT R11, desc[UR10][R10.64] ;  /* 0x0000000a0a0b7981 */ /* 0x000ea2000c1e9900 */
[----:B---3--:R-:W-:-:S04]  /*0c80*/  FMUL R13, R2, R9 ;  /* 0x00000009020d7220 */ /* 0x008fc80000400000 */
[----:B------:R-:W-:Y:S01]  /*0c90*/  FADD R16, R16, -R13 ;  /* 0x8000000d10107221 */ /* 0x000fe20000000000 */
[----:B--2--5:R-:W-:-:S04]  /*0ca0*/  FADD R12, -R4, R11 ;  /* 0x0000000b040c7221 */ /* 0x024fc80000000100 */
[----:B------:R-:W-:-:S07]  /*0cb0*/  FFMA R18, R13, R12, R18 ;  /* 0x0000000c0d127223 */ /* 0x000fce0000000012 */
.L_x_583:
[----:B------:R-:W-:Y:S01]  /*0cc0*/  FSETP.NEU.AND P0, PT, R0, 1, PT ;  /* 0x3f8000000000780b */ /* 0x000fe20003f0d000 */
[----:B------:R-:W-:Y:S01]  /*0cd0*/  BSSY.RECONVERGENT B0, `(.L_x_588) ;  /* 0x0000049000007945 */ /* 0x000fe20003800200 */
[----:B------:R-:W-:-:S11]  /*0ce0*/  MOV R2, 0x3f800000 ;  /* 0x3f80000000027802 */ /* 0x000fd60000000f00 */
[----:B------:R-:W-:Y:S05]  /*0cf0*/  @!P0 BRA `(.L_x_589) ;  /* 0x0000000400188947 */ /* 0x000fea0003800000 */
[----:B------:R-:W-:-:S13]  /*0d00*/  FSETP.NAN.AND P0, PT, |R0|, |R0|, PT ;  /* 0x400000000000720b */ /* 0x000fda0003f08200 */
[----:B------:R-:W-:Y:S01]  /*0d10*/  @P0 FADD R2, R0, -1.5 ;  /* 0xbfc0000000020421 */ /* 0x000fe20000000000 */
[----:B------:R-:W-:Y:S06]  /*0d20*/  @P0 BRA `(.L_x_589) ;  /* 0x00000004000c0947 */ /* 0x000fec0003800000 */
[----:B------:R-:W-:-:S04]  /*0d30*/  FSETP.NEU.AND P0, PT, |R0|, +INF , PT ;  /* 0x7f8000000000780b */ /* 0x000fc80003f0d200 */
[----:B------:R-:W-:-:S13]  /*0d40*/  FSETP.NEU.AND P0, PT, R0, RZ, P0 ;  /* 0x000000ff0000720b */ /* 0x000fda000070d000 */
[----:B------:R-:W-:-:S05]  /*0d50*/  @!P0 FADD R2, R0, R0 ;  /* 0x0000000000028221 */ /* 0x000fca0000000000 */
[----:B------:R-:W-:-:S04]  /*0d60*/  @!P0 LOP3.LUT R2, R2, 0x7fffffff, RZ, 0xc0, !PT ;  /* 0x7fffffff02028812 */ /* 0x000fc800078ec0ff */
[----:B------:R-:W-:Y:S01]  /*0d70*/  @!P0 LOP3.LUT R2, R2, 0x7f800000, RZ, 0x3c, !PT ;  /* 0x7f80000002028812 */ /* 0x000fe200078e3cff */
[----:B------:R-:W-:Y:S06]  /*0d80*/  @!P0 BRA `(.L_x_589) ;  /* 0x0000000000f48947 */ /* 0x000fec0003800000 */
[C---:B------:R-:W-:Y:S01]  /*0d90*/  FMUL R3, |R0|.reuse, 16777216 ;  /* 0x4b80000000037820 */ /* 0x040fe20000400200 */
[----:B------:R-:W-:Y:S01]  /*0da0*/  FSETP.GEU.AND P0, PT, |R0|, 1.175494350822287508e-38, PT ;  /* 0x008000000000780b */ /* 0x000fe20003f0e200 */
[----:B------:R-:W-:Y:S01]  /*0db0*/  HFMA2 R12, -RZ, RZ, 0.771484375, 0.21533203125 ;  /* 0x3a2c32e4ff0c7431 */ /* 0x000fe200000001ff */
[----:B------:R-:W0:Y:S02]  /*0dc0*/  LDCU UR4, c[0x0][0x3b8] ;  /* 0x00007700ff0477ac */ /* 0x000e240008000800 */
[----:B------:R-:W-:-:S04]  /*0dd0*/  FSEL R3, R3, |R0|, !P0 ;  /* 0x4000000003037208 */ /* 0x000fc80004000000 */
[----:B------:R-:W-:-:S04]  /*0de0*/  IADD3 R0, PT, PT, R3, -0x3f3504f3, RZ ;  /* 0xc0cafb0d03007810 */ /* 0x000fc80007ffe0ff */
[----:B------:R-:W-:-:S04]  /*0df0*/  LOP3.LUT R0, R0, 0xff800000, RZ, 0xc0, !PT ;  /* 0xff80000000007812 */ /* 0x000fc800078ec0ff */
[-C--:B------:R-:W-:Y:S02]  /*0e00*/  IADD3 R3, PT, PT, R3, -R0.reuse, RZ ;  /* 0x8000000003037210 */ /* 0x080fe40007ffe0ff */
[----:B------:R-:W-:Y:S02]  /*0e10*/  I2FP.F32.S32 R0, R0 ;  /* 0x0000000000007245 */ /* 0x000fe40000201400 */
[----:B0-----:R-:W-:Y:S01]  /*0e20*/  FSETP.GEU.AND P2, PT, R7, -UR4, PT ;  /* 0x8000000407007c0b */ /* 0x001fe2000bf4e000 */
[C---:B------:R-:W-:Y:S01]  /*0e30*/  FADD R8, R3.reuse, 1 ;  /* 0x3f80000003087421 */ /* 0x040fe20000000000 */
[----:B------:R-:W-:Y:S01]  /*0e40*/  FADD R2, R3, -1 ;  /* 0xbf80000003027421 */ /* 0x000fe20000000000 */
[----:B------:R-:W-:-:S03]  /*0e50*/  FSEL R3, RZ, -24, P0 ;  /* 0xc1c00000ff037808 */ /* 0x000fc60000000000 */
[----:B------:R-:W-:Y:S01]  /*0e60*/  FADD R9, R2, R2 ;  /* 0x0000000202097221 */ /* 0x000fe20000000000 */
[----:B------:R-:W0:Y:S01]  /*0e70*/  MUFU.RCP R8, R8 ;  /* 0x0000000800087308 */ /* 0x000e220000001000 */
[----:B------:R-:W-:Y:S02]  /*0e80*/  FFMA R3, R0, 1.1920928955078125e-07, R3 ;  /* 0x3400000000037823 */ /* 0x000fe40000000003 */
[----:B0-----:R-:W-:-:S04]  /*0e90*/  FMUL R10, R8, R9 ;  /* 0x00000009080a7220 */ /* 0x001fc80000400000 */
[----:B------:R-:W-:Y:S01]  /*0ea0*/  FADD R11, R2, -R10 ;  /* 0x8000000a020b7221 */ /* 0x000fe20000000000 */
[C---:B------:R-:W-:Y:S01]  /*0eb0*/  FMUL R9, R10.reuse, R10 ;  /* 0x0000000a0a097220 */ /* 0x040fe20000400000 */
[----:B------:R-:W-:Y:S02]  /*0ec0*/  FFMA R0, R10, 1.4426950216293334961, R3 ;  /* 0x3fb8aa3b0a007823 */ /* 0x000fe40000000003 */
[----:B------:R-:W-:Y:S01]  /*0ed0*/  FADD R11, R11, R11 ;  /* 0x0000000b0b0b7221 */ /* 0x000fe20000000000 */
[----:B------:R-:W-:Y:S01]  /*0ee0*/  FFMA R12, R9, R12, 0.0032181653659790754318 ;  /* 0x3b52e7db090c7423 */ /* 0x000fe2000000000c */
[----:B------:R-:W-:Y:S02]  /*0ef0*/  FADD R3, R3, -R0 ;  /* 0x8000000003037221 */ /* 0x000fe40000000000 */
[----:B------:R-:W-:Y:S01]  /*0f00*/  FFMA R11, R2, -R10, R11 ;  /* 0x8000000a020b7223 */ /* 0x000fe2000000000b */
[----:B------:R-:W-:Y:S01]  /*0f10*/  FFMA R12, R9, R12, 0.018033718690276145935 ;  /* 0x3c93bb73090c7423 */ /* 0x000fe2000000000c */
[----:B------:R-:W-:-:S02]  /*0f20*/  FFMA R2, R10, 1.4426950216293334961, R3 ;  /* 0x3fb8aa3b0a027823 */ /* 0x000fc40000000003 */
[----:B------:R-:W-:Y:S01]  /*0f30*/  FMUL R11, R8, R11 ;  /* 0x0000000b080b7220 */ /* 0x000fe20000400000 */
[----:B------:R-:W-:-:S03]  /*0f40*/  FFMA R12, R9, R12, 0.12022458761930465698 ;  /* 0x3df6384f090c7423 */ /* 0x000fc6000000000c */
[----:B------:R-:W-:Y:S01]  /*0f50*/  FFMA R3, R11, 1.4426950216293334961, R2 ;  /* 0x3fb8aa3b0b037823 */ /* 0x000fe20000000002 */
[----:B------:R-:W-:-:S03]  /*0f60*/  FMUL R9, R9, R12 ;  /* 0x0000000c09097220 */ /* 0x000fc60000400000 */
[----:B------:R-:W-:Y:S01]  /*0f70*/  FFMA R8, R10, 1.9251366722983220825e-08, R3 ;  /* 0x32a55e340a087823 */ /* 0x000fe20000000003 */
[----:B------:R-:W-:-:S04]  /*0f80*/  FMUL R2, R9, 3 ;  /* 0x4040000009027820 */ /* 0x000fc80000400000 */
[----:B------:R-:W-:-:S04]  /*0f90*/  FFMA R2, R11, R2, R8 ;  /* 0x000000020b027223 */ /* 0x000fc80000000008 */
[----:B------:R-:W-:-:S04]  /*0fa0*/  FFMA R9, R10, R9, R2 ;  /* 0x000000090a097223 */ /* 0x000fc80000000002 */
[----:B------:R-:W-:-:S04]  /*0fb0*/  FADD R3, R0, R9 ;  /* 0x0000000900037221 */ /* 0x000fc80000000000 */
[----:B------:R-:W-:Y:S01]  /*0fc0*/  FMUL R2, R3, -1.5 ;  /* 0xbfc0000003027820 */ /* 0x000fe20000400000 */
[----:B------:R-:W-:-:S03]  /*0fd0*/  FADD R0, -R0, R3 ;  /* 0x0000000300007221 */ /* 0x000fc60000000100 */
[----:B------:R-:W0:Y:S01]  /*0fe0*/  FRND R11, R2 ;  /* 0x00000002000b7307 */ /* 0x000e220000201000 */
[----:B------:R-:W-:Y:S01]  /*0ff0*/  FADD R0, R9, -R0 ;  /* 0x8000000009007221 */ /* 0x000fe20000000000 */
[----:B------:R-:W-:Y:S01]  /*1000*/  FFMA R3, R3, -1.5, -R2 ;  /* 0xbfc0000003037823 */ /* 0x000fe20000000802 */
[----:B------:R-:W-:Y:S02]  /*1010*/  MOV R9, 0x391fcb8e ;  /* 0x391fcb8e00097802 */ /* 0x000fe40000000f00 */
[----:B------:R-:W-:Y:S01]  /*1020*/  FSETP.GT.AND P0, PT, |R2|, 152, PT ;  /* 0x431800000200780b */ /* 0x000fe20003f04200 */
[----:B------:R-:W-:Y:S02]  /*1030*/  FFMA R3, R0, -1.5, R3 ;  /* 0xbfc0000000037823 */ /* 0x000fe40000000003 */
[----:B------:R-:W1:Y:S01]  /*1040*/  F2I.NTZ R8, R2 ;  /* 0x0000000200087305 */ /* 0x000e620000203100 */
[----:B0-----:R-:W-:Y:S01]  /*1050*/  FADD R0, R2, -R11 ;  /* 0x8000000b02007221 */ /* 0x001fe20000000000 */
[----:B------:R-:W-:-:S03]  /*1060*/  FSETP.GT.AND P1, PT, R11, RZ, PT ;  /* 0x000000ff0b00720b */ /* 0x000fc60003f24000 */
[----:B------:R-:W-:-:S04]  /*1070*/  FADD R0, R0, R3 ;  /* 0x0000000300007221 */ /* 0x000fc80000000000 */
[----:B------:R-:W-:-:S04]  /*1080*/  FFMA R3, R0, R9, 0.0013391353422775864601 ;  /* 0x3aaf85ed00037423 */ /* 0x000fc80000000009 */
[----:B------:R-:W-:-:S04]  /*1090*/  FFMA R3, R0, R3, 0.0096188392490148544312 ;  /* 0x3c1d985600037423 */ /* 0x000fc80000000003 */
[----:B------:R-:W-:-:S04]  /*10a0*/  FFMA R3, R0, R3, 0.055503588169813156128 ;  /* 0x3d6357bb00037423 */ /* 0x000fc80000000003 */
[----:B------:R-:W-:Y:S01]  /*10b0*/  FFMA R9, R0, R3, 0.24022644758224487305 ;  /* 0x3e75fdec00097423 */ /* 0x000fe20000000003 */
[----:B------:R-:W-:Y:S02]  /*10c0*/  SEL R3, RZ, 0x83000000, P1 ;  /* 0x83000000ff037807 */ /* 0x000fe40000800000 */
[----:B------:R-:W-:Y:S01]  /*10d0*/  FSETP.GEU.AND P1, PT, R2, RZ, PT ;  /* 0x000000ff0200720b */ /* 0x000fe20003f2e000 */
[----:B------:R-:W-:Y:S01]  /*10e0*/  FFMA R9, R0, R9, 0.69314718246459960938 ;  /* 0x3f31721800097423 */ /* 0x000fe20000000009 */
[----:B------:R-:W-:Y:S02]  /*10f0*/  IADD3 R7, PT, PT, R3, 0x7f000000, RZ ;  /* 0x7f00000003077810 */ /* 0x000fe40007ffe0ff */
[----:B-1----:R-:W-:Y:S01]  /*1100*/  LEA R8, R8, -R3, 0x17 ;  /* 0x8000000308087211 */ /* 0x002fe200078eb8ff */
[----:B------:R-:W-:Y:S01]  /*1110*/  FFMA R0, R0, R9, 1 ;  /* 0x3f80000000007423 */ /* 0x000fe20000000009 */
[----:B------:R-:W-:-:S03]  /*1120*/  FSEL R2, RZ, +INF , !P1 ;  /* 0x7f800000ff027808 */ /* 0x000fc60004800000 */
[----:B------:R-:W-:-:S04]  /*1130*/  FMUL R7, R7, R0 ;  /* 0x0000000007077220 */ /* 0x000fc80000400000 */
[----:B------:R-:W-:Y:S01]  /*1140*/  @!P0 FMUL R2, R8, R7 ;  /* 0x0000000708028220 */ /* 0x000fe20000400000 */
[----:B------:R-:W-:-:S07]  /*1150*/  @!P2 MOV R2, 0x7fffffff ;  /* 0x7fffffff0002a802 */ /* 0x000fce0000000f00 */
.L_x_589:
[----:B------:R-:W-:Y:S05]  /*1160*/  BSYNC.RECONVERGENT B0 ;  /* 0x0000000000007941 */ /* 0x000fea0003800200 */
.L_x_588:
[----:B------:R-:W0:Y:S01]  /*1170*/  MUFU.RCP R0, R5 ;  /* 0x0000000500007308 */ /* 0x000e220000001000 */
[----:B------:R-:W-:Y:S01]  /*1180*/  FMUL R7, R2, -0.5 ;  /* 0xbf00000002077820 */ /* 0x000fe20000400000 */
[----:B------:R-:W-:Y:S03]  /*1190*/  BSSY.RECONVERGENT B2, `(.L_x_590) ;  /* 0x000000d000027945 */ /* 0x000fe60003800200 */
[----:B------:R-:W-:-:S03]  /*11a0*/  FMUL R7, R7, R18 ;  /* 0x0000001207077220 */ /* 0x000fc60000400000 */
[----:B------:R-:W1:Y:S01]  /*11b0*/  FCHK P0, R16, R5 ;  /* 0x0000000510007302 */ /* 0x000e620000000000 */
[----:B0-----:R-:W-:-:S04]  /*11c0*/  FFMA R3, R0, -R5, 1 ;  /* 0x3f80000000037423 */ /* 0x001fc80000000805 */
[----:B------:R-:W-:-:S04]  /*11d0*/  FFMA R0, R0, R3, R0 ;  /* 0x0000000300007223 */ /* 0x000fc80000000000 */
[----:B------:R-:W-:-:S04]  /*11e0*/  FFMA R3, R0, R16, RZ ;  /* 0x0000001000037223 */ /* 0x000fc800000000ff */
[----:B------:R-:W-:-:S04]  /*11f0*/  FFMA R2, R3, -R5, R16 ;  /* 0x8000000503027223 */ /* 0x000fc80000000010 */
[----:B------:R-:W-:Y:S01]  /*1200*/  FFMA R0, R0, R2, R3 ;  /* 0x0000000200007223 */ /* 0x000fe20000000003 */
[----:B-1----:R-:W-:Y:S06]  /*1210*/  @!P0 BRA `(.L_x_591) ;  /* 0x0000000000108947 */ /* 0x002fec0003800000 */
[----:B------:R-:W-:Y:S02]  /*1220*/  MOV R3, R16 ;  /* 0x0000001000037202 */ /* 0x000fe40000000f00 */
[----:B------:R-:W-:Y:S02]  /*1230*/  MOV R0, R5 ;  /* 0x0000000500007202 */ /* 0x000fe40000000f00 */
[----:B------:R-:W-:-:S07]  /*1240*/  MOV R2, 0x1260 ;  /* 0x0000126000027802 */ /* 0x000fce0000000f00 */
[----:B-----5:R-:W-:Y:S05]  /*1250*/  CALL.REL.NOINC `($__internal_21_$__cuda_sm3x_div_rn_noftz_f32_slowpath) ;  /* 0x00000028000c7944 */ /* 0x020fea0003c00000 */
.L_x_591:
[----:B------:R-:W-:Y:S05]  /*1260*/  BSYNC.RECONVERGENT B2 ;  /* 0x0000000000027941 */ /* 0x000fea0003800200 */
.L_x_590:
[----:B------:R-:W-:Y:S01]  /*1270*/  MOV R9, R0 ;  /* 0x0000000000097202 */ /* 0x000fe20000000f00 */
[----:B------:R-:W-:Y:S06]  /*1280*/  BRA.U !UP0, `(.L_x_592) ;  /* 0x0000000908cc7547 */ /* 0x000fec000b800000 */
[----:B------:R-:W0:Y:S02]  /*1290*/  LDCU UR4, c[0x0][0x384] ;  /* 0x00007080ff0477ac */ /* 0x000e240008000800 */
[----:B0-----:R-:W-:Y:S01]  /*12a0*/  I2FP.F32.U32 R2, UR4 ;  /* 0x0000000400027c45 */ /* 0x001fe20008201000 */
[----:B------:R-:W-:Y:S02]  /*12b0*/  UMOV UR4, 0x40000000 ;  /* 0x4000000000047882 */ /* 0x000fe40000000000 */
[----:B------:R-:W-:Y:S01]  /*12c0*/  MOV R11, UR4 ;  /* 0x00000004000b7c02 */ /* 0x000fe20008000f00 */
[----:B------:R-:W0:Y:S08]  /*12d0*/  MUFU.RCP R3, R2 ;  /* 0x0000000200037308 */ /* 0x000e300000001000 */
[----:B------:R-:W1:Y:S01]  /*12e0*/  FCHK P0, R11, R2 ;  /* 0x000000020b007302 */ /* 0x000e620000000000 */
[----:B0-----:R-:W-:-:S04]  /*12f0*/  FFMA R0, -R2, R3, 1 ;  /* 0x3f80000002007423 */ /* 0x001fc80000000103 */
[----:B------:R-:W-:-:S04]  /*1300*/  FFMA R0, R3, R0, R3 ;  /* 0x0000000003007223 */ /* 0x000fc80000000003 */
[----:B------:R-:W-:-:S04]  /*1310*/  FFMA R3, R0, 2, RZ ;  /* 0x4000000000037823 */ /* 0x000fc800000000ff */
[----:B------:R-:W-:-:S04]  /*1320*/  FFMA R8, -R2, R3, 2 ;  /* 0x4000000002087423 */ /* 0x000fc80000000103 */
[----:B------:R-:W-:Y:S01]  /*1330*/  FFMA R0, R0, R8, R3 ;  /* 0x0000000800007223 */ /* 0x000fe20000000003 */
[----:B-1----:R-:W-:Y:S06]  /*1340*/  @!P0 BRA `(.L_x_593) ;  /* 0x0000000000108947 */ /* 0x002fec0003800000 */
[----:B------:R-:W-:Y:S01]  /*1350*/  HFMA2 R3, -RZ, RZ, 2, 0 ;  /* 0x40000000ff037431 */ /* 0x000fe200000001ff */
[----:B------:R-:W-:Y:S02]  /*1360*/  MOV R0, R2 ;  /* 0x0000000200007202 */ /* 0x000fe40000000f00 */
[----:B------:R-:W-:-:S07]  /*1370*/  MOV R2, 0x1390 ;  /* 0x0000139000027802 */ /* 0x000fce0000000f00 */
[----:B-----5:R-:W-:Y:S05]  /*1380*/  CALL.REL.NOINC `($__internal_21_$__cuda_sm3x_div_rn_noftz_f32_slowpath) ;  /* 0x0000002400c07944 */ /* 0x020fea0003c00000 */
.L_x_593:
[----:B------:R-:W0:Y:S01]  /*1390*/  LDCU UR5, c[0x0][0x384] ;  /* 0x00007080ff0577ac */ /* 0x000e220008000800 */
[----:B------:R-:W-:Y:S01]  /*13a0*/  UMOV UR4, URZ ;  /* 0x000000ff00047c82 */ /* 0x000fe20008000000 */
[----:B0-----:R-:W-:Y:S02]  /*13b0*/  UISETP.GE.U32.AND UP1, UPT, UR5, 0x10, UPT ;  /* 0x000000100500788c */ /* 0x001fe4000bf26070 */
[----:B------:R-:W-:-:S04]  /*13c0*/  ULOP3.LUT UR8, UR5, 0xf, URZ, 0xc0, !UPT ;  /* 0x0000000f05087892 */ /* 0x000fc8000f8ec0ff */
[----:B------:R-:W-:-:S03]  /*13d0*/  UISETP.NE.AND UP0, UPT, UR8, URZ, UPT ;  /* 0x000000ff0800728c */ /* 0x000fc6000bf05270 */
[----:B------:R-:W-:Y:S08]  /*13e0*/  BRA.U !UP1, `(.L_x_594) ;  /* 0x0000000509347547 */ /* 0x000ff0000b800000 */
[----:B------:R-:W0:Y:S01]  /*13f0*/  LDCU.64 UR6, c[0x0][0x388] ;  /* 0x00007100ff0677ac */ /* 0x000e220008000a00 */
[----:B------:R-:W-:Y:S01]  /*1400*/  MOV R8, R6 ;  /* 0x0000000600087202 */ /* 0x000fe20000000f00 */
[----:B------:R-:W-:-:S04]  /*1410*/  ULOP3.LUT UR4, UR5, 0x7ffffff0, URZ, 0xc0, !UPT ;  /* 0x7ffffff005047892 */ /* 0x000fc8000f8ec0ff */
[----:B------:R-:W-:Y:S02]  /*1420*/  UIADD3 UR9, UPT, UPT, -UR4, URZ, URZ ;  /* 0x000000ff04097290 */ /* 0x000fe4000fffe1ff */
[----:B0-----:R-:W-:-:S04]  /*1430*/  UIADD3 UR5, UP1, UPT, UR6, 0x20, URZ ;  /* 0x0000002006057890 */ /* 0x001fc8000ff3e0ff */
[----:B------:R-:W-:-:S12]  /*1440*/  UIADD3.X UR6, UPT, UPT, URZ, UR7, URZ, UP1, !UPT ;  /* 0x00000007ff067290 */ /* 0x000fd80008ffe4ff */
.L_x_595:
[----:B------:R-:W-:Y:S02]  /*1450*/  MOV R2, UR5 ;  /* 0x0000000500027c02 */ /* 0x000fe40008000f00 */
[----:B------:R-:W-:-:S03]  /*1460*/  MOV R3, UR6 ;  /* 0x0000000600037c02 */ /* 0x000fc60008000f00 */
[----:B------:R-:W-:-:S05]  /*1470*/  IMAD.WIDE R2, R8, 0x4, R2 ;  /* 0x0000000408027825 */ /* 0x000fca00078e0202 */
[----:B------:R-:W2:Y:S04]  /*1480*/  LDG.E.CONSTANT R18, desc[UR10][R2.64+-0x20] ;  /* 0xffffe00a02127981 */ /* 0x000ea8000c1e9900 */
[----:B------:R-:W3:Y:S04]  /*1490*/  LDG.E.CONSTANT R20, desc[UR10][R2.64+-0x1c] ;  /* 0xffffe40a02147981 */ /* 0x000ee8000c1e9900 */
[----:B------:R-:W4:Y:S04]  /*14a0*/  LDG.E.CONSTANT R14, desc[UR10][R2.64+-0x18] ;  /* 0xffffe80a020e7981 */ /* 0x000f28000c1e9900 */
        /* <DEDUP_REMOVED lines=12> */
[----:B------:R0:W4:Y:S01]  /*1570*/  LDG.E.CONSTANT R16, desc[UR10][R2.64+0x1c] ;  /* 0x00001c0a02107981 */ /* 0x000122000c1e9900 */
[----:B------:R-:W-:Y:S01]  /*1580*/  UIADD3 UR9, UPT, UPT, UR9, 0x10, URZ ;  /* 0x0000001009097890 */ /* 0x000fe2000fffe0ff */
[----:B------:R-:W-:-:S03]  /*1590*/  IADD3 R8, PT, PT, R8, 0x10, RZ ;  /* 0x0000001008087810 */ /* 0x000fc60007ffe0ff */
[----:B------:R-:W-:Y:S01]  /*15a0*/  UISETP.NE.AND UP1, UPT, UR9, URZ, UPT ;  /* 0x000000ff0900728c */ /* 0x000fe2000bf25270 */
[----:B--2--5:R-:W-:-:S04]  /*15b0*/  FADD R18, -R4, R18 ;  /* 0x0000001204127221 */ /* 0x024fc80000000100 */
[----:B------:R-:W-:Y:S01]  /*15c0*/  FMUL R18, R7, R18 ;  /* 0x0000001207127220 */ /* 0x000fe20000400000 */
[----:B---3--:R-:W-:-:S03]  /*15d0*/  FADD R20, -R4, R20 ;  /* 0x0000001404147221 */ /* 0x008fc60000000100 */
[----:B------:R-:W-:Y:S01]  /*15e0*/  FFMA R9, R18, -R0, R9 ;  /* 0x8000000012097223 */ /* 0x000fe20000000009 */
[C---:B------:R-:W-:Y:S01]  /*15f0*/  FMUL R20, R7.reuse, R20 ;  /* 0x0000001407147220 */ /* 0x040fe20000400000 */
[C---:B----4-:R-:W-:Y:S01]  /*1600*/  FADD R14, -R4.reuse, R14 ;  /* 0x0000000e040e7221 */ /* 0x050fe20000000100 */
[----:B------:R-:W-:Y:S02]  /*1610*/  FADD R12, -R4, R12 ;  /* 0x0000000c040c7221 */ /* 0x000fe40000000100 */
[----:B------:R-:W-:Y:S01]  /*1620*/  FFMA R9, R20, -R0, R9 ;  /* 0x8000000014097223 */ /* 0x000fe20000000009 */
[C---:B------:R-:W-:Y:S01]  /*1630*/  FMUL R14, R7.reuse, R14 ;  /* 0x0000000e070e7220 */ /* 0x040fe20000400000 */
[C---:B------:R-:W-:Y:S01]  /*1640*/  FMUL R12, R7.reuse, R12 ;  /* 0x0000000c070c7220 */ /* 0x040fe20000400000 */
[----:B------:R-:W-:Y:S02]  /*1650*/  FADD R10, -R4, R10 ;  /* 0x0000000a040a7221 */ /* 0x000fe40000000100 */
[----:B------:R-:W-:Y:S01]  /*1660*/  FFMA R9, R14, -R0, R9 ;  /* 0x800000000e097223 */ /* 0x000fe20000000009 */
[----:B0-----:R-:W-:Y:S01]  /*1670*/  FADD R2, -R4, R29 ;  /* 0x0000001d04027221 */ /* 0x001fe20000000100 */
[----:B------:R-:W-:-:S02]  /*1680*/  FMUL R10, R7, R10 ;  /* 0x0000000a070a7220 */ /* 0x000fc40000400000 */
[----:B------:R-:W-:Y:S01]  /*1690*/  FFMA R9, R12, -R0, R9 ;  /* 0x800000000c097223 */ /* 0x000fe20000000009 */
[----:B------:R-:W-:-:S03]  /*16a0*/  FMUL R2, R7, R2 ;  /* 0x0000000207027220 */ /* 0x000fc60000400000 */
[----:B------:R-:W-:Y:S01]  /*16b0*/  FFMA R9, R10, -R0, R9 ;  /* 0x800000000a097223 */ /* 0x000fe20000000009 */
[----:B------:R-:W-:-:S03]  /*16c0*/  FADD R10, -R4, R27 ;  /* 0x0000001b040a7221 */ /* 0x000fc60000000100 */
[----:B------:R-:W-:Y:S01]  /*16d0*/  FFMA R9, R2, -R0, R9 ;  /* 0x8000000002097223 */ /* 0x000fe20000000009 */
[----:B------:R-:W-:Y:S01]  /*16e0*/  FMUL R10, R7, R10 ;  /* 0x0000000a070a7220 */ /* 0x000fe20000400000 */
        /* <DEDUP_REMOVED lines=17> */
[C---:B------:R-:W-:Y:S01]  /*1800*/  FMUL R10, R7.reuse, R10 ;  /* 0x0000000a070a7220 */ /* 0x040fe20000400000 */
[C---:B------:R-:W-:Y:S01]  /*1810*/  FADD R2, -R4.reuse, R13 ;  /* 0x0000000d04027221 */ /* 0x040fe20000000100 */
[----:B------:R-:W-:Y:S02]  /*1820*/  FADD R16, -R4, R16 ;  /* 0x0000001004107221 */ /* 0x000fe40000000100 */
[----:B------:R-:W-:Y:S01]  /*1830*/  FFMA R9, R10, -R0, R9 ;  /* 0x800000000a097223 */ /* 0x000fe20000000009 */
[C---:B------:R-:W-:Y:S01]  /*1840*/  FMUL R2, R7.reuse, R2 ;  /* 0x0000000207027220 */ /* 0x040fe20000400000 */
[----:B------:R-:W-:Y:S01]  /*1850*/  FADD R10, -R4, R11 ;  /* 0x0000000b040a7221 */ /* 0x000fe20000000100 */
[C---:B------:R-:W-:Y:S02]  /*1860*/  FMUL R16, R7.reuse, R16 ;  /* 0x0000001007107220 */ /* 0x040fe40000400000 */
[----:B------:R-:W-:Y:S01]  /*1870*/  FFMA R9, R2, -R0, R9 ;  /* 0x8000000002097223 */ /* 0x000fe20000000009 */
[----:B------:R-:W-:-:S04]  /*1880*/  FMUL R10, R7, R10 ;  /* 0x0000000a070a7220 */ /* 0x000fc80000400000 */
[----:B------:R-:W-:-:S04]  /*1890*/  FFMA R9, R10, -R0, R9 ;  /* 0x800000000a097223 */ /* 0x000fc80000000009 */
[----:B------:R-:W-:Y:S01]  /*18a0*/  FFMA R9, R16, -R0, R9 ;  /* 0x8000000010097223 */ /* 0x000fe20000000009 */
[----:B------:R-:W-:Y:S06]  /*18b0*/  BRA.U UP1, `(.L_x_595) ;  /* 0xfffffff901e47547 */ /* 0x000fec000b83ffff */
.L_x_594:
[----:B------:R-:W-:Y:S05]  /*18c0*/  BRA.U !UP0, `(.L_x_592) ;  /* 0x00000005083c7547 */ /* 0x000fea000b800000 */
[----:B------:R-:W0:Y:S01]  /*18d0*/  LDCU UR5, c[0x0][0x384] ;  /* 0x00007080ff0577ac */ /* 0x000e220008000800 */
[----:B------:R-:W-:Y:S02]  /*18e0*/  UISETP.GE.U32.AND UP0, UPT, UR8, 0x8, UPT ;  /* 0x000000080800788c */ /* 0x000fe4000bf06070 */
[----:B0-----:R-:W-:-:S04]  /*18f0*/  ULOP3.LUT UR6, UR5, 0x7, URZ, 0xc0, !UPT ;  /* 0x0000000705067892 */ /* 0x001fc8000f8ec0ff */
[----:B------:R-:W-:-:S03]  /*1900*/  UISETP.NE.AND UP1, UPT, UR6, URZ, UPT ;  /* 0x000000ff0600728c */ /* 0x000fc6000bf25270 */
[----:B------:R-:W-:Y:S08]  /*1910*/  BRA.U !UP0, `(.L_x_596) ;  /* 0x0000000108907547 */ /* 0x000ff0000b800000 */
[----:B------:R-:W0:Y:S01]  /*1920*/  LDC.64 R14, c[0x0][0x388] ;  /* 0x0000e200ff0e7b82 */ /* 0x000e220000000a00 */
[----:B------:R-:W-:-:S05]  /*1930*/  IADD3 R3, PT, PT, R6, UR4, RZ ;  /* 0x0000000406037c10 */ /* 0x000fca000fffe0ff */
[----:B0-----:R-:W-:-:S05]  /*1940*/  IMAD.WIDE R14, R3, 0x4, R14 ;  /* 0x00000004030e7825 */ /* 0x001fca00078e020e */
[----:B------:R-:W2:Y:S04]  /*1950*/  LDG.E.CONSTANT R17, desc[UR10][R14.64] ;  /* 0x0000000a0e117981 */ /* 0x000ea8000c1e9900 */
[----:B------:R-:W3:Y:S04]  /*1960*/  LDG.E.CONSTANT R19, desc[UR10][R14.64+0x4] ;  /* 0x0000040a0e137981 */ /* 0x000ee8000c1e9900 */
[----:B------:R-:W4:Y:S04]  /*1970*/  LDG.E.CONSTANT R21, desc[UR10][R14.64+0x8] ;  /* 0x0000080a0e157981 */ /* 0x000f28000c1e9900 */
[----:B------:R-:W4:Y:S04]  /*1980*/  LDG.E.CONSTANT R23, desc[UR10][R14.64+0xc] ;  /* 0x00000c0a0e177981 */ /* 0x000f28000c1e9900 */
[----:B------:R-:W4:Y:S04]  /*1990*/  LDG.E.CONSTANT R25, desc[UR10][R14.64+0x10] ;  /* 0x0000100a0e197981 */ /* 0x000f28000c1e9900 */
[----:B------:R-:W4:Y:S04]  /*19a0*/  LDG.E.CONSTANT R11, desc[UR10][R14.64+0x14] ;  /* 0x0000140a0e0b7981 */ /* 0x000f28000c1e9900 */
[----:B------:R-:W4:Y:S04]  /*19b0*/  LDG.E.CONSTANT R3, desc[UR10][R14.64+0x18] ;  /* 0x0000180a0e037981 */ /* 0x000f28000c1e9900 */
[----:B------:R-:W4:Y:S01]  /*19c0*/  LDG.E.CONSTANT R13, desc[UR10][R14.64+0x1c] ;  /* 0x00001c0a0e0d7981 */ /* 0x000f22000c1e9900 */
[----:B------:R-:W-:Y:S01]  /*19d0*/  UIADD3 UR4, UPT, UPT, UR4, 0x8, URZ ;  /* 0x0000000804047890 */ /* 0x000fe2000fffe0ff */
[----:B--2--5:R-:W-:-:S04]  /*19e0*/  FADD R2, -R4, R17 ;  /* 0x0000001104027221 */ /* 0x024fc80000000100 */
[----:B------:R-:W-:Y:S01]  /*19f0*/  FMUL R2, R7, R2 ;  /* 0x0000000207027220 */ /* 0x000fe20000400000 */
[----:B---3--:R-:W-:-:S03]  /*1a00*/  FADD R8, -R4, R19 ;  /* 0x0000001304087221 */ /* 0x008fc60000000100 */
[----:B------:R-:W-:Y:S01]  /*1a10*/  FFMA R9, R2, -R0, R9 ;  /* 0x8000000002097223 */ /* 0x000fe20000000009 */
[----:B------:R-:W-:Y:S01]  /*1a20*/  FMUL R8, R7, R8 ;  /* 0x0000000807087220 */ /* 0x000fe20000400000 */
[----:B----4-:R-:W-:-:S03]  /*1a30*/  FADD R2, -R4, R21 ;  /* 0x0000001504027221 */ /* 0x010fc60000000100 */
        /* <DEDUP_REMOVED lines=10> */
[C---:B------:R-:W-:Y:S01]  /*1ae0*/  FADD R2, -R4.reuse, R3 ;  /* 0x0000000304027221 */ /* 0x040fe20000000100 */
[C---:B------:R-:W-:Y:S01]  /*1af0*/  FMUL R8, R7.reuse, R8 ;  /* 0x0000000807087220 */ /* 0x040fe20000400000 */
[----:B------:R-:W-:Y:S02]  /*1b00*/  FADD R10, -R4, R13 ;  /* 0x0000000d040a7221 */ /* 0x000fe40000000100 */
[C---:B------:R-:W-:Y:S01]  /*1b10*/  FMUL R2, R7.reuse, R2 ;  /* 0x0000000207027220 */ /* 0x040fe20000400000 */
[----:B------:R-:W-:Y:S01]  /*1b20*/  FFMA R9, R8, -R0, R9 ;  /* 0x8000000008097223 */ /* 0x000fe20000000009 */
[----:B------:R-:W-:-:S03]  /*1b30*/  FMUL R10, R7, R10 ;  /* 0x0000000a070a7220 */ /* 0x000fc60000400000 */
[----:B------:R-:W-:-:S04]  /*1b40*/  FFMA R9, R2, -R0, R9 ;  /* 0x8000000002097223 */ /* 0x000fc80000000009 */
[----:B------:R-:W-:-:S07]  /*1b50*/  FFMA R9, R10, -R0, R9 ;  /* 0x800000000a097223 */ /* 0x000fce0000000009 */
.L_x_596:
[----:B------:R-:W-:Y:S05]  /*1b60*/  BRA.U !UP1, `(.L_x_592) ;  /* 0x0000000109947547 */ /* 0x000fea000b800000 */
[----:B------:R-:W-:Y:S02]  /*1b70*/  UISETP.GE.U32.AND UP0, UPT, UR6, 0x4, UPT ;  /* 0x000000040600788c */ /* 0x000fe4000bf06070 */
[----:B------:R-:W-:-:S04]  /*1b80*/  ULOP3.LUT UR5, UR5, 0x3, URZ, 0xc0, !UPT ;  /* 0x0000000305057892 */ /* 0x000fc8000f8ec0ff */
        /* <DEDUP_REMOVED lines=8> */
[----:B------:R-:W4:Y:S01]  /*1c10*/  LDG.E.CONSTANT R17, desc[UR10][R2.64+0xc] ;  /* 0x00000c0a02117981 */ /* 0x000f22000c1e9900 */
[----:B------:R-:W-:Y:S01]  /*1c20*/  UIADD3 UR4, UPT, UPT, UR4, 0x4, URZ ;  /* 0x0000000404047890 */ /* 0x000fe2000fffe0ff */
[----:B--2--5:R-:W-:-:S04]  /*1c30*/  FADD R8, -R4, R11 ;  /* 0x0000000b04087221 */ /* 0x024fc80000000100 */
[----:B------:R-:W-:Y:S01]  /*1c40*/  FMUL R8, R7, R8 ;  /* 0x0000000807087220 */ /* 0x000fe20000400000 */
[----:B---3--:R-:W-:-:S03]  /*1c50*/  FADD R10, -R4, R13 ;  /* 0x0000000d040a7221 */ /* 0x008fc60000000100 */
[----:B------:R-:W-:Y:S01]  /*1c60*/  FFMA R9, R8, -R0, R9 ;  /* 0x8000000008097223 */ /* 0x000fe20000000009 */
[C---:B----4-:R-:W-:Y:S01]  /*1c70*/  FADD R8, -R4.reuse, R15 ;  /* 0x0000000f04087221 */ /* 0x050fe20000000100 */
[C---:B------:R-:W-:Y:S01]  /*1c80*/  FMUL R10, R7.reuse, R10 ;  /* 0x0000000a070a7220 */ /* 0x040fe20000400000 */
[----:B------:R-:W-:Y:S02]  /*1c90*/  FADD R12, -R4, R17 ;  /* 0x00000011040c7221 */ /* 0x000fe40000000100 */
[C---:B------:R-:W-:Y:S01]  /*1ca0*/  FMUL R8, R7.reuse, R8 ;  /* 0x0000000807087220 */ /* 0x040fe20000400000 */
[----:B------:R-:W-:Y:S01]  /*1cb0*/  FFMA R9, R10, -R0, R9 ;  /* 0x800000000a097223 */ /* 0x000fe20000000009 */
[----:B------:R-:W-:-:S03]  /*1cc0*/  FMUL R12, R7, R12 ;  /* 0x0000000c070c7220 */ /* 0x000fc60000400000 */
[----:B------:R-:W-:-:S04]  /*1cd0*/  FFMA R9, R8, -R0, R9 ;  /* 0x8000000008097223 */ /* 0x000fc80000000009 */
[----:B------:R-:W-:-:S07]  /*1ce0*/  FFMA R9, R12, -R0, R9 ;  /* 0x800000000c097223 */ /* 0x000fce0000000009 */
.L_x_597:
[----:B------:R-:W-:Y:S05]  /*1cf0*/  BRA.U !UP1, `(.L_x_592) ;  /* 0x0000000109307547 */ /* 0x000fea000b800000 */
[----:B------:R-:W0:Y:S01]  /*1d00*/  LDC.64 R10, c[0x0][0x388] ;  /* 0x0000e200ff0a7b82 */ /* 0x000e220000000a00 */
[----:B------:R-:W-:Y:S01]  /*1d10*/  IADD3 R13, PT, PT, R6, UR4, RZ ;  /* 0x00000004060d7c10 */ /* 0x000fe2000fffe0ff */
[----:B------:R-:W-:-:S12]  /*1d20*/  UIADD3 UR5, UPT, UPT, -UR5, URZ, URZ ;  /* 0x000000ff05057290 */ /* 0x000fd8000fffe1ff */
.L_x_598:
[----:B0-----:R-:W-:-:S06]  /*1d30*/  IMAD.WIDE R2, R13, 0x4, R10 ;  /* 0x000000040d027825 */ /* 0x001fcc00078e020a */
[----:B------:R-:W2:Y:S01]  /*1d40*/  LDG.E.CONSTANT R3, desc[UR10][R2.64] ;  /* 0x0000000a02037981 */ /* 0x000ea2000c1e9900 */
[----:B------:R-:W-:Y:S01]  /*1d50*/  UIADD3 UR5, UPT, UPT, UR5, 0x1, URZ ;  /* 0x0000000105057890 */ /* 0x000fe2000fffe0ff */
[----:B------:R-:W-:-:S03]  /*1d60*/  IADD3 R13, PT, PT, R13, 0x1, RZ ;  /* 0x000000010d0d7810 */ /* 0x000fc60007ffe0ff */
[----:B------:R-:W-:Y:S01]  /*1d70*/  UISETP.NE.AND UP0, UPT, UR5, URZ, UPT ;  /* 0x000000ff0500728c */ /* 0x000fe2000bf05270 */
[----:B--2--5:R-:W-:-:S04]  /*1d80*/  FADD R8, -R4, R3 ;  /* 0x0000000304087221 */ /* 0x024fc80000000100 */
[----:B------:R-:W-:-:S04]  /*1d90*/  FMUL R8, R7, R8 ;  /* 0x0000000807087220 */ /* 0x000fc80000400000 */
[----:B------:R-:W-:Y:S01]  /*1da0*/  FFMA R9, R8, -R0, R9 ;  /* 0x8000000008097223 */ /* 0x000fe20000000009 */
[----:B------:R-:W-:Y:S06]  /*1db0*/  BRA.U UP0, `(.L_x_598) ;  /* 0xfffffffd00dc7547 */ /* 0x000fec000b83ffff */
.L_x_592:
[----:B------:R-:W0:Y:S02]  /*1dc0*/  LDC R10, c[0x0][0x384] ;  /* 0x0000e100ff0a7b82 */ /* 0x000e240000000800 */
[----:B0-----:R-:W-:-:S13]  /*1dd0*/  ISETP.GE.AND P0, PT, R10, 0x1, PT ;  /* 0x000000010a00780c */ /* 0x001fda0003f06270 */
[----:B------:R-:W-:Y:S05]  /*1de0*/  @!P0 EXIT ;  /* 0x000000000000894d */ /* 0x000fea0003800000 */
[----:B------:R-:W-:Y:S01]  /*1df0*/  I2FP.F32.U32 R10, R10 ;  /* 0x0000000a000a7245 */ /* 0x000fe20000201000 */
        /* <DEDUP_REMOVED lines=14> */
.L_x_599:
[----:B------:R-:W0:Y:S01]  /*1ee0*/  MUFU.RCP R3, R10 ;  /* 0x0000000a00037308 */ /* 0x000e220000001000 */
[----:B------:R-:W-:Y:S01]  /*1ef0*/  BSSY.RECONVERGENT B2, `(.L_x_600) ;  /* 0x000000e000027945 */ /* 0x000fe20003800200 */
[----:B------:R-:W-:-:S06]  /*1f00*/  FMUL R7, R7, R0 ;  /* 0x0000000007077220 */ /* 0x000fcc0000400000 */
        /* <DEDUP_REMOVED lines=8> */
[----:B------:R-:W-:Y:S02]  /*1f90*/  MOV R0, R10 ;  /* 0x0000000a00007202 */ /* 0x000fe40000000f00 */
[----:B------:R-:W-:-:S07]  /*1fa0*/  MOV R2, 0x1fc0 ;  /* 0x00001fc000027802 */ /* 0x000fce0000000f00 */
[----:B-----5:R-:W-:Y:S05]  /*1fb0*/  CALL.REL.NOINC `($__internal_21_$__cuda_sm3x_div_rn_noftz_f32_slowpath) ;  /* 0x0000001800b47944 */ /* 0x020fea0003c00000 */
[----:B------:R-:W-:-:S07]  /*1fc0*/  MOV R8, R0 ;  /* 0x0000000000087202 */ /* 0x000fce0000000f00 */
.L_x_601:
[----:B------:R-:W-:Y:S05]  /*1fd0*/  BSYNC.RECONVERGENT B2 ;  /* 0x0000000000027941 */ /* 0x000fea0003800200 */
.L_x_600:
[----:B------:R-:W0:Y:S01]  /*1fe0*/  LDCU UR5, c[0x0][0x384] ;  /* 0x00007080ff0577ac */ /* 0x000e220008000800 */
[----:B------:R-:W-:Y:S01]  /*1ff0*/  HFMA2 R9, -RZ, RZ, 0, 0 ;  /* 0x00000000ff097431 */ /* 0x000fe200000001ff */
[----:B0-----:R-:W-:Y:S02]  /*2000*/  UISETP.GE.U32.AND UP0, UPT, UR5, 0x8, UPT ;  /* 0x000000080500788c */ /* 0x001fe4000bf06070 */
[----:B------:R-:W-:-:S07]  /*2010*/  ULOP3.LUT UR12, UR5, 0x7, URZ, 0xc0, !UPT ;  /* 0x00000007050c7892 */ /* 0x000fce000f8ec0ff */
[----:B------:R-:W-:Y:S05]  /*2020*/  BRA.U !UP0, `(.L_x_602) ;  /* 0x0000000d08247547 */ /* 0x000fea000b800000 */
[----:B------:R-:W0:Y:S01]  /*2030*/  LDCU.64 UR8, c[0x0][0x3a0] ;  /* 0x00007400ff0877ac */ /* 0x000e220008000a00 */
[----:B------:R-:W1:Y:S01]  /*2040*/  LDC.64 R10, c[0x0][0x390] ;  /* 0x0000e400ff0a7b82 */ /* 0x000e620000000a00 */
[----:B------:R-:W-:Y:S01]  /*2050*/  MOV R23, R6 ;  /* 0x0000000600177202 */ /* 0x000fe20000000f00 */
[----:B------:R-:W2:Y:S06]  /*2060*/  LDCU.64 UR6, c[0x0][0x388] ;  /* 0x00007100ff0677ac */ /* 0x000eac0008000a00 */
[----:B------:R-:W3:Y:S01]  /*2070*/  LDC.64 R12, c[0x0][0x398] ;  /* 0x0000e600ff0c7b82 */ /* 0x000ee20000000a00 */
[----:B0-----:R-:W-:-:S02]  /*2080*/  UIADD3 UR8, UP1, UPT, UR8, 0x10, URZ ;  /* 0x0000001008087890 */ /* 0x001fc4000ff3e0ff */
[----:B--2---:R-:W-:Y:S02]  /*2090*/  UIADD3 UR4, UP0, UPT, UR6, 0x10, URZ ;  /* 0x0000001006047890 */ /* 0x004fe4000ff1e0ff */
[----:B------:R-:W-:Y:S02]  /*20a0*/  ULOP3.LUT UR6, UR5, 0x7ffffff8, URZ, 0xc0, !UPT ;  /* 0x7ffffff805067892 */ /* 0x000fe4000f8ec0ff */
[----:B------:R-:W-:Y:S01]  /*20b0*/  MOV R16, UR8 ;  /* 0x0000000800107c02 */ /* 0x000fe20008000f00 */
[----:B------:R-:W-:Y:S02]  /*20c0*/  UIADD3.X UR9, UPT, UPT, URZ, UR9, URZ, UP1, !UPT ;  /* 0x00000009ff097290 */ /* 0x000fe40008ffe4ff */
[----:B------:R-:W-:Y:S01]  /*20d0*/  UIADD3.X UR5, UPT, UPT, URZ, UR7, URZ, UP0, !UPT ;  /* 0x00000007ff057290 */ /* 0x000fe200087fe4ff */
[----:B------:R-:W-:Y:S01]  /*20e0*/  MOV R9, UR6 ;  /* 0x0000000600097c02 */ /* 0x000fe20008000f00 */
[----:B------:R-:W-:Y:S02]  /*20f0*/  UIADD3 UR7, UPT, UPT, -UR6, URZ, URZ ;  /* 0x000000ff06077290 */ /* 0x000fe4000fffe1ff */
[----:B------:R-:W-:-:S10]  /*2100*/  MOV R17, UR9 ;  /* 0x0000000900117c02 */ /* 0x000fd40008000f00 */
.L_x_619:
[----:B-1----:R-:W-:Y:S01]  /*2110*/  IMAD.WIDE R14, R23, 0x4, R10 ;  /* 0x00000004170e7825 */ /* 0x002fe200078e020a */
[----:B0-----:R-:W2:Y:S04]  /*2120*/  LDG.E.CONSTANT R3, desc[UR10][R16.64+-0x10] ;  /* 0xfffff00a10037981 */ /* 0x001ea8000c1e9900 */
[----:B------:R-:W2:Y:S01]  /*2130*/  LDG.E.CONSTANT R2, desc[UR10][R14.64] ;  /* 0x0000000a0e027981 */ /* 0x000ea2000c1e9900 */
[----:B------:R-:W0:Y:S01]  /*2140*/  MUFU.RCP R0, R5 ;  /* 0x0000000500007308 */ /* 0x000e220000001000 */
[----:B------:R-:W-:Y:S02]  /*2150*/  MOV R20, UR4 ;  /* 0x0000000400147c02 */ /* 0x000fe40008000f00 */
[----:B------:R-:W-:Y:S01]  /*2160*/  MOV R21, UR5 ;  /* 0x0000000500157c02 */ /* 0x000fe20008000f00 */
[----:B------:R-:W-:Y:S01]  /*2170*/  BSSY.RECONVERGENT B2, `(.L_x_603) ;  /* 0x000000f000027945 */ /* 0x000fe20003800200 */
[----:B0-----:R-:W-:-:S04]  /*2180*/  FFMA R19, R0, -R5, 1 ;  /* 0x3f80000000137423 */ /* 0x001fc80000000805 */
[----:B------:R-:W-:Y:S01]  /*2190*/  FFMA R0, R0, R19, R0 ;  /* 0x0000001300007223 */ /* 0x000fe20000000000 */
[----:B---3--:R-:W-:-:S04]  /*21a0*/  IMAD.WIDE R18, R23, 0x4, R12 ;  /* 0x0000000417127825 */ /* 0x008fc800078e020c */
[----:B------:R-:W-:-:S04]  /*21b0*/  IMAD.WIDE R20, R23, 0x4, R20 ;  /* 0x0000000417147825 */ /* 0x000fc800078e0214 */
[----:B--2---:R-:W-:-:S04]  /*21c0*/  FMUL R22, R2, R3 ;  /* 0x0000000302167220 */ /* 0x004fc80000400000 */
[----:B------:R-:W0:Y:S01]  /*21d0*/  FCHK P0, R22, R5 ;  /* 0x0000000516007302 */ /* 0x000e220000000000 */
[----:B------:R-:W-:-:S04]  /*21e0*/  FFMA R3, R0, R22, RZ ;  /* 0x0000001600037223 */ /* 0x000fc800000000ff */
[----:B------:R-:W-:-:S04]  /*21f0*/  FFMA R2, R3, -R5, R22 ;  /* 0x8000000503027223 */ /* 0x000fc80000000016 */
[----:B------:R-:W-:Y:S01]  /*2200*/  FFMA R0, R0, R2, R3 ;  /* 0x0000000200007223 */ /* 0x000fe20000000003 */
[----:B0-----:R-:W-:Y:S06]  /*2210*/  @!P0 BRA `(.L_x_604) ;  /* 0x0000000000108947 */ /* 0x001fec0003800000 */
[----:B------:R-:W-:Y:S02]  /*2220*/  MOV R3, R22 ;  /* 0x0000001600037202 */ /* 0x000fe40000000f00 */
[----:B------:R-:W-:Y:S02]  /*2230*/  MOV R0, R5 ;  /* 0x0000000500007202 */ /* 0x000fe40000000f00 */
[----:B------:R-:W-:-:S07]  /*2240*/  MOV R2, 0x2260 ;  /* 0x0000226000027802 */ /* 0x000fce0000000f00 */
[----:B-----5:R-:W-:Y:S05]  /*2250*/  CALL.REL.NOINC `($__internal_21_$__cuda_sm3x_div_rn_noftz_f32_slowpath) ;  /* 0x00000018000c7944 */ /* 0x020fea0003c00000 */
.L_x_604:
[----:B------:R-:W-:Y:S05]  /*2260*/  BSYNC.RECONVERGENT B2 ;  /* 0x0000000000027941 */ /* 0x000fea0003800200 */
.L_x_603:
[----:B------:R-:W2:Y:S04]  /*2270*/  LDG.E.CONSTANT R3, desc[UR10][R20.64+-0x10] ;  /* 0xfffff00a14037981 */ /* 0x000ea8000c1e9900 */
[----:B------:R-:W3:Y:S04]  /*2280*/  LDG.E.CONSTANT R2, desc[UR10][R14.64+0x4] ;  /* 0x0000040a0e027981 */ /* 0x000ee8000c1e9900 */
[----:B------:R-:W3:Y:S01]  /*2290*/  LDG.E.CONSTANT R25, desc[UR10][R16.64+-0xc] ;  /* 0xfffff40a10197981 */ /* 0x000ee2000c1e9900 */
[----:B------:R-:W0:Y:S01]  /*22a0*/  MUFU.RCP R22, R5 ;  /* 0x0000000500167308 */ /* 0x000e220000001000 */
[----:B------:R-:W-:Y:S01]  /*22b0*/  BSSY.RECONVERGENT B2, `(.L_x_605) ;  /* 0x0000011000027945 */ /* 0x000fe20003800200 */
[----:B0-----:R-:W-:Y:S01]  /*22c0*/  FFMA R29, R22, -R5, 1 ;  /* 0x3f800000161d7423 */ /* 0x001fe20000000805 */
[----:B--2--5:R-:W-:-:S04]  /*22d0*/  FADD R3, -R4, R3 ;  /* 0x0000000304037221 */ /* 0x024fc80000000100 */
[----:B------:R-:W-:Y:S01]  /*22e0*/  FFMA R3, R7, R3, R0 ;  /* 0x0000000307037223 */ /* 0x000fe20000000000 */
[----:B------:R-:W-:-:S03]  /*22f0*/  FFMA R0, R22, R29, R22 ;  /* 0x0000001d16007223 */ /* 0x000fc60000000016 */
[----:B------:R-:W-:Y:S01]  /*2300*/  FADD R3, R3, R8 ;  /* 0x0000000803037221 */ /* 0x000fe20000000000 */
[----:B---3--:R-:W-:-:S04]  /*2310*/  FMUL R27, R2, R25 ;  /* 0x00000019021b7220 */ /* 0x008fc80000400000 */
[----:B------:R0:W-:Y:S01]  /*2320*/  STG.E desc[UR10][R18.64], R3 ;  /* 0x0000000312007986 */ /* 0x0001e2000c10190a */
[----:B------:R-:W1:Y:S01]  /*2330*/  FCHK P0, R27, R5 ;  /* 0x000000051b007302 */ /* 0x000e620000000000 */
[----:B------:R-:W-:-:S04]  /*2340*/  FFMA R2, R0, R27, RZ ;  /* 0x0000001b00027223 */ /* 0x000fc800000000ff */
[----:B------:R-:W-:-:S04]  /*2350*/  FFMA R25, R2, -R5, R27 ;  /* 0x8000000502197223 */ /* 0x000fc8000000001b */
[----:B------:R-:W-:Y:S01]  /*2360*/  FFMA R0, R0, R25, R2 ;  /* 0x0000001900007223 */ /* 0x000fe20000000002 */
[----:B01----:R-:W-:Y:S06]  /*2370*/  @!P0 BRA `(.L_x_606) ;  /* 0x0000000000108947 */ /* 0x003fec0003800000 */
[----:B------:R-:W-:Y:S02]  /*2380*/  MOV R3, R27 ;  /* 0x0000001b00037202 */ /* 0x000fe40000000f00 */
[----:B------:R-:W-:Y:S02]  /*2390*/  MOV R0, R5 ;  /* 0x0000000500007202 */ /* 0x000fe40000000f00 */
[----:B------:R-:W-:-:S07]  /*23a0*/  MOV R2, 0x23c0 ;  /* 0x000023c000027802 */ /* 0x000fce0000000f00 */
[----:B------:R-:W-:Y:S05]  /*23b0*/  CALL.REL.NOINC `($__internal_21_$__cuda_sm3x_div_rn_noftz_f32_slowpath) ;  /* 0x0000001400b47944 */ /* 0x000fea0003c00000 */
.L_x_606:
[----:B------:R-:W-:Y:S05]  /*23c0*/  BSYNC.RECONVERGENT B2 ;  /* 0x0000000000027941 */ /* 0x000fea0003800200 */
.L_x_605:
[----:B------:R-:W2:Y:S04]  /*23d0*/  LDG.E.CONSTANT R3, desc[UR10][R20.64+-0xc] ;  /* 0xfffff40a14037981 */ /* 0x000ea8000c1e9900 */
[----:B------:R-:W3:Y:S04]  /*23e0*/  LDG.E.CONSTANT R2, desc[UR10][R14.64+0x8] ;  /* 0x0000080a0e027981 */ /* 0x000ee8000c1e9900 */
[----:B------:R-:W3:Y:S01]  /*23f0*/  LDG.E.CONSTANT R25, desc[UR10][R16.64+-0x8] ;  /* 0xfffff80a10197981 */ /* 0x000ee2000c1e9900 */
[----:B------:R-:W0:Y:S01]  /*2400*/  MUFU.RCP R22, R5 ;  /* 0x0000000500167308 */ /* 0x000e220000001000 */
[----:B------:R-:W-:Y:S01]  /*2410*/  BSSY.RECONVERGENT B2, `(.L_x_607) ;  /* 0x0000011000027945 */ /* 0x000fe20003800200 */
[----:B0-----:R-:W-:Y:S01]  /*2420*/  FFMA R29, R22, -R5, 1 ;  /* 0x3f800000161d7423 */ /* 0x001fe20000000805 */
[----:B--2---:R-:W-:-:S04]  /*2430*/  FADD R3, -R4, R3 ;  /* 0x0000000304037221 */ /* 0x004fc80000000100 */
        /* <DEDUP_REMOVED lines=14> */
.L_x_608:
[----:B------:R-:W-:Y:S05]  /*2520*/  BSYNC.RECONVERGENT B2 ;  /* 0x0000000000027941 */ /* 0x000fea0003800200 */
.L_x_607:
        /* <DEDUP_REMOVED lines=21> */
.L_x_610:
[----:B------:R-:W-:Y:S05]  /*2680*/  BSYNC.RECONVERGENT B2 ;  /* 0x0000000000027941 */ /* 0x000fea0003800200 */
.L_x_609:
        /* <DEDUP_REMOVED lines=21> */
.L_x_612:
[----:B------:R-:W-:Y:S05]  /*27e0*/  BSYNC.RECONVERGENT B2 ;  /* 0x0000000000027941 */ /* 0x000fea0003800200 */
.L_x_611:
        /* <DEDUP_REMOVED lines=21> */
.L_x_614:
[----:B------:R-:W-:Y:S05]  /*2940*/  BSYNC.RECONVERGENT B2 ;  /* 0x0000000000027941 */ /* 0x000fea0003800200 */
.L_x_613:
        /* <DEDUP_REMOVED lines=21> */
.L_x_616:
[----:B------:R-:W-:Y:S05]  /*2aa0*/  BSYNC.RECONVERGENT B2 ;  /* 0x0000000000027941 */ /* 0x000fea0003800200 */
.L_x_615:
        /* <DEDUP_REMOVED lines=21> */
.L_x_618:
[----:B------:R-:W-:Y:S05]  /*2c00*/  BSYNC.RECONVERGENT B2 ;  /* 0x0000000000027941 */ /* 0x000fea0003800200 */
.L_x_617:
[----:B------:R-:W2:Y:S01]  /*2c10*/  LDG.E.CONSTANT R21, desc[UR10][R20.64+0xc] ;  /* 0x00000c0a14157981 */ /* 0x000ea2000c1e9900 */
[----:B------:R-:W-:Y:S01]  /*2c20*/  UIADD3 UR7, UPT, UPT, UR7, 0x8, URZ ;  /* 0x0000000807077890 */ /* 0x000fe2000fffe0ff */
[----:B------:R-:W-:Y:S02]  /*2c30*/  IADD3 R16, P0, PT, R16, 0x20, RZ ;  /* 0x0000002010107810 */ /* 0x000fe40007f1e0ff */
[----:B------:R-:W-:Y:S01]  /*2c40*/  IADD3 R23, PT, PT, R23, 0x8, RZ ;  /* 0x0000000817177810 */ /* 0x000fe20007ffe0ff */
[----:B------:R-:W-:Y:S01]  /*2c50*/  UISETP.NE.AND UP0, UPT, UR7, URZ, UPT ;  /* 0x000000ff0700728c */ /* 0x000fe2000bf05270 */
[----:B------:R-:W-:Y:S01]  /*2c60*/  IADD3.X R17, PT, PT, RZ, R17, RZ, P0, !PT ;  /* 0x00000011ff117210 */ /* 0x000fe200007fe4ff */
[----:B--2---:R-:W-:-:S04]  /*2c70*/  FADD R2, -R4, R21 ;  /* 0x0000001504027221 */ /* 0x004fc80000000100 */
[----:B------:R-:W-:-:S04]  /*2c80*/  FFMA R3, R7, R2, R0 ;  /* 0x0000000207037223 */ /* 0x000fc80000000000 */
[----:B------:R-:W-:-:S05]  /*2c90*/  FADD R3, R3, R8 ;  /* 0x0000000803037221 */ /* 0x000fca0000000000 */
[----:B------:R0:W-:Y:S01]  /*2ca0*/  STG.E desc[UR10][R18.64+0x1c], R3 ;  /* 0x00001c0312007986 */ /* 0x0001e2000c10190a */
[----:B------:R-:W-:Y:S05]  /*2cb0*/  BRA.U UP0, `(.L_x_619) ;  /* 0xfffffff500147547 */ /* 0x000fea000b83ffff */
.L_x_602:
[----:B------:R-:W-:-:S13]  /*2cc0*/  ISETP.NE.AND P0, PT, RZ, UR12, PT ;  /* 0x0000000cff007c0c */ /* 0x000fda000bf05270 */
[----:B------:R-:W-:Y:S05]  /*2cd0*/  @!P0 EXIT ;  /* 0x000000000000894d */ /* 0x000fea0003800000 */
[----:B------:R-:W1:Y:S01]  /*2ce0*/  LDCU UR4, c[0x0][0x384] ;  /* 0x00007080ff0477ac */ /* 0x000e620008000800 */
[----:B------:R-:W-:Y:S02]  /*2cf0*/  UISETP.GE.U32.AND UP0, UPT, UR12, 0x4, UPT ;  /* 0x000000040c00788c */ /* 0x000fe4000bf06070 */
[----:B-1----:R-:W-:-:S07]  /*2d00*/  ULOP3.LUT UR4, UR4, 0x3, URZ, 0xc0, !UPT ;  /* 0x0000000304047892 */ /* 0x002fce000f8ec0ff */
[----:B------:R-:W-:Y:S05]  /*2d10*/  BRA.U !UP0, `(.L_x_620) ;  /* 0x0000000508887547 */ /* 0x000fea000b800000 */
[----:B------:R-:W1:Y:S01]  /*2d20*/  LDC.64 R16, c[0x0][0x390] ;  /* 0x0000e400ff107b82 */ /* 0x000e620000000a00 */
[----:B------:R-:W-:-:S07]  /*2d30*/  IADD3 R10, PT, PT, R6, R9, RZ ;  /* 0x00000009060a7210 */ /* 0x000fce0007ffe0ff */
[----:B------:R-:W2:Y:S01]  /*2d40*/  LDC.64 R14, c[0x0][0x3a0] ;  /* 0x0000e800ff0e7b82 */ /* 0x000ea20000000a00 */
[----:B-1----:R-:W-:-:S05]  /*2d50*/  IMAD.WIDE R16, R10, 0x4, R16 ;  /* 0x000000040a107825 */ /* 0x002fca00078e0210 */
[----:B------:R-:W3:Y:S01]  /*2d60*/  LDG.E.CONSTANT R0, desc[UR10][R16.64] ;  /* 0x0000000a10007981 */ /* 0x000ee2000c1e9900 */
[----:B--2---:R-:W-:-:S05]  /*2d70*/  IMAD.WIDE.U32 R14, R9, 0x4, R14 ;  /* 0x00000004090e7825 */ /* 0x004fca00078e000e */
[----:B0-----:R-:W3:Y:S01]  /*2d80*/  LDG.E.CONSTANT R3, desc[UR10][R14.64] ;  /* 0x0000000a0e037981 */ /* 0x001ee2000c1e9900 */
[----:B------:R-:W0:Y:S01]  /*2d90*/  MUFU.RCP R2, R5 ;  /* 0x0000000500027308 */ /* 0x000e220000001000 */
[----:B------:R-:W-:Y:S01]  /*2da0*/  BSSY.RECONVERGENT B2, `(.L_x_621) ;  /* 0x000000d000027945 */ /* 0x000fe20003800200 */
[----:B0-----:R-:W-:Y:S01]  /*2db0*/  FFMA R13, R2, -R5, 1 ;  /* 0x3f800000020d7423 */ /* 0x001fe20000000805 */
[----:B---3--:R-:W-:-:S05]  /*2dc0*/  FMUL R11, R0, R3 ;  /* 0x00000003000b7220 */ /* 0x008fca0000400000 */
[----:B------:R-:W0:Y:S01]  /*2dd0*/  FCHK P0, R11, R5 ;  /* 0x000000050b007302 */ /* 0x000e220000000000 */
[----:B------:R-:W-:-:S04]  /*2de0*/  FFMA R0, R2, R13, R2 ;  /* 0x0000000d02007223 */ /* 0x000fc80000000002 */
        /* <DEDUP_REMOVED lines=8> */
.L_x_622:
[----:B------:R-:W-:Y:S05]  /*2e70*/  BSYNC.RECONVERGENT B2 ;  /* 0x0000000000027941 */ /* 0x000fea0003800200 */
.L_x_621:
[----:B------:R-:W0:Y:S01]  /*2e80*/  LDC.64 R12, c[0x0][0x388] ;  /* 0x0000e200ff0c7b82 */ /* 0x000e220000000a00 */
[----:B------:R-:W2:Y:S04]  /*2e90*/  LDG.E.CONSTANT R18, desc[UR10][R16.64+0x4] ;  /* 0x0000040a10127981 */ /* 0x000ea8000c1e9900 */
[----:B------:R-:W2:Y:S03]  /*2ea0*/  LDG.E.CONSTANT R21, desc[UR10][R14.64+0x4] ;  /* 0x0000040a0e157981 */ /* 0x000ea6000c1e9900 */
[----:B------:R-:W1:Y:S01]  /*2eb0*/  LDC.64 R2, c[0x0][0x398] ;  /* 0x0000e600ff027b82 */ /* 0x000e620000000a00 */
[----:B0-----:R-:W-:-:S05]  /*2ec0*/  IMAD.WIDE R12, R10, 0x4, R12 ;  /* 0x000000040a0c7825 */ /* 0x001fca00078e020c */
[----:B------:R-:W3:Y:S01]  /*2ed0*/  LDG.E.CONSTANT R11, desc[UR10][R12.64] ;  /* 0x0000000a0c0b7981 */ /* 0x000ee2000c1e9900 */
[----:B------:R-:W0:Y:S01]  /*2ee0*/  MUFU.RCP R20, R5 ;  /* 0x0000000500147308 */ /* 0x000e220000001000 */
[----:B------:R-:W-:Y:S01]  /*2ef0*/  BSSY.RECONVERGENT B2, `(.L_x_623) ;  /* 0x0000012000027945 */ /* 0x000fe20003800200 */
[----:B--2---:R-:W-:-:S06]  /*2f00*/  FMUL R21, R18, R21 ;  /* 0x0000001512157220 */ /* 0x004fcc0000400000 */
[----:B------:R-:W2:Y:S01]  /*2f10*/  FCHK P0, R21, R5 ;  /* 0x0000000515007302 */ /* 0x000ea20000000000 */
[----:B---3-5:R-:W-:-:S04]  /*2f20*/  FADD R11, -R4, R11 ;  /* 0x0000000b040b7221 */ /* 0x028fc80000000100 */
[----:B------:R-:W-:Y:S01]  /*2f30*/  FFMA R19, R7, R11, R0 ;  /* 0x0000000b07137223 */ /* 0x000fe20000000000 */
[----:B-1----:R-:W-:-:S04]  /*2f40*/  IMAD.WIDE R10, R10, 0x4, R2 ;  /* 0x000000040a0a7825 */ /* 0x002fc800078e0202 */
[----:B------:R-:W-:Y:S01]  /*2f50*/  FADD R19, R19, R8 ;  /* 0x0000000813137221 */ /* 0x000fe20000000000 */
[----:B0-----:R-:W-:-:S04]  /*2f60*/  FFMA R3, R20, -R5, 1 ;  /* 0x3f80000014037423 */ /* 0x001fc80000000805 */
[----:B------:R0:W-:Y:S01]  /*2f70*/  STG.E desc[UR10][R10.64], R19 ;  /* 0x000000130a007986 */ /* 0x0001e2000c10190a */
[----:B------:R-:W-:-:S04]  /*2f80*/  FFMA R0, R20, R3, R20 ;  /* 0x0000000314007223 */ /* 0x000fc80000000014 */
[----:B------:R-:W-:-:S04]  /*2f90*/  FFMA R2, R0, R21, RZ ;  /* 0x0000001500027223 */ /* 0x000fc800000000ff */
[----:B------:R-:W-:-:S04]  /*2fa0*/  FFMA R3, R2, -R5, R21 ;  /* 0x8000000502037223 */ /* 0x000fc80000000015 */
[----:B------:R-:W-:Y:S01]  /*2fb0*/  FFMA R0, R0, R3, R2 ;  /* 0x0000000300007223 */ /* 0x000fe20000000002 */
[----:B0-2---:R-:W-:Y:S06]  /*2fc0*/  @!P0 BRA `(.L_x_624) ;  /* 0x0000000000108947 */ /* 0x005fec0003800000 */
[----:B------:R-:W-:Y:S02]  /*2fd0*/  MOV R3, R21 ;  /* 0x0000001500037202 */ /* 0x000fe40000000f00 */
[----:B------:R-:W-:Y:S02]  /*2fe0*/  MOV R0, R5 ;  /* 0x0000000500007202 */ /* 0x000fe40000000f00 */
[----:B------:R-:W-:-:S07]  /*2ff0*/  MOV R2, 0x3010 ;  /* 0x0000301000027802 */ /* 0x000fce0000000f00 */
[----:B------:R-:W-:Y:S05]  /*3000*/  CALL.REL.NOINC `($__internal_21_$__cuda_sm3x_div_rn_noftz_f32_slowpath) ;  /* 0x0000000800a07944 */ /* 0x000fea0003c00000 */
.L_x_624:
[----:B------:R-:W-:Y:S05]  /*3010*/  BSYNC.RECONVERGENT B2 ;  /* 0x0000000000027941 */ /* 0x000fea0003800200 */
.L_x_623:
        /* <DEDUP_REMOVED lines=21> */
.L_x_626:
[----:B------:R-:W-:Y:S05]  /*3170*/  BSYNC.RECONVERGENT B2 ;  /* 0x0000000000027941 */ /* 0x000fea0003800200 */
.L_x_625:
        /* <DEDUP_REMOVED lines=21> */
.L_x_628:
[----:B------:R-:W-:Y:S05]  /*32d0*/  BSYNC.RECONVERGENT B2 ;  /* 0x0000000000027941 */ /* 0x000fea0003800200 */
.L_x_627:
[----:B------:R-:W2:Y:S01]  /*32e0*/  LDG.E.CONSTANT R13, desc[UR10][R12.64+0xc] ;  /* 0x00000c0a0c0d7981 */ /* 0x000ea2000c1e9900 */
[----:B------:R-:W-:Y:S01]  /*32f0*/  IADD3 R9, PT, PT, R9, 0x4, RZ ;  /* 0x0000000409097810 */ /* 0x000fe20007ffe0ff */
[----:B--2---:R-:W-:-:S04]  /*3300*/  FADD R2, -R4, R13 ;  /* 0x0000000d04027221 */ /* 0x004fc80000000100 */
[----:B------:R-:W-:-:S04]  /*3310*/  FFMA R3, R7, R2, R0 ;  /* 0x0000000207037223 */ /* 0x000fc80000000000 */
[----:B------:R-:W-:-:S05]  /*3320*/  FADD R3, R3, R8 ;  /* 0x0000000803037221 */ /* 0x000fca0000000000 */
[----:B------:R1:W-:Y:S02]  /*3330*/  STG.E desc[UR10][R10.64+0xc], R3 ;  /* 0x00000c030a007986 */ /* 0x0003e4000c10190a */
.L_x_620:
[----:B------:R-:W-:-:S13]  /*3340*/  ISETP.NE.AND P0, PT, RZ, UR4, PT ;  /* 0x00000004ff007c0c */ /* 0x000fda000bf05270 */
[----:B------:R-:W-:Y:S05]  /*3350*/  @!P0 EXIT ;  /* 0x000000000000894d */ /* 0x000fea0003800000 */
[----:B------:R-:W-:-:S09]  /*3360*/  UISETP.NE.AND UP0, UPT, UR4, 0x1, UPT ;  /* 0x000000010400788c */ /* 0x000fd2000bf05270 */
[----:B------:R-:W-:Y:S05]  /*3370*/  BRA.U !UP0, `(.L_x_629) ;  /* 0x0000000108d87547 */ /* 0x000fea000b800000 */
[----:B------:R-:W2:Y:S01]  /*3380*/  LDC.64 R16, c[0x0][0x390] ;  /* 0x0000e400ff107b82 */ /* 0x000ea20000000a00 */
[----:B-1----:R-:W-:-:S07]  /*3390*/  IADD3 R10, PT, PT, R6, R9, RZ ;  /* 0x00000009060a7210 */ /* 0x002fce0007ffe0ff */
[----:B------:R-:W1:Y:S01]  /*33a0*/  LDC.64 R12, c[0x0][0x3a0] ;  /* 0x0000e800ff0c7b82 */ /* 0x000e620000000a00 */
[----:B--2---:R-:W-:-:S05]  /*33b0*/  IMAD.WIDE R16, R10, 0x4, R16 ;  /* 0x000000040a107825 */ /* 0x004fca00078e0210 */
[----:B------:R-:W2:Y:S01]  /*33c0*/  LDG.E.CONSTANT R0, desc[UR10][R16.64] ;  /* 0x0000000a10007981 */ /* 0x000ea2000c1e9900 */
[----:B-1----:R-:W-:-:S05]  /*33d0*/  IMAD.WIDE.U32 R12, R9, 0x4, R12 ;  /* 0x00000004090c7825 */ /* 0x002fca00078e000c */
[----:B0-----:R-:W2:Y:S01]  /*33e0*/  LDG.E.CONSTANT R3, desc[UR10][R12.64] ;  /* 0x0000000a0c037981 */ /* 0x001ea2000c1e9900 */
[----:B------:R-:W0:Y:S01]  /*33f0*/  MUFU.RCP R2, R5 ;  /* 0x0000000500027308 */ /* 0x000e220000001000 */
[----:B------:R-:W-:Y:S01]  /*3400*/  BSSY.RECONVERGENT B2, `(.L_x_630) ;  /* 0x000000d000027945 */ /* 0x000fe20003800200 */
[----:B0-----:R-:W-:Y:S01]  /*3410*/  FFMA R15, R2, -R5, 1 ;  /* 0x3f800000020f7423 */ /* 0x001fe20000000805 */
[----:B--2---:R-:W-:-:S05]  /*3420*/  FMUL R11, R0, R3 ;  /* 0x00000003000b7220 */ /* 0x004fca0000400000 */
        /* <DEDUP_REMOVED lines=10> */
.L_x_631:
[----:B------:R-:W-:Y:S05]  /*34d0*/  BSYNC.RECONVERGENT B2 ;  /* 0x0000000000027941 */ /* 0x000fea0003800200 */
.L_x_630:
        /* <DEDUP_REMOVED lines=25> */
.L_x_633:
[----:B------:R-:W-:Y:S05]  /*3670*/  BSYNC.RECONVERGENT B2 ;  /* 0x0000000000027941 */ /* 0x000fea0003800200 */
.L_x_632:
[----:B------:R-:W2:Y:S01]  /*3680*/  LDG.E.CONSTANT R15, desc[UR10][R14.64+0x4] ;  /* 0x0000040a0e0f7981 */ /* 0x000ea2000c1e9900 */
[----:B------:R-:W-:Y:S01]  /*3690*/  IADD3 R9, PT, PT, R9, 0x2, RZ ;  /* 0x0000000209097810 */ /* 0x000fe20007ffe0ff */
[----:B--2---:R-:W-:-:S04]  /*36a0*/  FADD R2, -R4, R15 ;  /* 0x0000000f04027221 */ /* 0x004fc80000000100 */
[----:B------:R-:W-:-:S04]  /*36b0*/  FFMA R3, R7, R2, R0 ;  /* 0x0000000207037223 */ /* 0x000fc80000000000 */
[----:B------:R-:W-:-:S05]  /*36c0*/  FADD R3, R3, R8 ;  /* 0x0000000803037221 */ /* 0x000fca0000000000 */
[----:B------:R2:W-:Y:S02]  /*36d0*/  STG.E desc[UR10][R10.64+0x4], R3 ;  /* 0x000004030a007986 */ /* 0x0005e4000c10190a */
.L_x_629:
[----:B------:R-:W3:Y:S02]  /*36e0*/  LDC R0, c[0x0][0x384] ;  /* 0x0000e100ff007b82 */ /* 0x000ee40000000800 */
[----:B---3--:R-:W-:-:S04]  /*36f0*/  LOP3.LUT R0, R0, 0x1, RZ, 0xc0, !PT ;  /* 0x0000000100007812 */ /* 0x008fc800078ec0ff */
[----:B------:R-:W-:-:S13]  /*3700*/  ISETP.NE.U32.AND P0, PT, R0, 0x1, PT ;  /* 0x000000010000780c */ /* 0x000fda0003f05070 */
[----:B------:R-:W-:Y:S05]  /*3710*/  @P0 EXIT ;  /* 0x000000000000094d */ /* 0x000fea0003800000 */
[----:B-12---:R-:W1:Y:S01]  /*3720*/  LDC.64 R10, c[0x0][0x3a0] ;  /* 0x0000e800ff0a7b82 */ /* 0x006e620000000a00 */
[----:B------:R-:W-:-:S07]  /*3730*/  IADD3 R6, PT, PT, R6, R9, RZ ;  /* 0x0000000906067210 */ /* 0x000fce0007ffe0ff */
[----:B0-----:R-:W0:Y:S01]  /*3740*/  LDC.64 R2, c[0x0][0x390] ;  /* 0x0000e400ff027b82 */ /* 0x001e220000000a00 */
[----:B-1----:R-:W-:-:S06]  /*3750*/  IMAD.WIDE.U32 R10, R9, 0x4, R10 ;  /* 0x00000004090a7825 */ /* 0x002fcc00078e000a */
[----:B------:R-:W2:Y:S01]  /*3760*/  LDG.E.CONSTANT R11, desc[UR10][R10.64] ;  /* 0x0000000a0a0b7981 */ /* 0x000ea2000c1e9900 */
[----:B0-----:R-:W-:-:S06]  /*3770*/  IMAD.WIDE R2, R6, 0x4, R2 ;  /* 0x0000000406027825 */ /* 0x001fcc00078e0202 */
[----:B------:R-:W2:Y:S01]  /*3780*/  LDG.E.CONSTANT R2, desc[UR10][R2.64] ;  /* 0x0000000a02027981 */ /* 0x000ea2000c1e9900 */
[----:B------:R-:W0:Y:S01]  /*3790*/  MUFU.RCP R0, R5 ;  /* 0x0000000500007308 */ /* 0x000e220000001000 */
[----:B------:R-:W-:Y:S01]  /*37a0*/  BSSY.RECONVERGENT B2, `(.L_x_634) ;  /* 0x000000d000027945 */ /* 0x000fe20003800200 */
[----:B0-----:R-:W-:-:S04]  /*37b0*/  FFMA R9, R0, -R5, 1 ;  /* 0x3f80000000097423 */ /* 0x001fc80000000805 */
[----:B------:R-:W-:Y:S01]  /*37c0*/  FFMA R0, R0, R9, R0 ;  /* 0x0000000900007223 */ /* 0x000fe20000000000 */
        /* <DEDUP_REMOVED lines=10> */
.L_x_635:
[----:B------:R-:W-:Y:S05]  /*3870*/  BSYNC.RECONVERGENT B2 ;  /* 0x0000000000027941 */ /* 0x000fea0003800200 */
.L_x_634:
[----:B------:R-:W0:Y:S08]  /*3880*/  LDC.64 R2, c[0x0][0x388] ;  /* 0x0000e200ff027b82 */ /* 0x000e300000000a00 */
[----:B------:R-:W1:Y:S01]  /*3890*/  LDC.64 R10, c[0x0][0x398] ;  /* 0x0000e600ff0a7b82 */ /* 0x000e620000000a00 */
[----:B0-----:R-:W-:-:S06]  /*38a0*/  IMAD.WIDE R2, R6, 0x4, R2 ;  /* 0x0000000406027825 */ /* 0x001fcc00078e0202 */
[----:B------:R-:W2:Y:S02]  /*38b0*/  LDG.E.CONSTANT R3, desc[UR10][R2.64] ;  /* 0x0000000a02037981 */ /* 0x000ea4000c1e9900 */
[----:B--2--5:R-:W-:-:S04]  /*38c0*/  FADD R4, -R4, R3 ;  /* 0x0000000304047221 */ /* 0x024fc80000000100 */
[----:B------:R-:W-:Y:S01]  /*38d0*/  FFMA R5, R7, R4, R0 ;  /* 0x0000000407057223 */ /* 0x000fe20000000000 */
[----:B-1----:R-:W-:-:S04]  /*38e0*/  IMAD.WIDE R6, R6, 0x4, R10 ;  /* 0x0000000406067825 */ /* 0x002fc800078e020a */
[----:B------:R-:W-:-:S05]  /*38f0*/  FADD R5, R5, R8 ;  /* 0x0000000805057221 */ /* 0x000fca0000000000 */
[----:B------:R-:W-:Y:S01]  /*3900*/  STG.E desc[UR10][R6.64], R5 ;  /* 0x0000000506007986 */ /* 0x000fe2000c10190a */
[----:B------:R-:W-:Y:S05]  /*3910*/  EXIT ;  /* 0x000000000000794d */ /* 0x000fea0003800000 */
        .weak           $__internal_20_$__cuda_sm20_sqrt_rn_f32_slowpath
        .type           $__internal_20_$__cuda_sm20_sqrt_rn_f32_slowpath,@function
        .size           $__internal_20_$__cuda_sm20_sqrt_rn_f32_slowpath,($__internal_21_$__cuda_sm3x_div_rn_noftz_f32_slowpath - $__internal_20_$__cuda_sm20_sqrt_rn_f32_slowpath)
$__internal_20_$__cuda_sm20_sqrt_rn_f32_slowpath:
[----:B------:R-:W-:-:S13]  /*3920*/  LOP3.LUT P0, RZ, R0, 0x7fffffff, RZ, 0xc0, !PT ;  /* 0x7fffffff00ff7812 */ /* 0x000fda000780c0ff */
[----:B------:R-:W-:Y:S01]  /*3930*/  @!P0 MOV R2, R0 ;  /* 0x0000000000028202 */ /* 0x000fe20000000f00 */
[----:B------:R-:W-:Y:S06]  /*3940*/  @!P0 BRA `(.L_x_636) ;  /* 0x0000000000408947 */ /* 0x000fec0003800000 */
[----:B------:R-:W-:-:S13]  /*3950*/  FSETP.GEU.FTZ.AND P0, PT, R0, RZ, PT ;  /* 0x000000ff0000720b */ /* 0x000fda0003f1e000 */
[----:B------:R-:W-:Y:S01]  /*3960*/  @!P0 MOV R2, 0x7fffffff ;  /* 0x7fffffff00028802 */ /* 0x000fe20000000f00 */
        /* <DEDUP_REMOVED lines=14> */
.L_x_636:
[----:B------:R-:W-:Y:S01]  /*3a50*/  HFMA2 R3, -RZ, RZ, 0, 0 ;  /* 0x00000000ff037431 */ /* 0x000fe200000001ff */
[----:B------:R-:W-:Y:S02]  /*3a60*/  MOV R5, R2 ;  /* 0x0000000200057202 */ /* 0x000fe40000000f00 */
[----:B------:R-:W-:-:S04]  /*3a70*/  MOV R2, R10 ;  /* 0x0000000a00027202 */ /* 0x000fc80000000f00 */
[----:B------:R-:W-:Y:S05]  /*3a80*/  RET.REL.NODEC R2 `(LayerNormalizationBackward) ;  /* 0xffffffc4025c7950 */ /* 0x000fea0003c3ffff */
        .weak           $__internal_21_$__cuda_sm3x_div_rn_noftz_f32_slowpath
        .type           $__internal_21_$__cuda_sm3x_div_rn_noftz_f32_slowpath,@function
        .size           $__internal_21_$__cuda_sm3x_div_rn_noftz_f32_slowpath,(.L_x_775 - $__internal_21_$__cuda_sm3x_div_rn_noftz_f32_slowpath)
$__internal_21_$__cuda_sm3x_div_rn_noftz_f32_slowpath:
        /* <DEDUP_REMOVED lines=34> */
.L_x_638:
[----:B------:R-:W-:Y:S01]  /*3cb0*/  LEA R29, R22, 0xc0800000, 0x17 ;  /* 0xc0800000161d7811 */ /* 0x000fe200078eb8ff */
[----:B------:R-:W-:Y:S01]  /*3cc0*/  BSSY.RECONVERGENT B1, `(.L_x_643) ;  /* 0x0000036000017945 */ /* 0x000fe20003800200 */
[----:B------:R-:W-:Y:S02]  /*3cd0*/  IADD3 R26, PT, PT, R25, -0x7f, RZ ;  /* 0xffffff81191a7810 */ /* 0x000fe40007ffe0ff */
[----:B------:R-:W-:-:S04]  /*3ce0*/  IADD3 R29, PT, PT, -R29, R0, RZ ;  /* 0x000000001d1d7210 */ /* 0x000fc80007ffe1ff */
[----:B------:R-:W0:Y:S01]  /*3cf0*/  MUFU.RCP R27, R29 ;  /* 0x0000001d001b7308 */ /* 0x000e220000001000 */
[----:B------:R-:W-:-:S04]  /*3d00*/  FADD.FTZ R0, -R29, -RZ ;  /* 0x800000ff1d007221 */ /* 0x000fc80000010100 */
[----:B0-----:R-:W-:-:S04]  /*3d10*/  FFMA R28, R27, R0, 1 ;  /* 0x3f8000001b1c7423 */ /* 0x001fc80000000000 */
[----:B------:R-:W-:Y:S01]  /*3d20*/  FFMA R25, R27, R28, R27 ;  /* 0x0000001c1b197223 */ /* 0x000fe2000000001b */
[C---:B------:R-:W-:Y:S01]  /*3d30*/  IMAD R27, R26.reuse, -0x800000, R3 ;  /* 0xff8000001a1b7824 */ /* 0x040fe200078e0203 */
[----:B------:R-:W-:-:S03]  /*3d40*/  IADD3 R3, PT, PT, R26, 0x7f, -R22 ;  /* 0x0000007f1a037810 */ /* 0x000fc60007ffe816 */
[----:B------:R-:W-:Y:S01]  /*3d50*/  FFMA R26, R27, R25, RZ ;  /* 0x000000191b1a7223 */ /* 0x000fe200000000ff */
[----:B------:R-:W-:-:S03]  /*3d60*/  IADD3 R29, PT, PT, R3, R24, RZ ;  /* 0x00000018031d7210 */ /* 0x000fc60007ffe0ff */
        /* <DEDUP_REMOVED lines=24> */
[----:B------:R-:W-:-:S02]  /*3ef0*/  ISETP.NE.AND P1, PT, R3, RZ, PT ;  /* 0x000000ff0300720c */ /* 0x000fc40003f25270 */
        /* <DEDUP_REMOVED lines=14> */
.L_x_645:
[----:B------:R-:W-:-:S04]  /*3fe0*/  LOP3.LUT R0, R0, 0x80000000, RZ, 0xc0, !PT ;  /* 0x8000000000007812 */ /* 0x000fc800078ec0ff */
[----:B------:R-:W-:Y:S01]  /*3ff0*/  LOP3.LUT R0, R0, 0x7f800000, RZ, 0xfc, !PT ;  /* 0x7f80000000007812 */ /* 0x000fe200078efcff */
[----:B------:R-:W-:Y:S06]  /*4000*/  BRA `(.L_x_646) ;  /* 0x0000000000047947 */ /* 0x000fec0003800000 */
.L_x_644:
[----:B------:R-:W-:-:S07]  /*4010*/  LEA R0, R29, R0, 0x17 ;  /* 0x000000001d007211 */ /* 0x000fce00078eb8ff */
.L_x_646:
[----:B------:R-:W-:Y:S05]  /*4020*/  BSYNC.RECONVERGENT B1 ;  /* 0x0000000000017941 */ /* 0x000fea0003800200 */
.L_x_643:
[----:B------:R-:W-:Y:S05]  /*4030*/  BRA `(.L_x_647) ;  /* 0x0000000000207947 */ /* 0x000fea0003800000 */
.L_x_642:
[----:B------:R-:W-:-:S04]  /*4040*/  LOP3.LUT R0, R0, 0x80000000, R3, 0x48, !PT ;  /* 0x8000000000007812 */ /* 0x000fc800078e4803 */
[----:B------:R-:W-:Y:S01]  /*4050*/  LOP3.LUT R0, R0, 0x7f800000, RZ, 0xfc, !PT ;  /* 0x7f80000000007812 */ /* 0x000fe200078efcff */
[----:B------:R-:W-:Y:S06]  /*4060*/  BRA `(.L_x_647) ;  /* 0x0000000000147947 */ /* 0x000fec0003800000 */
.L_x_641:
[----:B------:R-:W-:Y:S01]  /*4070*/  LOP3.LUT R0, R0, 0x80000000, R3, 0x48, !PT ;  /* 0x8000000000007812 */ /* 0x000fe200078e4803 */
[----:B------:R-:W-:Y:S06]  /*4080*/  BRA `(.L_x_647) ;  /* 0x00000000000c7947 */ /* 0x000fec0003800000 */
.L_x_640:
[----:B------:R-:W0:Y:S01]  /*4090*/  MUFU.RSQ R0, -QNAN ;  /* 0xffc0000000007908 */ /* 0x000e220000001400 */
[----:B------:R-:W-:Y:S05]  /*40a0*/  BRA `(.L_x_647) ;  /* 0x0000000000047947 */ /* 0x000fea0003800000 */
.L_x_639:
[----:B------:R-:W-:-:S07]  /*40b0*/  FADD.FTZ R0, R3, R0 ;  /* 0x0000000003007221 */ /* 0x000fce0000010000 */
.L_x_647:
[----:B------:R-:W-:Y:S05]  /*40c0*/  BSYNC.RECONVERGENT B0 ;  /* 0x0000000000007941 */ /* 0x000fea0003800200 */
.L_x_637:
[----:B------:R-:W-:-:S04]  /*40d0*/  HFMA2 R3, -RZ, RZ, 0, 0 ;  /* 0x00000000ff037431 */ /* 0x000fc800000001ff */
[----:B0-----:R-:W-:Y:S05]  /*40e0*/  RET.REL.NODEC R2 `(LayerNormalizationBackward) ;  /* 0xffffffbc02c47950 */ /* 0x001fea0003c3ffff */
.L_x_648:
        /* <DEDUP_REMOVED lines=9> */
.L_x_775:


//--------------------- .text.numpy_sum_RowByRow  --------------------------
	.section	.text.numpy_sum_RowByRow,"ax",@progbits
	.align	128
        .global         numpy_sum_RowByRow
        .type           numpy_sum_RowByRow,@function
        .size           numpy_sum_RowByRow,(.L_x_820 - numpy_sum_RowByRow)
        .other          numpy_sum_RowByRow,@"STO_CUDA_ENTRY STV_DEFAULT"
numpy_sum_RowByRow:
.text.numpy_sum_RowByRow:
        /* <DEDUP_REMOVED lines=13> */
[----:B------:R-:W-:Y:S02]  /*00d0*/  UISETP.GE.U32.AND UP1, UPT, UR7, 0x10, UPT ;  /* 0x000000100700788c */ /* 0x000fe4000bf26070 */
[----:B------:R-:W-:Y:S01]  /*00e0*/  IMAD R3, R2, UR7, RZ ;  /* 0x0000000702037c24 */ /* 0x000fe2000f8e02ff */
[----:B------:R-:W-:Y:S01]  /*00f0*/  ULOP3.LUT UR10, UR7, 0xf, URZ, 0xc0, !UPT ;  /* 0x0000000f070a7892 */ /* 0x000fe2000f8ec0ff */
[----:B------:R-:W-:-:S03]  /*0100*/  MOV R0, RZ ;  /* 0x000000ff00007202 */ /* 0x000fc60000000f00 */
[----:B------:R-:W-:Y:S02]  /*0110*/  UISETP.NE.AND UP0, UPT, UR10, URZ, UPT ;  /* 0x000000ff0a00728c */ /* 0x000fe4000bf05270 */
[----:B------:R-:W-:Y:S09]  /*0120*/  BRA.U !UP1, `(.L_x_650) ;  /* 0x0000000109b47547 */ /* 0x000ff2000b800000 */
[----:B------:R-:W0:Y:S01]  /*0130*/  LDCU.64 UR8, c[0x0][0x388] ;  /* 0x00007100ff0877ac */ /* 0x000e220008000a00 */
[----:B------:R-:W-:Y:S01]  /*0140*/  MOV R0, RZ ;  /* 0x000000ff00007202 */ /* 0x000fe20000000f00 */
[----:B------:R-:W-:-:S04]  /*0150*/  ULOP3.LUT UR4, UR7, 0x7ffffff0, URZ, 0xc0, !UPT ;  /* 0x7ffffff007047892 */ /* 0x000fc8000f8ec0ff */
[----:B------:R-:W-:Y:S02]  /*0160*/  UIADD3 UR4, UPT, UPT, -UR4, URZ, URZ ;  /* 0x000000ff04047290 */ /* 0x000fe4000fffe1ff */
[----:B0-----:R-:W-:-:S04]  /*0170*/  UIADD3 UR5, UP1, UPT, UR8, 0x20, URZ ;  /* 0x0000002008057890 */ /* 0x001fc8000ff3e0ff */
[----:B------:R-:W-:-:S12]  /*0180*/  UIADD3.X UR6, UPT, UPT, URZ, UR9, URZ, UP1, !UPT ;  /* 0x00000009ff067290 */ /* 0x000fd80008ffe4ff */
.L_x_651:
[----:B------:R-:W-:Y:S02]  /*0190*/  MOV R4, UR5 ;  /* 0x0000000500047c02 */ /* 0x000fe40008000f00 */
[----:B------:R-:W-:-:S03]  /*01a0*/  MOV R5, UR6 ;  /* 0x0000000600057c02 */ /* 0x000fc60008000f00 */
        /* <DEDUP_REMOVED lines=17> */
[----:B------:R-:W-:Y:S01]  /*02c0*/  UIADD3 UR4, UPT, UPT, UR4, 0x10, URZ ;  /* 0x0000001004047890 */ /* 0x000fe2000fffe0ff */
[----:B------:R-:W-:-:S03]  /*02d0*/  IADD3 R3, PT, PT, R3, 0x10, RZ ;  /* 0x0000001003037810 */ /* 0x000fc60007ffe0ff */
[----:B------:R-:W-:Y:S01]  /*02e0*/  UISETP.NE.AND UP1, UPT, UR4, URZ, UPT ;  /* 0x000000ff0400728c */ /* 0x000fe2000bf25270 */
[----:B--2---:R-:W-:-:S04]  /*02f0*/  FADD R13, R13, R0 ;  /* 0x000000000d0d7221 */ /* 0x004fc80000000000 */
        /* <DEDUP_REMOVED lines=14> */
[----:B------:R-:W-:Y:S01]  /*03e0*/  FADD R0, R7, R12 ;  /* 0x0000000c07007221 */ /* 0x000fe20000000000 */
[----:B------:R-:W-:Y:S06]  /*03f0*/  BRA.U UP1, `(.L_x_651) ;  /* 0xfffffffd01647547 */ /* 0x000fec000b83ffff */
.L_x_650:
[----:B------:R-:W-:Y:S05]  /*0400*/  BRA.U !UP0, `(.L_x_649) ;  /* 0x0000000108c47547 */ /* 0x000fea000b800000 */
[----:B------:R-:W-:Y:S02]  /*0410*/  UISETP.GE.U32.AND UP0, UPT, UR10, 0x8, UPT ;  /* 0x000000080a00788c */ /* 0x000fe4000bf06070 */
[----:B------:R-:W-:-:S04]  /*0420*/  ULOP3.LUT UR5, UR7, 0x7, URZ, 0xc0, !UPT ;  /* 0x0000000707057892 */ /* 0x000fc8000f8ec0ff */
[----:B------:R-:W-:-:S03]  /*0430*/  UISETP.NE.AND UP1, UPT, UR5, URZ, UPT ;  /* 0x000000ff0500728c */ /* 0x000fc6000bf25270 */
[----:B------:R-:W-:Y:S08]  /*0440*/  BRA.U !UP0, `(.L_x_652) ;  /* 0x00000001084c7547 */ /* 0x000ff0000b800000 */
        /* <DEDUP_REMOVED lines=19> */
.L_x_652:
        /* <DEDUP_REMOVED lines=10> */
[----:B------:R-:W5:Y:S01]  /*0620*/  LDG.E.CONSTANT R11, desc[UR12][R4.64+0xc] ;  /* 0x00000c0c040b7981 */ /* 0x000f62000c1e9900 */
[----:B------:R-:W-:Y:S01]  /*0630*/  IADD3 R3, PT, PT, R3, 0x4, RZ ;  /* 0x0000000403037810 */ /* 0x000fe20007ffe0ff */
[----:B--2---:R-:W-:-:S04]  /*0640*/  FADD R7, R0, R7 ;  /* 0x0000000700077221 */ /* 0x004fc80000000000 */
[----:B---3--:R-:W-:-:S04]  /*0650*/  FADD R6, R7, R6 ;  /* 0x0000000607067221 */ /* 0x008fc80000000000 */
[----:B----4-:R-:W-:-:S04]  /*0660*/  FADD R6, R6, R9 ;  /* 0x0000000906067221 */ /* 0x010fc80000000000 */
[----:B-----5:R-:W-:-:S07]  /*0670*/  FADD R0, R6, R11 ;  /* 0x0000000b06007221 */ /* 0x020fce0000000000 */
.L_x_653:
[----:B------:R-:W-:Y:S05]  /*0680*/  BRA.U !UP1, `(.L_x_649) ;  /* 0x0000000109247547 */ /* 0x000fea000b800000 */
[----:B------:R-:W0:Y:S01]  /*0690*/  LDC.64 R6, c[0x0][0x388] ;  /* 0x0000e200ff067b82 */ /* 0x000e220000000a00 */
[----:B------:R-:W-:-:S12]  /*06a0*/  UIADD3 UR4, UPT, UPT, -UR4, URZ, URZ ;  /* 0x000000ff04047290 */ /* 0x000fd8000fffe1ff */
.L_x_654:
[----:B0-----:R-:W-:-:S06]  /*06b0*/  IMAD.WIDE R4, R3, 0x4, R6 ;  /* 0x0000000403047825 */ /* 0x001fcc00078e0206 */
[----:B------:R-:W2:Y:S01]  /*06c0*/  LDG.E.CONSTANT R5, desc[UR12][R4.64] ;  /* 0x0000000c04057981 */ /* 0x000ea2000c1e9900 */
[----:B------:R-:W-:Y:S01]  /*06d0*/  UIADD3 UR4, UPT, UPT, UR4, 0x1, URZ ;  /* 0x0000000104047890 */ /* 0x000fe2000fffe0ff */
[----:B------:R-:W-:-:S03]  /*06e0*/  IADD3 R3, PT, PT, R3, 0x1, RZ ;  /* 0x0000000103037810 */ /* 0x000fc60007ffe0ff */
[----:B------:R-:W-:Y:S01]  /*06f0*/  UISETP.NE.AND UP0, UPT, UR4, URZ, UPT ;  /* 0x000000ff0400728c */ /* 0x000fe2000bf05270 */
[----:B--2---:R-:W-:-:S08]  /*0700*/  FADD R0, R5, R0 ;  /* 0x0000000005007221 */ /* 0x004fd00000000000 */
[----:B------:R-:W-:Y:S05]  /*0710*/  BRA.U UP0, `(.L_x_654) ;  /* 0xfffffffd00e47547 */ /* 0x000fea000b83ffff */
.L_x_649:
[----:B------:R-:W0:Y:S02]  /*0720*/  LDC.64 R4, c[0x0][0x390] ;  /* 0x0000e400ff047b82 */ /* 0x000e240000000a00 */
[----:B0-----:R-:W-:-:S05]  /*0730*/  IMAD.WIDE R2, R2, 0x4, R4 ;  /* 0x0000000402027825 */ /* 0x001fca00078e0204 */
[----:B------:R-:W-:Y:S01]  /*0740*/  STG.E desc[UR12][R2.64], R0 ;  /* 0x0000000002007986 */ /* 0x000fe2000c10190c */
[----:B------:R-:W-:Y:S05]  /*0750*/  EXIT ;  /* 0x000000000000794d */ /* 0x000fea0003800000 */
.L_x_655:
        /* <DEDUP_REMOVED lines=10> */
.L_x_820:


//--------------------- .text.numpy_sum_ColByCol  --------------------------
	.section	.text.numpy_sum_ColByCol,"ax",@progbits
	.align	128
        .global         numpy_sum_ColByCol
        .type           numpy_sum_ColByCol,@function
        .size           numpy_sum_ColByCol,(.L_x_821 - numpy_sum_ColByCol)
        .other          numpy_sum_ColByCol,@"STO_CUDA_ENTRY STV_DEFAULT"
numpy_sum_ColByCol:
.text.numpy_sum_ColByCol:
        /* <DEDUP_REMOVED lines=9> */
[----:B------:R-:W-:Y:S01]  /*0090*/  HFMA2 R16, -RZ, RZ, 0, 0 ;  /* 0x00000000ff107431 */ /* 0x000fe200000001ff */
[----:B------:R-:W1:Y:S01]  /*00a0*/  LDCU.64 UR8, c[0x0][0x358] ;  /* 0x00006b00ff0877ac */ /* 0x000e620008000a00 */
[----:B0-----:R-:W-:-:S09]  /*00b0*/  UISETP.GE.AND UP0, UPT, UR5, 0x1, UPT ;  /* 0x000000010500788c */ /* 0x001fd2000bf06270 */
[----:B-1----:R-:W-:Y:S05]  /*00c0*/  BRA.U !UP0, `(.L_x_656) ;  /* 0x0000000508f87547 */ /* 0x002fea000b800000 */
[----:B------:R-:W-:Y:S01]  /*00d0*/  UISETP.GE.U32.AND UP1, UPT, UR5, 0x10, UPT ;  /* 0x000000100500788c */ /* 0x000fe2000bf26070 */
[----:B------:R-:W-:Y:S01]  /*00e0*/  MOV R16, RZ ;  /* 0x000000ff00107202 */ /* 0x000fe20000000f00 */
[----:B------:R-:W-:Y:S01]  /*00f0*/  ULOP3.LUT UR6, UR5, 0xf, URZ, 0xc0, !UPT ;  /* 0x0000000f05067892 */ /* 0x000fe2000f8ec0ff */
[----:B------:R-:W-:-:S03]  /*0100*/  UMOV UR4, URZ ;  /* 0x000000ff00047c82 */ /* 0x000fc60008000000 */
[----:B------:R-:W-:-:S03]  /*0110*/  UISETP.NE.AND UP0, UPT, UR6, URZ, UPT ;  /* 0x000000ff0600728c */ /* 0x000fc6000bf05270 */
[----:B------:R-:W-:Y:S08]  /*0120*/  BRA.U !UP1, `(.L_x_657) ;  /* 0x0000000109e47547 */ /* 0x000ff0000b800000 */
[----:B------:R-:W-:Y:S01]  /*0130*/  ULOP3.LUT UR4, UR5, 0x7ffffff0, URZ, 0xc0, !UPT ;  /* 0x7ffffff005047892 */ /* 0x000fe2000f8ec0ff */
[----:B------:R-:W-:Y:S02]  /*0140*/  MOV R16, RZ ;  /* 0x000000ff00107202 */ /* 0x000fe40000000f00 */
[----:B------:R-:W-:Y:S01]  /*0150*/  MOV R18, R0 ;  /* 0x0000000000127202 */ /* 0x000fe20000000f00 */
[----:B------:R-:W-:-:S12]  /*0160*/  UIADD3 UR7, UPT, UPT, -UR4, URZ, URZ ;  /* 0x000000ff04077290 */ /* 0x000fd8000fffe1ff */
.L_x_658:
[----:B------:R-:W0:Y:S02]  /*0170*/  LDC.64 R4, c[0x0][0x388] ;  /* 0x0000e200ff047b82 */ /* 0x000e240000000a00 */
[----:B0-----:R-:W-:-:S05]  /*0180*/  IMAD.WIDE R4, R18, 0x4, R4 ;  /* 0x0000000412047825 */ /* 0x001fca00078e0204 */
[----:B------:R-:W2:Y:S01]  /*0190*/  LDG.E.CONSTANT R25, desc[UR8][R4.64] ;  /* 0x0000000804197981 */ /* 0x000ea2000c1e9900 */
[----:B------:R-:W-:-:S05]  /*01a0*/  IMAD.WIDE R6, R17, 0x4, R4 ;  /* 0x0000000411067825 */ /* 0x000fca00078e0204 */
[----:B------:R0:W3:Y:S01]  /*01b0*/  LDG.E.CONSTANT R23, desc[UR8][R6.64] ;  /* 0x0000000806177981 */ /* 0x0000e2000c1e9900 */
[----:B------:R-:W-:-:S05]  /*01c0*/  IMAD.WIDE R8, R17, 0x4, R6 ;  /* 0x0000000411087825 */ /* 0x000fca00078e0206 */
[----:B------:R1:W4:Y:S01]  /*01d0*/  LDG.E.CONSTANT R22, desc[UR8][R8.64] ;  /* 0x0000000808167981 */ /* 0x000322000c1e9900 */
[----:B------:R-:W-:-:S05]  /*01e0*/  IMAD.WIDE R12, R17, 0x4, R8 ;  /* 0x00000004110c7825 */ /* 0x000fca00078e0208 */
[----:B------:R-:W5:Y:S01]  /*01f0*/  LDG.E.CONSTANT R21, desc[UR8][R12.64] ;  /* 0x000000080c157981 */ /* 0x000f62000c1e9900 */
[----:B------:R-:W-:-:S05]  /*0200*/  IMAD.WIDE R14, R17, 0x4, R12 ;  /* 0x00000004110e7825 */ /* 0x000fca00078e020c */
[----:B------:R-:W5:Y:S01]  /*0210*/  LDG.E.CONSTANT R20, desc[UR8][R14.64] ;  /* 0x000000080e147981 */ /* 0x000f62000c1e9900 */
[----:B------:R-:W-:-:S05]  /*0220*/  IMAD.WIDE R2, R17, 0x4, R14 ;  /* 0x0000000411027825 */ /* 0x000fca00078e020e */
[----:B------:R1:W5:Y:S01]  /*0230*/  LDG.E.CONSTANT R19, desc[UR8][R2.64] ;  /* 0x0000000802137981 */ /* 0x000362000c1e9900 */
[----:B------:R-:W-:-:S05]  /*0240*/  IMAD.WIDE R26, R17, 0x4, R2 ;  /* 0x00000004111a7825 */ /* 0x000fca00078e0202 */
[----:B------:R1:W5:Y:S01]  /*0250*/  LDG.E.CONSTANT R24, desc[UR8][R26.64] ;  /* 0x000000081a187981 */ /* 0x000362000c1e9900 */
[----:B------:R-:W-:-:S05]  /*0260*/  IMAD.WIDE R10, R17, 0x4, R26 ;  /* 0x00000004110a7825 */ /* 0x000fca00078e021a */
[----:B------:R1:W5:Y:S01]  /*0270*/  LDG.E.CONSTANT R28, desc[UR8][R10.64] ;  /* 0x000000080a1c7981 */ /* 0x000362000c1e9900 */
[----:B0-----:R-:W-:-:S04]  /*0280*/  IMAD.WIDE R6, R17, 0x4, R10 ;  /* 0x0000000411067825 */ /* 0x001fc800078e020a */
[C---:B-1----:R-:W-:Y:S02]  /*0290*/  IMAD.WIDE R8, R17.reuse, 0x4, R6 ;  /* 0x0000000411087825 */ /* 0x042fe400078e0206 */
[----:B------:R-:W5:Y:S02]  /*02a0*/  LDG.E.CONSTANT R6, desc[UR8][R6.64] ;  /* 0x0000000806067981 */ /* 0x000f64000c1e9900 */
[C---:B------:R-:W-:Y:S02]  /*02b0*/  IMAD.WIDE R2, R17.reuse, 0x4, R8 ;  /* 0x0000000411027825 */ /* 0x040fe400078e0208 */
[----:B------:R-:W5:Y:S02]  /*02c0*/  LDG.E.CONSTANT R8, desc[UR8][R8.64] ;  /* 0x0000000808087981 */ /* 0x000f64000c1e9900 */
[C---:B------:R-:W-:Y:S02]  /*02d0*/  IMAD.WIDE R4, R17.reuse, 0x4, R2 ;  /* 0x0000000411047825 */ /* 0x040fe400078e0202 */
[----:B------:R-:W5:Y:S02]  /*02e0*/  LDG.E.CONSTANT R29, desc[UR8][R2.64] ;  /* 0x00000008021d7981 */ /* 0x000f64000c1e9900 */
[----:B------:R-:W-:-:S02]  /*02f0*/  IMAD.WIDE R12, R17, 0x4, R4 ;  /* 0x00000004110c7825 */ /* 0x000fc400078e0204 */
[----:B------:R-:W5:Y:S02]  /*0300*/  LDG.E.CONSTANT R4, desc[UR8][R4.64] ;  /* 0x0000000804047981 */ /* 0x000f64000c1e9900 */
[C---:B------:R-:W-:Y:S02]  /*0310*/  IMAD.WIDE R14, R17.reuse, 0x4, R12 ;  /* 0x00000004110e7825 */ /* 0x040fe400078e020c */
[----:B------:R-:W5:Y:S02]  /*0320*/  LDG.E.CONSTANT R12, desc[UR8][R12.64] ;  /* 0x000000080c0c7981 */ /* 0x000f64000c1e9900 */
[C---:B------:R-:W-:Y:S02]  /*0330*/  IMAD.WIDE R26, R17.reuse, 0x4, R14 ;  /* 0x00000004111a7825 */ /* 0x040fe400078e020e */
[----:B------:R-:W5:Y:S02]  /*0340*/  LDG.E.CONSTANT R14, desc[UR8][R14.64] ;  /* 0x000000080e0e7981 */ /* 0x000f64000c1e9900 */
[----:B------:R-:W-:-:S02]  /*0350*/  IMAD.WIDE R10, R17, 0x4, R26 ;  /* 0x00000004110a7825 */ /* 0x000fc400078e021a */
[----:B------:R-:W5:Y:S04]  /*0360*/  LDG.E.CONSTANT R26, desc[UR8][R26.64] ;  /* 0x000000081a1a7981 */ /* 0x000f68000c1e9900 */
[----:B------:R-:W5:Y:S01]  /*0370*/  LDG.E.CONSTANT R10, desc[UR8][R10.64] ;  /* 0x000000080a0a7981 */ /* 0x000f62000c1e9900 */
[----:B------:R-:W-:-:S04]  /*0380*/  UIADD3 UR7, UPT, UPT, UR7, 0x10, URZ ;  /* 0x0000001007077890 */ /* 0x000fc8000fffe0ff */
[----:B------:R-:W-:Y:S01]  /*0390*/  UISETP.NE.AND UP1, UPT, UR7, URZ, UPT ;  /* 0x000000ff0700728c */ /* 0x000fe2000bf25270 */
[----:B------:R-:W-:Y:S01]  /*03a0*/  LEA R18, R17, R18, 0x4 ;  /* 0x0000001211127211 */ /* 0x000fe200078e20ff */
        /* <DEDUP_REMOVED lines=17> */
.L_x_657:
[----:B------:R-:W-:Y:S05]  /*04c0*/  BRA.U !UP0, `(.L_x_656) ;  /* 0x0000000108f87547 */ /* 0x000fea000b800000 */
[----:B------:R-:W-:Y:S02]  /*04d0*/  UISETP.GE.U32.AND UP0, UPT, UR6, 0x8, UPT ;  /* 0x000000080600788c */ /* 0x000fe4000bf06070 */
[----:B------:R-:W-:-:S04]  /*04e0*/  ULOP3.LUT UR7, UR5, 0x7, URZ, 0xc0, !UPT ;  /* 0x0000000705077892 */ /* 0x000fc8000f8ec0ff */
[----:B------:R-:W-:-:S03]  /*04f0*/  UISETP.NE.AND UP1, UPT, UR7, URZ, UPT ;  /* 0x000000ff0700728c */ /* 0x000fc6000bf25270 */
[----:B------:R-:W-:Y:S08]  /*0500*/  BRA.U !UP0, `(.L_x_659) ;  /* 0x00000001086c7547 */ /* 0x000ff0000b800000 */
[----:B------:R-:W0:Y:S01]  /*0510*/  LDC.64 R2, c[0x0][0x388] ;  /* 0x0000e200ff027b82 */ /* 0x000e220000000a00 */
[----:B------:R-:W-:-:S04]  /*0520*/  IMAD R5, R17, UR4, R0 ;  /* 0x0000000411057c24 */ /* 0x000fc8000f8e0200 */
[----:B0-----:R-:W-:-:S04]  /*0530*/  IMAD.WIDE R2, R5, 0x4, R2 ;  /* 0x0000000405027825 */ /* 0x001fc800078e0202 */
[C---:B------:R-:W-:Y:S02]  /*0540*/  IMAD.WIDE R4, R17.reuse, 0x4, R2 ;  /* 0x0000000411047825 */ /* 0x040fe400078e0202 */
[----:B------:R-:W2:Y:S02]  /*0550*/  LDG.E.CONSTANT R3, desc[UR8][R2.64] ;  /* 0x0000000802037981 */ /* 0x000ea4000c1e9900 */
[C---:B------:R-:W-:Y:S02]  /*0560*/  IMAD.WIDE R6, R17.reuse, 0x4, R4 ;  /* 0x0000000411067825 */ /* 0x040fe400078e0204 */
[----:B------:R-:W3:Y:S02]  /*0570*/  LDG.E.CONSTANT R4, desc[UR8][R4.64] ;  /* 0x0000000804047981 */ /* 0x000ee4000c1e9900 */
[C---:B------:R-:W-:Y:S02]  /*0580*/  IMAD.WIDE R8, R17.reuse, 0x4, R6 ;  /* 0x0000000411087825 */ /* 0x040fe400078e0206 */
[----:B------:R-:W4:Y:S02]  /*0590*/  LDG.E.CONSTANT R6, desc[UR8][R6.64] ;  /* 0x0000000806067981 */ /* 0x000f24000c1e9900 */
        /* <DEDUP_REMOVED lines=9> */
[----:B------:R-:W-:Y:S01]  /*0630*/  UIADD3 UR4, UPT, UPT, UR4, 0x8, URZ ;  /* 0x0000000804047890 */ /* 0x000fe2000fffe0ff */
        /* <DEDUP_REMOVED lines=8> */
.L_x_659:
        /* <DEDUP_REMOVED lines=12> */
[----:B------:R-:W-:Y:S02]  /*0780*/  IMAD.WIDE R8, R17, 0x4, R6 ;  /* 0x0000000411087825 */ /* 0x000fe400078e0206 */
[----:B------:R-:W4:Y:S04]  /*0790*/  LDG.E.CONSTANT R7, desc[UR8][R6.64] ;  /* 0x0000000806077981 */ /* 0x000f28000c1e9900 */
[----:B------:R-:W5:Y:S01]  /*07a0*/  LDG.E.CONSTANT R9, desc[UR8][R8.64] ;  /* 0x0000000808097981 */ /* 0x000f62000c1e9900 */
[----:B------:R-:W-:Y:S01]  /*07b0*/  UIADD3 UR4, UPT, UPT, UR4, 0x4, URZ ;  /* 0x0000000404047890 */ /* 0x000fe2000fffe0ff */
[----:B--2---:R-:W-:-:S04]  /*07c0*/  FADD R16, R16, R3 ;  /* 0x0000000310107221 */ /* 0x004fc80000000000 */
[----:B---3--:R-:W-:-:S04]  /*07d0*/  FADD R16, R16, R5 ;  /* 0x0000000510107221 */ /* 0x008fc80000000000 */
[----:B----4-:R-:W-:-:S04]  /*07e0*/  FADD R16, R16, R7 ;  /* 0x0000000710107221 */ /* 0x010fc80000000000 */
[----:B-----5:R-:W-:-:S07]  /*07f0*/  FADD R16, R16, R9 ;  /* 0x0000000910107221 */ /* 0x020fce0000000000 */
.L_x_660:
[----:B------:R-:W-:Y:S05]  /*0800*/  BRA.U !UP1, `(.L_x_656) ;  /* 0x0000000109287547 */ /* 0x000fea000b800000 */
[----:B------:R-:W0:Y:S01]  /*0810*/  LDC.64 R4, c[0x0][0x388] ;  /* 0x0000e200ff047b82 */ /* 0x000e220000000a00 */
[----:B------:R-:W-:Y:S01]  /*0820*/  IMAD R6, R17, UR4, R0 ;  /* 0x0000000411067c24 */ /* 0x000fe2000f8e0200 */
[----:B------:R-:W-:-:S12]  /*0830*/  UIADD3 UR5, UPT, UPT, -UR5, URZ, URZ ;  /* 0x000000ff05057290 */ /* 0x000fd8000fffe1ff */
.L_x_661:
[----:B0-----:R-:W-:-:S06]  /*0840*/  IMAD.WIDE R2, R6, 0x4, R4 ;  /* 0x0000000406027825 */ /* 0x001fcc00078e0204 */
[----:B------:R-:W2:Y:S01]  /*0850*/  LDG.E.CONSTANT R3, desc[UR8][R2.64] ;  /* 0x0000000802037981 */ /* 0x000ea2000c1e9900 */
[----:B------:R-:W-:Y:S01]  /*0860*/  UIADD3 UR5, UPT, UPT, UR5, 0x1, URZ ;  /* 0x0000000105057890 */ /* 0x000fe2000fffe0ff */
[----:B------:R-:W-:-:S03]  /*0870*/  IADD3 R6, PT, PT, R6, R17, RZ ;  /* 0x0000001106067210 */ /* 0x000fc60007ffe0ff */
[----:B------:R-:W-:Y:S01]  /*0880*/  UISETP.NE.AND UP0, UPT, UR5, URZ, UPT ;  /* 0x000000ff0500728c */ /* 0x000fe2000bf05270 */
[----:B--2---:R-:W-:-:S08]  /*0890*/  FADD R16, R3, R16 ;  /* 0x0000001003107221 */ /* 0x004fd00000000000 */
[----:B------:R-:W-:Y:S05]  /*08a0*/  BRA.U UP0, `(.L_x_661) ;  /* 0xfffffffd00e47547 */ /* 0x000fea000b83ffff */
.L_x_656:
[----:B------:R-:W0:Y:S02]  /*08b0*/  LDC.64 R2, c[0x0][0x390] ;  /* 0x0000e400ff027b82 */ /* 0x000e240000000a00 */
[----:B0-----:R-:W-:-:S05]  /*08c0*/  IMAD.WIDE R2, R0, 0x4, R2 ;  /* 0x0000000400027825 */ /* 0x001fca00078e0202 */
[----:B------:R-:W-:Y:S01]  /*08d0*/  STG.E desc[UR8][R2.64], R16 ;  /* 0x0000001002007986 */ /* 0x000fe2000c101908 */
[----:B------:R-:W-:Y:S05]  /*08e0*/  EXIT ;  /* 0x000000000000794d */ /* 0x000fea0003800000 */
.L_x_662:
        /* <DEDUP_REMOVED lines=9> */
.L_x_821:


//--------------------- .text.BroadcastColByCol   --------------------------
	.section	.text.BroadcastColByCol,"ax",@progbits
	.align	128
        .global         BroadcastColByCol
        .type           BroadcastColByCol,@function
        .size           BroadcastColByCol,(.L_x_822 - BroadcastColByCol)
        .other          BroadcastColByCol,@"STO_CUDA_ENTRY STV_DEFAULT"
BroadcastColByCol:
.text.BroadcastColByCol:
[----:B------:R-:W-:Y:S01]  /*0000*/  LDC R1, c[0x0][0x37c] ;  /* 0x0000df00ff017b82 */ /* 0x000fe20000000800 */
[----:B------:R-:W0:Y:S07]  /*0010*/  S2R R0, SR_TID.X ;  /* 0x0000000000007919 */ /* 0x000e2e0000002100 */
[----:B------:R-:W0:Y:S08]  /*0020*/  S2UR UR4, SR_CTAID.X ;  /* 0x00000000000479c3 */ /* 0x000e300000002500 */
[----:B------:R-:W0:Y:S08]  /*0030*/  LDC R5, c[0x0][0x360] ;  /* 0x0000d800ff057b82 */ /* 0x000e300000000800 */
[----:B------:R-:W1:Y:S01]  /*0040*/  LDC.64 R2, c[0x0][0x380] ;  /* 0x0000e000ff027b82 */ /* 0x000e620000000a00 */
[----:B0-----:R-:W-:Y:S01]  /*0050*/  IMAD R5, R5, UR4, R0 ;  /* 0x0000000405057c24 */ /* 0x001fe2000f8e0200 */
[----:B-1----:R-:W-:-:S04]  /*0060*/  ISETP.GE.AND P0, PT, R3, 0x1, PT ;  /* 0x000000010300780c */ /* 0x002fc80003f06270 */
[----:B------:R-:W-:-:S13]  /*0070*/  ISETP.GE.OR P0, PT, R5, R2, !P0 ;  /* 0x000000020500720c */ /* 0x000fda0004706670 */
[----:B------:R-:W-:Y:S05]  /*0080*/  @P0 EXIT ;  /* 0x000000000000094d */ /* 0x000fea0003800000 */
[----:B------:R-:W0:Y:S01]  /*0090*/  LDCU.64 UR4, c[0x0][0x390] ;  /* 0x00007200ff0477ac */ /* 0x000e220008000a00 */
[----:B------:R-:W1:Y:S01]  /*00a0*/  LDCU.64 UR8, c[0x0][0x358] ;  /* 0x00006b00ff0877ac */ /* 0x000e620008000a00 */
[----:B0-----:R-:W-:-:S04]  /*00b0*/  UISETP.NE.U32.AND UP0, UPT, UR4, URZ, UPT ;  /* 0x000000ff0400728c */ /* 0x001fc8000bf05070 */
[----:B------:R-:W-:-:S09]  /*00c0*/  UISETP.NE.AND.EX UP0, UPT, UR5, URZ, UPT, UP0 ;  /* 0x000000ff0500728c */ /* 0x000fd2000bf05300 */
[----:B-1----:R-:W-:Y:S05]  /*00d0*/  BRA.U UP0, `(.L_x_663) ;  /* 0x0000001100b07547 */ /* 0x002fea000b800000 */
[----:B------:R-:W0:Y:S02]  /*00e0*/  LDCU.64 UR4, c[0x0][0x3a0] ;  /* 0x00007400ff0477ac */ /* 0x000e240008000a00 */
[----:B0-----:R-:W-:-:S04]  /*00f0*/  UISETP.NE.U32.AND UP0, UPT, UR4, URZ, UPT ;  /* 0x000000ff0400728c */ /* 0x001fc8000bf05070 */
[----:B------:R-:W-:-:S09]  /*0100*/  UISETP.NE.AND.EX UP0, UPT, UR5, URZ, UPT, UP0 ;  /* 0x000000ff0500728c */ /* 0x000fd2000bf05300 */
[----:B------:R-:W-:Y:S05]  /*0110*/  BRA.U UP0, `(.L_x_664) ;  /* 0x0000000900707547 */ /* 0x000fea000b800000 */
[----:B------:R-:W0:Y:S01]  /*0120*/  LDC.64 R6, c[0x0][0x3a8] ;  /* 0x0000ea00ff067b82 */ /* 0x000e220000000a00 */
[C---:B------:R-:W-:Y:S02]  /*0130*/  ISETP.GE.U32.AND P0, PT, R3.reuse, 0x10, PT ;  /* 0x000000100300780c */ /* 0x040fe40003f06070 */
[----:B------:R-:W-:-:S04]  /*0140*/  LOP3.LUT R14, R3, 0xf, RZ, 0xc0, !PT ;  /* 0x0000000f030e7812 */ /* 0x000fc800078ec0ff */
[----:B------:R-:W-:Y:S01]  /*0150*/  ISETP.NE.AND P1, PT, R14, RZ, PT ;  /* 0x000000ff0e00720c */ /* 0x000fe20003f25270 */
[----:B0-----:R-:W-:-:S06]  /*0160*/  FFMA R0, RZ, R6, R7 ;  /* 0x00000006ff007223 */ /* 0x001fcc0000000007 */
[----:B------:R-:W-:Y:S06]  /*0170*/  @!P0 BRA `(.L_x_665) ;  /* 0x0000000400208947 */ /* 0x000fec0003800000 */
[----:B------:R-:W-:Y:S01]  /*0180*/  LOP3.LUT R4, R3, 0x7ffffff0, RZ, 0xc0, !PT ;  /* 0x7ffffff003047812 */ /* 0x000fe200078ec0ff */
[----:B------:R-:W0:Y:S03]  /*0190*/  LDCU UR4, c[0x0][0x398] ;  /* 0x00007300ff0477ac */ /* 0x000e260008000800 */
[----:B------:R-:W-:-:S07]  /*01a0*/  IADD3 R4, PT, PT, -R4, RZ, RZ ;  /* 0x000000ff04047210 */ /* 0x000fce0007ffe1ff */
.L_x_666:
[----:B---3--:R-:W1:Y:S02]  /*01b0*/  LDC.64 R6, c[0x0][0x388] ;  /* 0x0000e200ff067b82 */ /* 0x008e640000000a00 */
[----:B-1----:R-:W-:-:S05]  /*01c0*/  IMAD.WIDE R6, R5, 0x4, R6 ;  /* 0x0000000405067825 */ /* 0x002fca00078e0206 */
[----:B------:R-:W0:Y:S02]  /*01d0*/  LDG.E R9, desc[UR8][R6.64] ;  /* 0x0000000806097981 */ /* 0x000e24000c1e1900 */
[----:B0-----:R-:W-:Y:S01]  /*01e0*/  FFMA R15, R9, UR4, R0 ;  /* 0x00000004090f7c23 */ /* 0x001fe20008000000 */
[----:B------:R-:W-:-:S04]  /*01f0*/  IMAD.WIDE R8, R2, 0x4, R6 ;  /* 0x0000000402087825 */ /* 0x000fc800078e0206 */
[----:B------:R0:W-:Y:S04]  /*0200*/  STG.E desc[UR8][R6.64], R15 ;  /* 0x0000000f06007986 */ /* 0x0001e8000c101908 */
[----:B------:R-:W2:Y:S02]  /*0210*/  LDG.E R11, desc[UR8][R8.64] ;  /* 0x00000008080b7981 */ /* 0x000ea4000c1e1900 */
[----:B--2---:R-:W-:Y:S01]  /*0220*/  FFMA R17, R11, UR4, R0 ;  /* 0x000000040b117c23 */ /* 0x004fe20008000000 */
[----:B------:R-:W-:-:S04]  /*0230*/  IMAD.WIDE R10, R2, 0x4, R8 ;  /* 0x00000004020a7825 */ /* 0x000fc800078e0208 */
[----:B------:R1:W-:Y:S04]  /*0240*/  STG.E desc[UR8][R8.64], R17 ;  /* 0x0000001108007986 */ /* 0x0003e8000c101908 */
[----:B------:R-:W2:Y:S02]  /*0250*/  LDG.E R13, desc[UR8][R10.64] ;  /* 0x000000080a0d7981 */ /* 0x000ea4000c1e1900 */
[----:B--2---:R-:W-:Y:S01]  /*0260*/  FFMA R19, R13, UR4, R0 ;  /* 0x000000040d137c23 */ /* 0x004fe20008000000 */
[----:B------:R-:W-:-:S04]  /*0270*/  IMAD.WIDE R12, R2, 0x4, R10 ;  /* 0x00000004020c7825 */ /* 0x000fc800078e020a */
[----:B------:R2:W-:Y:S04]  /*0280*/  STG.E desc[UR8][R10.64], R19 ;  /* 0x000000130a007986 */ /* 0x0005e8000c101908 */
[----:B------:R-:W3:Y:S01]  /*0290*/  LDG.E R21, desc[UR8][R12.64] ;  /* 0x000000080c157981 */ /* 0x000ee2000c1e1900 */
[----:B0-----:R-:W-:-:S04]  /*02a0*/  IMAD.WIDE R6, R2, 0x4, R12 ;  /* 0x0000000402067825 */ /* 0x001fc800078e020c */
[----:B---3--:R-:W-:-:S05]  /*02b0*/  FFMA R21, R21, UR4, R0 ;  /* 0x0000000415157c23 */ /* 0x008fca0008000000 */
[----:B------:R0:W-:Y:S04]  /*02c0*/  STG.E desc[UR8][R12.64], R21 ;  /* 0x000000150c007986 */ /* 0x0001e8000c101908 */
[----:B------:R-:W3:Y:S01]  /*02d0*/  LDG.E R15, desc[UR8][R6.64] ;  /* 0x00000008060f7981 */ /* 0x000ee2000c1e1900 */
[----:B-1----:R-:W-:-:S04]  /*02e0*/  IMAD.WIDE R8, R2, 0x4, R6 ;  /* 0x0000000402087825 */ /* 0x002fc800078e0206 */
[----:B---3--:R-:W-:-:S05]  /*02f0*/  FFMA R15, R15, UR4, R0 ;  /* 0x000000040f0f7c23 */ /* 0x008fca0008000000 */
[----:B------:R1:W-:Y:S04]  /*0300*/  STG.E desc[UR8][R6.64], R15 ;  /* 0x0000000f06007986 */ /* 0x0003e8000c101908 */
[----:B------:R-:W3:Y:S01]  /*0310*/  LDG.E R17, desc[UR8][R8.64] ;  /* 0x0000000808117981 */ /* 0x000ee2000c1e1900 */
[----:B--2---:R-:W-:-:S04]  /*0320*/  IMAD.WIDE R10, R2, 0x4, R8 ;  /* 0x00000004020a7825 */ /* 0x004fc800078e0208 */
[----:B---3--:R-:W-:-:S05]  /*0330*/  FFMA R17, R17, UR4, R0 ;  /* 0x0000000411117c23 */ /* 0x008fca0008000000 */
        /* <DEDUP_REMOVED lines=29> */
[----:B------:R-:W4:Y:S01]  /*0510*/  LDG.E R17, desc[UR8][R8.64] ;  /* 0x0000000808117981 */ /* 0x000f22000c1e1900 */
[----:B-1----:R-:W-:-:S04]  /*0520*/  IMAD.WIDE R10, R2, 0x4, R8 ;  /* 0x00000004020a7825 */ /* 0x002fc800078e0208 */
[----:B----4-:R-:W-:-:S05]  /*0530*/  FFMA R17, R17, UR4, R0 ;  /* 0x0000000411117c23 */ /* 0x010fca0008000000 */
[----:B------:R3:W-:Y:S04]  /*0540*/  STG.E desc[UR8][R8.64], R17 ;  /* 0x0000001108007986 */ /* 0x0007e8000c101908 */
[----:B------:R-:W4:Y:S01]  /*0550*/  LDG.E R19, desc[UR8][R10.64] ;  /* 0x000000080a137981 */ /* 0x000f22000c1e1900 */
[----:B--2---:R-:W-:Y:S01]  /*0560*/  IMAD.WIDE R12, R2, 0x4, R10 ;  /* 0x00000004020c7825 */ /* 0x004fe200078e020a */
[----:B------:R-:W-:-:S03]  /*0570*/  IADD3 R4, PT, PT, R4, 0x10, RZ ;  /* 0x0000001004047810 */ /* 0x000fc60007ffe0ff */
[----:B----4-:R-:W-:-:S05]  /*0580*/  FFMA R19, R19, UR4, R0 ;  /* 0x0000000413137c23 */ /* 0x010fca0008000000 */
[----:B------:R3:W-:Y:S04]  /*0590*/  STG.E desc[UR8][R10.64], R19 ;  /* 0x000000130a007986 */ /* 0x0007e8000c101908 */
[----:B------:R-:W2:Y:S01]  /*05a0*/  LDG.E R21, desc[UR8][R12.64] ;  /* 0x000000080c157981 */ /* 0x000ea2000c1e1900 */
[----:B------:R-:W-:Y:S02]  /*05b0*/  ISETP.NE.AND P0, PT, R4, RZ, PT ;  /* 0x000000ff0400720c */ /* 0x000fe40003f05270 */
[----:B------:R-:W-:Y:S01]  /*05c0*/  LEA R5, R2, R5, 0x4 ;  /* 0x0000000502057211 */ /* 0x000fe200078e20ff */
[----:B--2---:R-:W-:-:S05]  /*05d0*/  FFMA R21, R21, UR4, R0 ;  /* 0x0000000415157c23 */ /* 0x004fca0008000000 */
[----:B------:R3:W-:Y:S05]  /*05e0*/  STG.E desc[UR8][R12.64], R21 ;  /* 0x000000150c007986 */ /* 0x0007ea000c101908 */
[----:B------:R-:W-:Y:S05]  /*05f0*/  @P0 BRA `(.L_x_666) ;  /* 0xfffffff800ec0947 */ /* 0x000fea000383ffff */
.L_x_665:
[----:B------:R-:W-:Y:S05]  /*0600*/  @!P1 EXIT ;  /* 0x000000000000994d */ /* 0x000fea0003800000 */
[----:B------:R-:W-:Y:S02]  /*0610*/  ISETP.GE.U32.AND P0, PT, R14, 0x8, PT ;  /* 0x000000080e00780c */ /* 0x000fe40003f06070 */
[----:B------:R-:W-:-:S04]  /*0620*/  LOP3.LUT R4, R3, 0x7, RZ, 0xc0, !PT ;  /* 0x0000000703047812 */ /* 0x000fc800078ec0ff */
[----:B------:R-:W-:-:S07]  /*0630*/  ISETP.NE.AND P1, PT, R4, RZ, PT ;  /* 0x000000ff0400720c */ /* 0x000fce0003f25270 */
[----:B------:R-:W-:Y:S06]  /*0640*/  @!P0 BRA `(.L_x_667) ;  /* 0x00000000008c8947 */ /* 0x000fec0003800000 */
[----:B---3--:R-:W0:Y:S01]  /*0650*/  LDC.64 R6, c[0x0][0x388] ;  /* 0x0000e200ff067b82 */ /* 0x008e220000000a00 */
[----:B------:R-:W1:Y:S01]  /*0660*/  LDCU UR4, c[0x0][0x398] ;  /* 0x00007300ff0477ac */ /* 0x000e620008000800 */
[----:B0-----:R-:W-:-:S05]  /*0670*/  IMAD.WIDE R6, R5, 0x4, R6 ;  /* 0x0000000405067825 */ /* 0x001fca00078e0206 */
[----:B------:R-:W1:Y:S02]  /*0680*/  LDG.E R9, desc[UR8][R6.64] ;  /* 0x0000000806097981 */ /* 0x000e64000c1e1900 */
[----:B-1----:R-:W-:Y:S01]  /*0690*/  FFMA R15, R9, UR4, R0 ;  /* 0x00000004090f7c23 */ /* 0x002fe20008000000 */
        /* <DEDUP_REMOVED lines=22> */
[----:B------:R-:W2:Y:S01]  /*0800*/  LDG.E R19, desc[UR8][R10.64] ;  /* 0x000000080a137981 */ /* 0x000ea2000c1e1900 */
[----:B0-----:R-:W-:-:S04]  /*0810*/  IMAD.WIDE R12, R2, 0x4, R10 ;  /* 0x00000004020c7825 */ /* 0x001fc800078e020a */
[----:B--2---:R-:W-:-:S05]  /*0820*/  FFMA R19, R19, UR4, R0 ;  /* 0x0000000413137c23 */ /* 0x004fca0008000000 */
[----:B------:R1:W-:Y:S04]  /*0830*/  STG.E desc[UR8][R10.64], R19 ;  /* 0x000000130a007986 */ /* 0x0003e8000c101908 */
[----:B------:R-:W2:Y:S01]  /*0840*/  LDG.E R21, desc[UR8][R12.64] ;  /* 0x000000080c157981 */ /* 0x000ea2000c1e1900 */
[----:B------:R-:W-:Y:S01]  /*0850*/  LEA R5, R2, R5, 0x3 ;  /* 0x0000000502057211 */ /* 0x000fe200078e18ff */
[----:B--2---:R-:W-:-:S05]  /*0860*/  FFMA R21, R21, UR4, R0 ;  /* 0x0000000415157c23 */ /* 0x004fca0008000000 */
[----:B------:R1:W-:Y:S02]  /*0870*/  STG.E desc[UR8][R12.64], R21 ;  /* 0x000000150c007986 */ /* 0x0003e4000c101908 */
.L_x_667:
[----:B------:R-:W-:Y:S05]  /*0880*/  @!P1 EXIT ;  /* 0x000000000000994d */ /* 0x000fea0003800000 */
[----:B------:R-:W-:Y:S02]  /*0890*/  ISETP.GE.U32.AND P0, PT, R4, 0x4, PT ;  /* 0x000000040400780c */ /* 0x000fe40003f06070 */
[----:B------:R-:W-:-:S04]  /*08a0*/  LOP3.LUT R14, R3, 0x3, RZ, 0xc0, !PT ;  /* 0x00000003030e7812 */ /* 0x000fc800078ec0ff */
[----:B------:R-:W-:-:S07]  /*08b0*/  ISETP.NE.AND P1, PT, R14, RZ, PT ;  /* 0x000000ff0e00720c */ /* 0x000fce0003f25270 */
[----:B------:R-:W-:Y:S06]  /*08c0*/  @!P0 BRA `(.L_x_668) ;  /* 0x00000000004c8947 */ /* 0x000fec0003800000 */
[----:B-1-3--:R-:W0:Y:S01]  /*08d0*/  LDC.64 R6, c[0x0][0x388] ;  /* 0x0000e200ff067b82 */ /* 0x00ae220000000a00 */
[----:B------:R-:W1:Y:S01]  /*08e0*/  LDCU UR4, c[0x0][0x398] ;  /* 0x00007300ff0477ac */ /* 0x000e620008000800 */
[----:B0-----:R-:W-:-:S05]  /*08f0*/  IMAD.WIDE R6, R5, 0x4, R6 ;  /* 0x0000000405067825 */ /* 0x001fca00078e0206 */
[----:B------:R-:W1:Y:S01]  /*0900*/  LDG.E R3, desc[UR8][R6.64] ;  /* 0x0000000806037981 */ /* 0x000e62000c1e1900 */
[----:B------:R-:W-:-:S04]  /*0910*/  IMAD.WIDE R8, R2, 0x4, R6 ;  /* 0x0000000402087825 */ /* 0x000fc800078e0206 */
[----:B-1----:R-:W-:-:S05]  /*0920*/  FFMA R3, R3, UR4, R0 ;  /* 0x0000000403037c23 */ /* 0x002fca0008000000 */
        /* <DEDUP_REMOVED lines=9> */
[----:B------:R-:W2:Y:S01]  /*09c0*/  LDG.E R19, desc[UR8][R12.64] ;  /* 0x000000080c137981 */ /* 0x000ea2000c1e1900 */
[----:B------:R-:W-:Y:S01]  /*09d0*/  LEA R5, R2, R5, 0x2 ;  /* 0x0000000502057211 */ /* 0x000fe200078e10ff */
[----:B--2---:R-:W-:-:S05]  /*09e0*/  FFMA R19, R19, UR4, R0 ;  /* 0x0000000413137c23 */ /* 0x004fca0008000000 */
[----:B------:R0:W-:Y:S02]  /*09f0*/  STG.E desc[UR8][R12.64], R19 ;  /* 0x000000130c007986 */ /* 0x0001e4000c101908 */
.L_x_668:
[----:B------:R-:W-:Y:S05]  /*0a00*/  @!P1 EXIT ;  /* 0x000000000000994d */ /* 0x000fea0003800000 */
[----:B0-----:R-:W0:Y:S01]  /*0a10*/  LDC.64 R2, c[0x0][0x388] ;  /* 0x0000e200ff027b82 */ /* 0x001e220000000a00 */
[----:B------:R-:W-:Y:S01]  /*0a20*/  IADD3 R14, PT, PT, -R14, RZ, RZ ;  /* 0x000000ff0e0e7210 */ /* 0x000fe20007ffe1ff */
[----:B------:R-:W2:Y:S01]  /*0a30*/  LDCU UR4, c[0x0][0x398] ;  /* 0x00007300ff0477ac */ /* 0x000ea20008000800 */
[----:B------:R-:W4:Y:S05]  /*0a40*/  LDCU UR5, c[0x0][0x380] ;  /* 0x00007000ff0577ac */ /* 0x000f2a0008000800 */
.L_x_669:
[----:B01-3--:R-:W-:-:S05]  /*0a50*/  IMAD.WIDE R6, R5, 0x4, R2 ;  /* 0x0000000405067825 */ /* 0x00bfca00078e0202 */
[----:B------:R-:W2:Y:S01]  /*0a60*/  LDG.E R9, desc[UR8][R6.64] ;  /* 0x0000000806097981 */ /* 0x000ea2000c1e1900 */
[----:B------:R-:W-:Y:S02]  /*0a70*/  IADD3 R14, PT, PT, R14, 0x1, RZ ;  /* 0x000000010e0e7810 */ /* 0x000fe40007ffe0ff */
[----:B----4-:R-:W-:Y:S02]  /*0a80*/  IADD3 R5, PT, PT, R5, UR5, RZ ;  /* 0x0000000505057c10 */ /* 0x010fe4000fffe0ff */
[----:B------:R-:W-:Y:S01]  /*0a90*/  ISETP.NE.AND P0, PT, R14, RZ, PT ;  /* 0x000000ff0e00720c */ /* 0x000fe20003f05270 */
[----:B--2---:R-:W-:-:S05]  /*0aa0*/  FFMA R9, R9, UR4, R0 ;  /* 0x0000000409097c23 */ /* 0x004fca0008000000 */
[----:B------:R0:W-:Y:S07]  /*0ab0*/  STG.E desc[UR8][R6.64], R9 ;  /* 0x0000000906007986 */ /* 0x0001ee000c101908 */
[----:B------:R-:W-:Y:S05]  /*0ac0*/  @!P0 EXIT ;  /* 0x000000000000894d */ /* 0x000fea0003800000 */
[----:B------:R-:W-:Y:S05]  /*0ad0*/  BRA `(.L_x_669) ;  /* 0xfffffffc00dc7947 */ /* 0x000fea000383ffff */
.L_x_664:
[C---:B------:R-:W-:Y:S01]  /*0ae0*/  ISETP.GE.U32.AND P0, PT, R3.reuse, 0x8, PT ;  /* 0x000000080300780c */ /* 0x040fe20003f06070 */
[----:B------:R-:W-:Y:S01]  /*0af0*/  HFMA2 R0, -RZ, RZ, 0, 0 ;  /* 0x00000000ff007431 */ /* 0x000fe200000001ff */
[----:B------:R-:W-:-:S04]  /*0b00*/  LOP3.LUT R18, R3, 0x7, RZ, 0xc0, !PT ;  /* 0x0000000703127812 */ /* 0x000fc800078ec0ff */
[----:B------:R-:W-:-:S07]  /*0b10*/  ISETP.NE.AND P2, PT, R18, RZ, PT ;  /* 0x000000ff1200720c */ /* 0x000fce0003f45270 */
[----:B------:R-:W-:Y:S06]  /*0b20*/  @!P0 BRA `(.L_x_670) ;  /* 0x0000000000fc8947 */ /* 0x000fec0003800000 */
[----:B------:R-:W-:Y:S01]  /*0b30*/  UIADD3 UR4, UP0, UPT, UR4, 0x10, URZ ;  /* 0x0000001004047890 */ /* 0x000fe2000ff1e0ff */
[----:B------:R-:W-:Y:S01]  /*0b40*/  LOP3.LUT R0, R3, 0x7ffffff8, RZ, 0xc0, !PT ;  /* 0x7ffffff803007812 */ /* 0x000fe200078ec0ff */
[----:B------:R-:W0:Y:S03]  /*0b50*/  LDCU UR6, c[0x0][0x398] ;  /* 0x00007300ff0677ac */ /* 0x000e260008000800 */
[----:B------:R-:W-:Y:S01]  /*0b60*/  IADD3 R4, PT, PT, -R0, RZ, RZ ;  /* 0x000000ff00047210 */ /* 0x000fe20007ffe1ff */
[----:B------:R-:W-:Y:S01]  /*0b70*/  UIADD3.X UR5, UPT, UPT, URZ, UR5, URZ, UP0, !UPT ;  /* 0x00000005ff057290 */ /* 0x000fe200087fe4ff */
[----:B------:R-:W-:-:S05]  /*0b80*/  MOV R6, UR4 ;  /* 0x0000000400067c02 */ /* 0x000fca0008000f00 */
[----:B------:R-:W-:-:S07]  /*0b90*/  MOV R7, UR5 ;  /* 0x0000000500077c02 */ /* 0x000fce0008000f00 */
.L_x_671:
[----:B-1----:R-:W1:Y:S01]  /*0ba0*/  LDC.64 R8, c[0x0][0x388] ;  /* 0x0000e200ff087b82 */ /* 0x002e620000000a00 */
[----:B------:R-:W2:Y:S04]  /*0bb0*/  LDG.E.CONSTANT R10, desc[UR8][R6.64+-0x10] ;  /* 0xfffff008060a7981 */ /* 0x000ea8000c1e9900 */
[----:B------:R-:W3:Y:S04]  /*0bc0*/  LDG.E.CONSTANT R12, desc[UR8][R6.64+-0xc] ;  /* 0xfffff408060c7981 */ /* 0x000ee8000c1e9900 */
[----:B------:R-:W4:Y:S01]  /*0bd0*/  LDG.E.CONSTANT R14, desc[UR8][R6.64+-0x8] ;  /* 0xfffff808060e7981 */ /* 0x000f22000c1e9900 */
[----:B-1----:R-:W-:-:S02]  /*0be0*/  IMAD.WIDE R16, R5, 0x4, R8 ;  /* 0x0000000405107825 */ /* 0x002fc400078e0208 */
[----:B------:R-:W2:Y:S03]  /*0bf0*/  LDC.64 R8, c[0x0][0x3a8] ;  /* 0x0000ea00ff087b82 */ /* 0x000ea60000000a00 */
[----:B------:R-:W0:Y:S01]  /*0c00*/  LDG.E R11, desc[UR8][R16.64] ;  /* 0x00000008100b7981 */ /* 0x000e22000c1e1900 */
[----:B--2---:R-:W-:-:S04]  /*0c10*/  FFMA R10, R10, R8, R9 ;  /* 0x000000080a0a7223 */ /* 0x004fc80000000009 */
[----:B0-----:R-:W-:Y:S01]  /*0c20*/  FFMA R19, R11, UR6, R10 ;  /* 0x000000060b137c23 */ /* 0x001fe2000800000a */
[----:B------:R-:W-:-:S04]  /*0c30*/  IMAD.WIDE R10, R2, 0x4, R16 ;  /* 0x00000004020a7825 */ /* 0x000fc800078e0210 */
[----:B------:R0:W-:Y:S04]  /*0c40*/  STG.E desc[UR8][R16.64], R19 ;  /* 0x0000001310007986 */ /* 0x0001e8000c101908 */
[----:B------:R-:W2:Y:S01]  /*0c50*/  LDG.E R13, desc[UR8][R10.64] ;  /* 0x000000080a0d7981 */ /* 0x000ea2000c1e1900 */
[-CC-:B---3--:R-:W-:Y:S01]  /*0c60*/  FFMA R12, R12, R8.reuse, R9.reuse ;  /* 0x000000080c0c7223 */ /* 0x188fe20000000009 */
[----:B----4-:R-:W-:Y:S02]  /*0c70*/  FFMA R14, R14, R8, R9 ;  /* 0x000000080e0e7223 */ /* 0x010fe40000000009 */
[----:B0-----:R-:W3:Y:S01]  /*0c80*/  LDG.E.CONSTANT R16, desc[UR8][R6.64+-0x4] ;  /* 0xfffffc0806107981 */ /* 0x001ee2000c1e9900 */
[----:B--2---:R-:W-:Y:S01]  /*0c90*/  FFMA R21, R13, UR6, R12 ;  /* 0x000000060d157c23 */ /* 0x004fe2000800000c */
[----:B------:R-:W-:-:S04]  /*0ca0*/  IMAD.WIDE R12, R2, 0x4, R10 ;  /* 0x00000004020c7825 */ /* 0x000fc800078e020a */
[----:B------:R0:W-:Y:S04]  /*0cb0*/  STG.E desc[UR8][R10.64], R21 ;  /* 0x000000150a007986 */ /* 0x0001e8000c101908 */
[----:B------:R-:W2:Y:S01]  /*0cc0*/  LDG.E R15, desc[UR8][R12.64] ;  /* 0x000000080c0f7981 */ /* 0x000ea2000c1e1900 */
[----:B---3--:R-:W-:-:S03]  /*0cd0*/  FFMA R16, R16, R8, R9 ;  /* 0x0000000810107223 */ /* 0x008fc60000000009 */
        /* <DEDUP_REMOVED lines=23> */
[----:B------:R-:W-:Y:S01]  /*0e50*/  IADD3 R4, PT, PT, R4, 0x8, RZ ;  /* 0x0000000804047810 */ /* 0x000fe20007ffe0ff */
[----:B--2---:R-:W-:Y:S01]  /*0e60*/  FFMA R19, R15, UR6, R14 ;  /* 0x000000060f137c23 */ /* 0x004fe2000800000e */
[----:B------:R-:W-:-:S04]  /*0e70*/  IMAD.WIDE R14, R2, 0x4, R12 ;  /* 0x00000004020e7825 */ /* 0x000fc800078e020c */
[----:B------:R1:W-:Y:S04]  /*0e80*/  STG.E desc[UR8][R12.64], R19 ;  /* 0x000000130c007986 */ /* 0x0003e8000c101908 */
[----:B------:R-:W2:Y:S01]  /*0e90*/  LDG.E R17, desc[UR8][R14.64] ;  /* 0x000000080e117981 */ /* 0x000ea2000c1e1900 */
[----:B------:R-:W-:Y:S01]  /*0ea0*/  ISETP.NE.AND P0, PT, R4, RZ, PT ;  /* 0x000000ff0400720c */ /* 0x000fe20003f05270 */
[----:B---3--:R-:W-:Y:S01]  /*0eb0*/  FFMA R16, R16, R8, R9 ;  /* 0x0000000810107223 */ /* 0x008fe20000000009 */
[----:B------:R-:W-:Y:S02]  /*0ec0*/  IADD3 R6, P1, PT, R6, 0x20, RZ ;  /* 0x0000002006067810 */ /* 0x000fe40007f3e0ff */
[----:B------:R-:W-:Y:S02]  /*0ed0*/  LEA R5, R2, R5, 0x3 ;  /* 0x0000000502057211 */ /* 0x000fe400078e18ff */
[----:B------:R-:W-:Y:S01]  /*0ee0*/  IADD3.X R7, PT, PT, RZ, R7, RZ, P1, !PT ;  /* 0x00000007ff077210 */ /* 0x000fe20000ffe4ff */
[----:B--2---:R-:W-:-:S05]  /*0ef0*/  FFMA R17, R17, UR6, R16 ;  /* 0x0000000611117c23 */ /* 0x004fca0008000010 */
[----:B------:R1:W-:Y:S01]  /*0f00*/  STG.E desc[UR8][R14.64], R17 ;  /* 0x000000110e007986 */ /* 0x0003e2000c101908 */
[----:B------:R-:W-:Y:S05]  /*0f10*/  @P0 BRA `(.L_x_671) ;  /* 0xfffffffc00200947 */ /* 0x000fea000383ffff */
.L_x_670:
[----:B------:R-:W-:Y:S05]  /*0f20*/  @!P2 EXIT ;  /* 0x000000000000a94d */ /* 0x000fea0003800000 */
[----:B------:R-:W-:Y:S02]  /*0f30*/  ISETP.GE.U32.AND P0, PT, R18, 0x4, PT ;  /* 0x000000041200780c */ /* 0x000fe40003f06070 */
[----:B------:R-:W-:-:S04]  /*0f40*/  LOP3.LUT R20, R3, 0x3, RZ, 0xc0, !PT ;  /* 0x0000000303147812 */ /* 0x000fc800078ec0ff */
[----:B------:R-:W-:-:S07]  /*0f50*/  ISETP.NE.AND P1, PT, R20, RZ, PT ;  /* 0x000000ff1400720c */ /* 0x000fce0003f25270 */
[----:B------:R-:W-:Y:S06]  /*0f60*/  @!P0 BRA `(.L_x_672) ;  /* 0x00000000007c8947 */ /* 0x000fec0003800000 */
[----:B------:R-:W0:Y:S01]  /*0f70*/  LDC.64 R6, c[0x0][0x3a0] ;  /* 0x0000e800ff067b82 */ /* 0x000e220000000a00 */
[----:B------:R-:W2:Y:S07]  /*0f80*/  LDCU UR4, c[0x0][0x398] ;  /* 0x00007300ff0477ac */ /* 0x000eae0008000800 */
[----:B------:R-:W1:Y:S01]  /*0f90*/  LDC.64 R8, c[0x0][0x388] ;  /* 0x0000e200ff087b82 */ /* 0x000e620000000a00 */
[----:B0-----:R-:W-:-:S05]  /*0fa0*/  IMAD.WIDE.U32 R6, R0, 0x4, R6 ;  /* 0x0000000400067825 */ /* 0x001fca00078e0006 */
[----:B------:R-:W3:Y:S01]  /*0fb0*/  LDG.E.CONSTANT R4, desc[UR8][R6.64] ;  /* 0x0000000806047981 */ /* 0x000ee2000c1e9900 */
[----:B-1----:R-:W-:Y:S02]  /*0fc0*/  IMAD.WIDE R14, R5, 0x4, R8 ;  /* 0x00000004050e7825 */ /* 0x002fe400078e0208 */
[----:B------:R-:W3:Y:S03]  /*0fd0*/  LDC.64 R8, c[0x0][0x3a8] ;  /* 0x0000ea00ff087b82 */ /* 0x000ee60000000a00 */
[----:B------:R-:W2:Y:S01]  /*0fe0*/  LDG.E R11, desc[UR8][R14.64] ;  /* 0x000000080e0b7981 */ /* 0x000ea2000c1e1900 */
[----:B---3--:R-:W-:-:S04]  /*0ff0*/  FFMA R4, R4, R8, R9 ;  /* 0x0000000804047223 */ /* 0x008fc80000000009 */
[----:B--2---:R-:W-:Y:S01]  /*1000*/  FFMA R19, R11, UR4, R4 ;  /* 0x000000040b137c23 */ /* 0x004fe20008000004 */
[----:B------:R-:W-:Y:S01]  /*1010*/  IMAD.WIDE R10, R2, 0x4, R14 ;  /* 0x00000004020a7825 */ /* 0x000fe200078e020e */
[----:B------:R-:W2:Y:S04]  /*1020*/  LDG.E.CONSTANT R4, desc[UR8][R6.64+0x4] ;  /* 0x0000040806047981 */ /* 0x000ea8000c1e9900 */
[----:B------:R0:W-:Y:S04]  /*1030*/  STG.E desc[UR8][R14.64], R19 ;  /* 0x000000130e007986 */ /* 0x0001e8000c101908 */
[----:B------:R-:W3:Y:S01]  /*1040*/  LDG.E R13, desc[UR8][R10.64] ;  /* 0x000000080a0d7981 */ /* 0x000ee2000c1e1900 */
[----:B--2---:R-:W-:-:S04]  /*1050*/  FFMA R4, R4, R8, R9 ;  /* 0x0000000804047223 */ /* 0x004fc80000000009 */
[----:B---3--:R-:W-:Y:S01]  /*1060*/  FFMA R21, R13, UR4, R4 ;  /* 0x000000040d157c23 */ /* 0x008fe20008000004 */
[----:B------:R-:W-:Y:S01]  /*1070*/  IMAD.WIDE R12, R2, 0x4, R10 ;  /* 0x00000004020c7825 */ /* 0x000fe200078e020a */
[----:B------:R-:W2:Y:S04]  /*1080*/  LDG.E.CONSTANT R4, desc[UR8][R6.64+0x8] ;  /* 0x0000080806047981 */ /* 0x000ea8000c1e9900 */
[----:B------:R3:W-:Y:S04]  /*1090*/  STG.E desc[UR8][R10.64], R21 ;  /* 0x000000150a007986 */ /* 0x0007e8000c101908 */
[----:B------:R-:W4:Y:S01]  /*10a0*/  LDG.E R17, desc[UR8][R12.64] ;  /* 0x000000080c117981 */ /* 0x000f22000c1e1900 */
[----:B--2---:R-:W-:-:S04]  /*10b0*/  FFMA R4, R4, R8, R9 ;  /* 0x0000000804047223 */ /* 0x004fc80000000009 */
[----:B----4-:R-:W-:Y:S01]  /*10c0*/  FFMA R23, R17, UR4, R4 ;  /* 0x0000000411177c23 */ /* 0x010fe20008000004 */
[----:B------:R-:W-:Y:S01]  /*10d0*/  IMAD.WIDE R16, R2, 0x4, R12 ;  /* 0x0000000402107825 */ /* 0x000fe200078e020c */
[----:B------:R-:W2:Y:S04]  /*10e0*/  LDG.E.CONSTANT R4, desc[UR8][R6.64+0xc] ;  /* 0x00000c0806047981 */ /* 0x000ea8000c1e9900 */
[----:B------:R3:W-:Y:S04]  /*10f0*/  STG.E desc[UR8][R12.64], R23 ;  /* 0x000000170c007986 */ /* 0x0007e8000c101908 */
[----:B0-----:R-:W4:Y:S01]  /*1100*/  LDG.E R15, desc[UR8][R16.64] ;  /* 0x00000008100f7981 */ /* 0x001f22000c1e1900 */
[----:B------:R-:W-:-:S02]  /*1110*/  IADD3 R0, PT, PT, R0, 0x4, RZ ;  /* 0x0000000400007810 */ /* 0x000fc40007ffe0ff */
[----:B------:R-:W-:Y:S01]  /*1120*/  LEA R5, R2, R5, 0x2 ;  /* 0x0000000502057211 */ /* 0x000fe200078e10ff */
[----:B--2---:R-:W-:-:S04]  /*1130*/  FFMA R4, R4, R8, R9 ;  /* 0x0000000804047223 */ /* 0x004fc80000000009 */
[----:B----4-:R-:W-:-:S05]  /*1140*/  FFMA R15, R15, UR4, R4 ;  /* 0x000000040f0f7c23 */ /* 0x010fca0008000004 */
[----:B------:R3:W-:Y:S02]  /*1150*/  STG.E desc[UR8][R16.64], R15 ;  /* 0x0000000f10007986 */ /* 0x0007e4000c101908 */
.L_x_672:
[----:B------:R-:W-:Y:S05]  /*1160*/  @!P1 EXIT ;  /* 0x000000000000994d */ /* 0x000fea0003800000 */
[----:B------:R-:W-:-:S13]  /*1170*/  ISETP.NE.AND P0, PT, R20, 0x1, PT ;  /* 0x000000011400780c */ /* 0x000fda0003f05270 */
[----:B------:R-:W0:Y:S08]  /*1180*/  @P0 LDC.64 R6, c[0x0][0x3a0] ;  /* 0x0000e800ff060b82 */ /* 0x000e300000000a00 */
[----:B-1-3--:R-:W1:Y:S08]  /*1190*/  @P0 LDC.64 R10, c[0x0][0x388] ;  /* 0x0000e200ff0a0b82 */ /* 0x00ae700000000a00 */
[----:B------:R-:W2:Y:S01]  /*11a0*/  @P0 LDC R17, c[0x0][0x398] ;  /* 0x0000e600ff110b82 */ /* 0x000ea20000000800 */
[----:B0-----:R-:W-:-:S07]  /*11b0*/  @P0 IMAD.WIDE.U32 R8, R0, 0x4, R6 ;  /* 0x0000000400080825 */ /* 0x001fce00078e0006 */
[----:B------:R-:W0:Y:S01]  /*11c0*/  @P0 LDC.64 R6, c[0x0][0x3a8] ;  /* 0x0000ea00ff060b82 */ /* 0x000e220000000a00 */
[----:B------:R-:W0:Y:S01]  /*11d0*/  @P0 LDG.E.CONSTANT R12, desc[UR8][R8.64] ;  /* 0x00000008080c0981 */ /* 0x000e22000c1e9900 */
[----:B-1----:R-:W-:-:S03]  /*11e0*/  @P0 IMAD.WIDE R10, R5, 0x4, R10 ;  /* 0x00000004050a0825 */ /* 0x002fc600078e020a */
[----:B------:R-:W3:Y:S04]  /*11f0*/  @P0 LDG.E.CONSTANT R14, desc[UR8][R8.64+0x4] ;  /* 0x00000408080e0981 */ /* 0x000ee8000c1e9900 */
[----:B------:R-:W2:Y:S01]  /*1200*/  @P0 LDG.E R4, desc[UR8][R10.64] ;  /* 0x000000080a040981 */ /* 0x000ea2000c1e1900 */
[----:B0-----:R-:W-:Y:S01]  /*1210*/  @P0 FFMA R15, R12, R6, R7 ;  /* 0x000000060c0f0223 */ /* 0x001fe20000000007 */
[----:B------:R-:W-:-:S04]  /*1220*/  @P0 IMAD.WIDE R12, R2, 0x4, R10 ;  /* 0x00000004020c0825 */ /* 0x000fc800078e020a */
[----:B--2---:R-:W-:-:S05]  /*1230*/  @P0 FFMA R15, R4, R17, R15 ;  /* 0x00000011040f0223 */ /* 0x004fca000000000f */
[----:B------:R0:W-:Y:S04]  /*1240*/  @P0 STG.E desc[UR8][R10.64], R15 ;  /* 0x0000000f0a000986 */ /* 0x0001e8000c101908 */
[----:B------:R-:W2:Y:S01]  /*1250*/  @P0 LDG.E R4, desc[UR8][R12.64] ;  /* 0x000000080c040981 */ /* 0x000ea2000c1e1900 */
[----:B------:R-:W-:Y:S01]  /*1260*/  LOP3.LUT R3, R3, 0x1, RZ, 0xc0, !PT ;  /* 0x0000000103037812 */ /* 0x000fe200078ec0ff */
[----:B---3--:R-:W-:-:S03]  /*1270*/  @P0 FFMA R7, R14, R6, R7 ;  /* 0x000000060e070223 */ /* 0x008fc60000000007 */
[----:B------:R-:W-:Y:S01]  /*1280*/  ISETP.NE.U32.AND P1, PT, R3, 0x1, PT ;  /* 0x000000010300780c */ /* 0x000fe20003f25070 */
[----:B--2---:R-:W-:-:S05]  /*1290*/  @P0 FFMA R3, R4, R17, R7 ;  /* 0x0000001104030223 */ /* 0x004fca0000000007 */
[----:B------:R0:W-:Y:S07]  /*12a0*/  @P0 STG.E desc[UR8][R12.64], R3 ;  /* 0x000000030c000986 */ /* 0x0001ee000c101908 */
[----:B------:R-:W-:Y:S05]  /*12b0*/  @P1 EXIT ;  /* 0x000000000000194d */ /* 0x000fea0003800000 */
[----:B------:R-:W0:Y:S01]  /*12c0*/  LDC.64 R6, c[0x0][0x3a0] ;  /* 0x0000e800ff067b82 */ /* 0x000e220000000a00 */
[----:B------:R-:W-:Y:S01]  /*12d0*/  @P0 IADD3 R0, PT, PT, R0, 0x2, RZ ;  /* 0x0000000200000810 */ /* 0x000fe20007ffe0ff */
[----:B------:R-:W1:Y:S01]  /*12e0*/  LDCU UR4, c[0x0][0x398] ;  /* 0x00007300ff0477ac */ /* 0x000e620008000800 */
[----:B------:R-:W-:-:S05]  /*12f0*/  @P0 LEA R5, R2, R5, 0x1 ;  /* 0x0000000502050211 */ /* 0x000fca00078e08ff */
[----:B------:R-:W2:Y:S01]  /*1300*/  LDC.64 R8, c[0x0][0x388] ;  /* 0x0000e200ff087b82 */ /* 0x000ea20000000a00 */
[----:B0-----:R-:W-:-:S06]  /*1310*/  IMAD.WIDE.U32 R2, R0, 0x4, R6 ;  /* 0x0000000400027825 */ /* 0x001fcc00078e0006 */
[----:B------:R-:W3:Y:S01]  /*1320*/  LDG.E.CONSTANT R2, desc[UR8][R2.64] ;  /* 0x0000000802027981 */ /* 0x000ee2000c1e9900 */
[----:B--2---:R-:W-:Y:S02]  /*1330*/  IMAD.WIDE R4, R5, 0x4, R8 ;  /* 0x0000000405047825 */ /* 0x004fe400078e0208 */
[----:B------:R-:W3:Y:S03]  /*1340*/  LDC.64 R8, c[0x0][0x3a8] ;  /* 0x0000ea00ff087b82 */ /* 0x000ee60000000a00 */
[----:B------:R-:W1:Y:S01]  /*1350*/  LDG.E R7, desc[UR8][R4.64] ;  /* 0x0000000804077981 */ /* 0x000e62000c1e1900 */
[----:B---3--:R-:W-:-:S04]  /*1360*/  FFMA R0, R2, R8, R9 ;  /* 0x0000000802007223 */ /* 0x008fc80000000009 */
[----:B-1----:R-:W-:-:S05]  /*1370*/  FFMA R7, R7, UR4, R0 ;  /* 0x0000000407077c23 */ /* 0x002fca0008000000 */
[----:B------:R-:W-:Y:S01]  /*1380*/  STG.E desc[UR8][R4.64], R7 ;  /* 0x0000000704007986 */ /* 0x000fe2000c101908 */
[----:B------:R-:W-:Y:S05]  /*1390*/  EXIT ;  /* 0x000000000000794d */ /* 0x000fea0003800000 */
.L_x_663:
[----:B------:R-:W0:Y:S02]  /*13a0*/  LDCU.64 UR6, c[0x0][0x3a0] ;  /* 0x00007400ff0677ac */ /* 0x000e240008000a00 */
[----:B0-----:R-:W-:-:S04]  /*13b0*/  UISETP.NE.U32.AND UP0, UPT, UR6, URZ, UPT ;  /* 0x000000ff0600728c */ /* 0x001fc8000bf05070 */
[----:B------:R-:W-:-:S09]  /*13c0*/  UISETP.NE.AND.EX UP0, UPT, UR7, URZ, UPT, UP0 ;  /* 0x000000ff0700728c */ /* 0x000fd2000bf05300 */
[----:B------:R-:W-:Y:S05]  /*13d0*/  BRA.U UP0, `(.L_x_673) ;  /* 0x0000000900287547 */ /* 0x000fea000b800000 */
[----:B------:R-:W0:Y:S01]  /*13e0*/  LDC.64 R6, c[0x0][0x3a8] ;  /* 0x0000ea00ff067b82 */ /* 0x000e220000000a00 */
[C---:B------:R-:W-:Y:S02]  /*13f0*/  ISETP.GE.U32.AND P0, PT, R3.reuse, 0x8, PT ;  /* 0x000000080300780c */ /* 0x040fe40003f06070 */
[----:B------:R-:W-:Y:S02]  /*1400*/  LOP3.LUT R18, R3, 0x7, RZ, 0xc0, !PT ;  /* 0x0000000703127812 */ /* 0x000fe400078ec0ff */
[----:B------:R-:W-:Y:S02]  /*1410*/  MOV R4, RZ ;  /* 0x000000ff00047202 */ /* 0x000fe40000000f00 */
[----:B------:R-:W-:Y:S01]  /*1420*/  ISETP.NE.AND P2, PT, R18, RZ, PT ;  /* 0x000000ff1200720c */ /* 0x000fe20003f45270 */
[----:B0-----:R-:W-:-:S06]  /*1430*/  FFMA R0, RZ, R6, R7 ;  /* 0x00000006ff007223 */ /* 0x001fcc0000000007 */
        /* <DEDUP_REMOVED lines=8> */
.L_x_675:
[----:B-1----:R-:W1:Y:S01]  /*14c0*/  LDC.64 R10, c[0x0][0x388] ;  /* 0x0000e200ff0a7b82 */ /* 0x002e620000000a00 */
[----:B------:R-:W0:Y:S04]  /*14d0*/  LDG.E.CONSTANT R9, desc[UR8][R6.64+-0x10] ;  /* 0xfffff00806097981 */ /* 0x000e28000c1e9900 */
[----:B------:R-:W2:Y:S01]  /*14e0*/  LDG.E.CONSTANT R12, desc[UR8][R6.64+-0xc] ;  /* 0xfffff408060c7981 */ /* 0x000ea2000c1e9900 */
[----:B-1----:R-:W-:-:S05]  /*14f0*/  IMAD.WIDE R16, R5, 0x4, R10 ;  /* 0x0000000405107825 */ /* 0x002fca00078e020a */
[----:B------:R-:W3:Y:S01]  /*1500*/  LDG.E R10, desc[UR8][R16.64] ;  /* 0x00000008100a7981 */ /* 0x000ee2000c1e1900 */
[----:B0-----:R-:W-:-:S04]  /*1510*/  FMUL R9, R9, UR6 ;  /* 0x0000000609097c20 */ /* 0x001fc80008400000 */
[----:B---3--:R-:W-:Y:S01]  /*1520*/  FFMA R9, R9, R10, R0 ;  /* 0x0000000a09097223 */ /* 0x008fe20000000000 */
[----:B------:R-:W-:-:S04]  /*1530*/  IMAD.WIDE R10, R2, 0x4, R16 ;  /* 0x00000004020a7825 */ /* 0x000fc800078e0210 */
[----:B------:R0:W-:Y:S04]  /*1540*/  STG.E desc[UR8][R16.64], R9 ;  /* 0x0000000910007986 */ /* 0x0001e8000c101908 */
[----:B------:R-:W3:Y:S01]  /*1550*/  LDG.E R14, desc[UR8][R10.64] ;  /* 0x000000080a0e7981 */ /* 0x000ee2000c1e1900 */
[----:B--2---:R-:W-:-:S03]  /*1560*/  FMUL R13, R12, UR6 ;  /* 0x000000060c0d7c20 */ /* 0x004fc60008400000 */
[----:B0-----:R-:W2:Y:S01]  /*1570*/  LDG.E.CONSTANT R9, desc[UR8][R6.64+-0x4] ;  /* 0xfffffc0806097981 */ /* 0x001ea2000c1e9900 */
[----:B---3--:R-:W-:Y:S01]  /*1580*/  FFMA R19, R13, R14, R0 ;  /* 0x0000000e0d137223 */ /* 0x008fe20000000000 */
[----:B------:R-:W-:Y:S02]  /*1590*/  IMAD.WIDE R12, R2, 0x4, R10 ;  /* 0x00000004020c7825 */ /* 0x000fe400078e020a */
[----:B------:R-:W3:Y:S04]  /*15a0*/  LDG.E.CONSTANT R14, desc[UR8][R6.64+-0x8] ;  /* 0xfffff808060e7981 */ /* 0x000ee8000c1e9900 */
[----:B------:R0:W-:Y:S04]  /*15b0*/  STG.E desc[UR8][R10.64], R19 ;  /* 0x000000130a007986 */ /* 0x0001e8000c101908 */
[----:B------:R-:W4:Y:S01]  /*15c0*/  LDG.E R20, desc[UR8][R12.64] ;  /* 0x000000080c147981 */ /* 0x000f22000c1e1900 */
[----:B--2---:R-:W-:-:S03]  /*15d0*/  FMUL R9, R9, UR6 ;  /* 0x0000000609097c20 */ /* 0x004fc60008400000 */
[----:B0-----:R-:W2:Y:S01]  /*15e0*/  LDG.E.CONSTANT R10, desc[UR8][R6.64] ;  /* 0x00000008060a7981 */ /* 0x001ea2000c1e9900 */
[----:B---3--:R-:W-:-:S04]  /*15f0*/  FMUL R15, R14, UR6 ;  /* 0x000000060e0f7c20 */ /* 0x008fc80008400000 */
[----:B----4-:R-:W-:Y:S01]  /*1600*/  FFMA R21, R15, R20, R0 ;  /* 0x000000140f157223 */ /* 0x010fe20000000000 */
[----:B------:R-:W-:-:S04]  /*1610*/  IMAD.WIDE R14, R2, 0x4, R12 ;  /* 0x00000004020e7825 */ /* 0x000fc800078e020c */
[----:B------:R0:W-:Y:S04]  /*1620*/  STG.E desc[UR8][R12.64], R21 ;  /* 0x000000150c007986 */ /* 0x0001e8000c101908 */
[----:B------:R-:W3:Y:S01]  /*1630*/  LDG.E R16, desc[UR8][R14.64] ;  /* 0x000000080e107981 */ /* 0x000ee2000c1e1900 */
[----:B--2---:R-:W-:-:S03]  /*1640*/  FMUL R11, R10, UR6 ;  /* 0x000000060a0b7c20 */ /* 0x004fc60008400000 */
[----:B0-----:R-:W2:Y:S01]  /*1650*/  LDG.E.CONSTANT R12, desc[UR8][R6.64+0x4] ;  /* 0x00000408060c7981 */ /* 0x001ea2000c1e9900 */
[----:B---3--:R-:W-:Y:S01]  /*1660*/  FFMA R9, R9, R16, R0 ;  /* 0x0000001009097223 */ /* 0x008fe20000000000 */
        /* <DEDUP_REMOVED lines=15> */
[----:B------:R-:W-:Y:S01]  /*1760*/  IADD3 R8, PT, PT, R8, 0x8, RZ ;  /* 0x0000000808087810 */ /* 0x000fe20007ffe0ff */
[----:B---3--:R-:W-:Y:S01]  /*1770*/  FFMA R9, R9, R14, R0 ;  /* 0x0000000e09097223 */ /* 0x008fe20000000000 */
[----:B------:R-:W-:-:S04]  /*1780*/  IMAD.WIDE R14, R2, 0x4, R12 ;  /* 0x00000004020e7825 */ /* 0x000fc800078e020c */
[----:B------:R1:W-:Y:S04]  /*1790*/  STG.E desc[UR8][R12.64], R9 ;  /* 0x000000090c007986 */ /* 0x0003e8000c101908 */
[----:B------:R-:W3:Y:S01]  /*17a0*/  LDG.E R19, desc[UR8][R14.64] ;  /* 0x000000080e137981 */ /* 0x000ee2000c1e1900 */
[----:B------:R-:W-:Y:S01]  /*17b0*/  ISETP.NE.AND P0, PT, R8, RZ, PT ;  /* 0x000000ff0800720c */ /* 0x000fe20003f05270 */
[----:B--2---:R-:W-:Y:S01]  /*17c0*/  FMUL R17, R16, UR6 ;  /* 0x0000000610117c20 */ /* 0x004fe20008400000 */
[----:B------:R-:W-:Y:S02]  /*17d0*/  IADD3 R6, P1, PT, R6, 0x20, RZ ;  /* 0x0000002006067810 */ /* 0x000fe40007f3e0ff */
[----:B------:R-:W-:Y:S02]  /*17e0*/  LEA R5, R2, R5, 0x3 ;  /* 0x0000000502057211 */ /* 0x000fe400078e18ff */
[----:B------:R-:W-:Y:S01]  /*17f0*/  IADD3.X R7, PT, PT, RZ, R7, RZ, P1, !PT ;  /* 0x00000007ff077210 */ /* 0x000fe20000ffe4ff */
[----:B---3--:R-:W-:-:S05]  /*1800*/  FFMA R17, R17, R19, R0 ;  /* 0x0000001311117223 */ /* 0x008fca0000000000 */
[----:B------:R1:W-:Y:S01]  /*1810*/  STG.E desc[UR8][R14.64], R17 ;  /* 0x000000110e007986 */ /* 0x0003e2000c101908 */
[----:B------:R-:W-:Y:S05]  /*1820*/  @P0 BRA `(.L_x_675) ;  /* 0xfffffffc00240947 */ /* 0x000fea000383ffff */
.L_x_674:
[----:B------:R-:W-:Y:S05]  /*1830*/  @!P2 EXIT ;  /* 0x000000000000a94d */ /* 0x000fea0003800000 */
[----:B------:R-:W-:Y:S02]  /*1840*/  ISETP.GE.U32.AND P0, PT, R18, 0x4, PT ;  /* 0x000000041200780c */ /* 0x000fe40003f06070 */
[----:B------:R-:W-:-:S04]  /*1850*/  LOP3.LUT R16, R3, 0x3, RZ, 0xc0, !PT ;  /* 0x0000000303107812 */ /* 0x000fc800078ec0ff */
[----:B------:R-:W-:-:S07]  /*1860*/  ISETP.NE.AND P1, PT, R16, RZ, PT ;  /* 0x000000ff1000720c */ /* 0x000fce0003f25270 */
[----:B------:R-:W-:Y:S06]  /*1870*/  @!P0 BRA `(.L_x_676) ;  /* 0x0000000000788947 */ /* 0x000fec0003800000 */
[----:B------:R-:W0:Y:S01]  /*1880*/  LDC.64 R6, c[0x0][0x390] ;  /* 0x0000e400ff067b82 */ /* 0x000e220000000a00 */
[----:B------:R-:W2:Y:S07]  /*1890*/  LDCU UR4, c[0x0][0x398] ;  /* 0x00007300ff0477ac */ /* 0x000eae0008000800 */
[----:B-1----:R-:W1:Y:S01]  /*18a0*/  LDC.64 R8, c[0x0][0x388] ;  /* 0x0000e200ff087b82 */ /* 0x002e620000000a00 */
[----:B0-----:R-:W-:-:S04]  /*18b0*/  IMAD.WIDE.U32 R6, R4, 0x4, R6 ;  /* 0x0000000404067825 */ /* 0x001fc800078e0006 */
[----:B-1----:R-:W-:Y:S02]  /*18c0*/  IMAD.WIDE R12, R5, 0x4, R8 ;  /* 0x00000004050c7825 */ /* 0x002fe400078e0208 */
[----:B------:R-:W2:Y:S04]  /*18d0*/  LDG.E.CONSTANT R8, desc[UR8][R6.64] ;  /* 0x0000000806087981 */ /* 0x000ea8000c1e9900 */
[----:B------:R-:W3:Y:S01]  /*18e0*/  LDG.E R10, desc[UR8][R12.64] ;  /* 0x000000080c0a7981 */ /* 0x000ee2000c1e1900 */
[----:B--2---:R-:W-:-:S04]  /*18f0*/  FMUL R9, R8, UR4 ;  /* 0x0000000408097c20 */ /* 0x004fc80008400000 */
[----:B---3--:R-:W-:Y:S01]  /*1900*/  FFMA R17, R9, R10, R0 ;  /* 0x0000000a09117223 */ /* 0x008fe20000000000 */
[----:B------:R-:W-:Y:S01]  /*1910*/  IMAD.WIDE R8, R2, 0x4, R12 ;  /* 0x0000000402087825 */ /* 0x000fe200078e020c */
[----:B------:R-:W2:Y:S04]  /*1920*/  LDG.E.CONSTANT R10, desc[UR8][R6.64+0x4] ;  /* 0x00000408060a7981 */ /* 0x000ea8000c1e9900 */
[----:B------:R0:W-:Y:S04]  /*1930*/  STG.E desc[UR8][R12.64], R17 ;  /* 0x000000110c007986 */ /* 0x0001e8000c101908 */
[----:B------:R-:W3:Y:S04]  /*1940*/  LDG.E R14, desc[UR8][R8.64] ;  /* 0x00000008080e7981 */ /* 0x000ee8000c1e1900 */
[----:B0-----:R-:W4:Y:S01]  /*1950*/  LDG.E.CONSTANT R12, desc[UR8][R6.64+0xc] ;  /* 0x00000c08060c7981 */ /* 0x001f22000c1e9900 */
[----:B--2---:R-:W-:-:S04]  /*1960*/  FMUL R11, R10, UR4 ;  /* 0x000000040a0b7c20 */ /* 0x004fc80008400000 */
[----:B---3--:R-:W-:Y:S01]  /*1970*/  FFMA R19, R11, R14, R0 ;  /* 0x0000000e0b137223 */ /* 0x008fe20000000000 */
[----:B------:R-:W-:Y:S01]  /*1980*/  IMAD.WIDE R10, R2, 0x4, R8 ;  /* 0x00000004020a7825 */ /* 0x000fe200078e0208 */
[----:B------:R-:W2:Y:S04]  /*1990*/  LDG.E.CONSTANT R14, desc[UR8][R6.64+0x8] ;  /* 0x00000808060e7981 */ /* 0x000ea8000c1e9900 */
[----:B------:R0:W-:Y:S04]  /*19a0*/  STG.E desc[UR8][R8.64], R19 ;  /* 0x0000001308007986 */ /* 0x0001e8000c101908 */
[----:B------:R-:W3:Y:S01]  /*19b0*/  LDG.E R18, desc[UR8][R10.64] ;  /* 0x000000080a127981 */ /* 0x000ee2000c1e1900 */
[----:B--2---:R-:W-:-:S04]  /*19c0*/  FMUL R15, R14, UR4 ;  /* 0x000000040e0f7c20 */ /* 0x004fc80008400000 */
[----:B---3--:R-:W-:Y:S01]  /*19d0*/  FFMA R21, R15, R18, R0 ;  /* 0x000000120f157223 */ /* 0x008fe20000000000 */
[----:B------:R-:W-:-:S04]  /*19e0*/  IMAD.WIDE R14, R2, 0x4, R10 ;  /* 0x00000004020e7825 */ /* 0x000fc800078e020a */
[----:B------:R0:W-:Y:S04]  /*19f0*/  STG.E desc[UR8][R10.64], R21 ;  /* 0x000000150a007986 */ /* 0x0001e8000c101908 */
[----:B------:R-:W2:Y:S01]  /*1a00*/  LDG.E R17, desc[UR8][R14.64] ;  /* 0x000000080e117981 */ /* 0x000ea2000c1e1900 */
[----:B----4-:R-:W-:Y:S01]  /*1a10*/  FMUL R13, R12, UR4 ;  /* 0x000000040c0d7c20 */ /* 0x010fe20008400000 */
[----:B------:R-:W-:Y:S02]  /*1a20*/  IADD3 R4, PT, PT, R4, 0x4, RZ ;  /* 0x0000000404047810 */ /* 0x000fe40007ffe0ff */
[----:B------:R-:W-:Y:S01]  /*1a30*/  LEA R5, R2, R5, 0x2 ;  /* 0x0000000502057211 */ /* 0x000fe200078e10ff */
[----:B--2---:R-:W-:-:S05]  /*1a40*/  FFMA R13, R13, R17, R0 ;  /* 0x000000110d0d7223 */ /* 0x004fca0000000000 */
[----:B------:R0:W-:Y:S02]  /*1a50*/  STG.E desc[UR8][R14.64], R13 ;  /* 0x0000000d0e007986 */ /* 0x0001e4000c101908 */
.L_x_676:
[----:B------:R-:W-:Y:S05]  /*1a60*/  @!P1 EXIT ;  /* 0x000000000000994d */ /* 0x000fea0003800000 */
[----:B------:R-:W-:-:S13]  /*1a70*/  ISETP.NE.AND P0, PT, R16, 0x1, PT ;  /* 0x000000011000780c */ /* 0x000fda0003f05270 */
[----:B------:R-:W2:Y:S08]  /*1a80*/  @P0 LDC.64 R6, c[0x0][0x390] ;  /* 0x0000e400ff060b82 */ /* 0x000eb00000000a00 */
[----:B01----:R-:W0:Y:S08]  /*1a90*/  @P0 LDC.64 R8, c[0x0][0x388] ;  /* 0x0000e200ff080b82 */ /* 0x003e300000000a00 */
[----:B------:R-:W1:Y:S01]  /*1aa0*/  @P0 LDC R17, c[0x0][0x398] ;  /* 0x0000e600ff110b82 */ /* 0x000e620000000800 */
[----:B--2---:R-:W-:-:S05]  /*1ab0*/  @P0 IMAD.WIDE.U32 R6, R4, 0x4, R6 ;  /* 0x0000000404060825 */ /* 0x004fca00078e0006 */
[----:B------:R-:W1:Y:S01]  /*1ac0*/  @P0 LDG.E.CONSTANT R10, desc[UR8][R6.64] ;  /* 0x00000008060a0981 */ /* 0x000e62000c1e9900 */
[----:B0-----:R-:W-:-:S03]  /*1ad0*/  @P0 IMAD.WIDE R8, R5, 0x4, R8 ;  /* 0x0000000405080825 */ /* 0x001fc600078e0208 */
[----:B------:R-:W2:Y:S04]  /*1ae0*/  @P0 LDG.E.CONSTANT R12, desc[UR8][R6.64+0x4] ;  /* 0x00000408060c0981 */ /* 0x000ea8000c1e9900 */
[----:B------:R-:W3:Y:S01]  /*1af0*/  @P0 LDG.E R11, desc[UR8][R8.64] ;  /* 0x00000008080b0981 */ /* 0x000ee2000c1e1900 */
[----:B-1----:R-:W-:-:S04]  /*1b00*/  @P0 FMUL R13, R10, R17 ;  /* 0x000000110a0d0220 */ /* 0x002fc80000400000 */
[----:B---3--:R-:W-:Y:S01]  /*1b10*/  @P0 FFMA R13, R13, R11, R0 ;  /* 0x0000000b0d0d0223 */ /* 0x008fe20000000000 */
[----:B------:R-:W-:-:S04]  /*1b20*/  @P0 IMAD.WIDE R10, R2, 0x4, R8 ;  /* 0x00000004020a0825 */ /* 0x000fc800078e0208 */
[----:B------:R0:W-:Y:S04]  /*1b30*/  @P0 STG.E desc[UR8][R8.64], R13 ;  /* 0x0000000d08000986 */ /* 0x0001e8000c101908 */
[----:B------:R-:W3:Y:S01]  /*1b40*/  @P0 LDG.E R15, desc[UR8][R10.64] ;  /* 0x000000080a0f0981 */ /* 0x000ee2000c1e1900 */
[----:B------:R-:W-:Y:S01]  /*1b50*/  LOP3.LUT R3, R3, 0x1, RZ, 0xc0, !PT ;  /* 0x0000000103037812 */ /* 0x000fe200078ec0ff */
[----:B--2---:R-:W-:-:S03]  /*1b60*/  @P0 FMUL R17, R12, R17 ;  /* 0x000000110c110220 */ /* 0x004fc60000400000 */
[----:B------:R-:W-:Y:S01]  /*1b70*/  ISETP.NE.U32.AND P1, PT, R3, 0x1, PT ;  /* 0x000000010300780c */ /* 0x000fe20003f25070 */
[----:B---3--:R-:W-:-:S05]  /*1b80*/  @P0 FFMA R15, R17, R15, R0 ;  /* 0x0000000f110f0223 */ /* 0x008fca0000000000 */
[----:B------:R0:W-:Y:S07]  /*1b90*/  @P0 STG.E desc[UR8][R10.64], R15 ;  /* 0x0000000f0a000986 */ /* 0x0001ee000c101908 */
[----:B------:R-:W-:Y:S05]  /*1ba0*/  @P1 EXIT ;  /* 0x000000000000194d */ /* 0x000fea0003800000 */
[----:B------:R-:W1:Y:S01]  /*1bb0*/  LDC.64 R6, c[0x0][0x390] ;  /* 0x0000e400ff067b82 */ /* 0x000e620000000a00 */
[----:B------:R-:W-:Y:S01]  /*1bc0*/  @P0 IADD3 R4, PT, PT, R4, 0x2, RZ ;  /* 0x0000000204040810 */ /* 0x000fe20007ffe0ff */
[----:B------:R-:W2:Y:S01]  /*1bd0*/  LDCU UR4, c[0x0][0x398] ;  /* 0x00007300ff0477ac */ /* 0x000ea20008000800 */
[----:B------:R-:W-:-:S05]  /*1be0*/  @P0 LEA R5, R2, R5, 0x1 ;  /* 0x0000000502050211 */ /* 0x000fca00078e08ff */
[----:B0-----:R-:W0:Y:S01]  /*1bf0*/  LDC.64 R8, c[0x0][0x388] ;  /* 0x0000e200ff087b82 */ /* 0x001e220000000a00 */
[----:B-1----:R-:W-:-:S06]  /*1c00*/  IMAD.WIDE.U32 R2, R4, 0x4, R6 ;  /* 0x0000000404027825 */ /* 0x002fcc00078e0006 */
[----:B------:R-:W2:Y:S01]  /*1c10*/  LDG.E.CONSTANT R2, desc[UR8][R2.64] ;  /* 0x0000000802027981 */ /* 0x000ea2000c1e9900 */
[----:B0-----:R-:W-:-:S05]  /*1c20*/  IMAD.WIDE R4, R5, 0x4, R8 ;  /* 0x0000000405047825 */ /* 0x001fca00078e0208 */
[----:B------:R-:W3:Y:S01]  /*1c30*/  LDG.E R6, desc[UR8][R4.64] ;  /* 0x0000000804067981 */ /* 0x000ee2000c1e1900 */
[----:B--2---:R-:W-:-:S04]  /*1c40*/  FMUL R7, R2, UR4 ;  /* 0x0000000402077c20 */ /* 0x004fc80008400000 */
[----:B---3--:R-:W-:-:S05]  /*1c50*/  FFMA R7, R7, R6, R0 ;  /* 0x0000000607077223 */ /* 0x008fca0000000000 */
[----:B------:R-:W-:Y:S01]  /*1c60*/  STG.E desc[UR8][R4.64], R7 ;  /* 0x0000000704007986 */ /* 0x000fe2000c101908 */
[----:B------:R-:W-:Y:S05]  /*1c70*/  EXIT ;  /* 0x000000000000794d */ /* 0x000fea0003800000 */
.L_x_673:
[C---:B------:R-:W-:Y:S01]  /*1c80*/  ISETP.GE.U32.AND P1, PT, R3.reuse, 0x8, PT ;  /* 0x000000080300780c */ /* 0x040fe20003f26070 */
[----:B------:R-:W-:Y:S01]  /*1c90*/  HFMA2 R0, -RZ, RZ, 0, 0 ;  /* 0x00000000ff007431 */ /* 0x000fe200000001ff */
[----:B------:R-:W-:-:S04]  /*1ca0*/  LOP3.LUT R18, R3, 0x7, RZ, 0xc0, !PT ;  /* 0x0000000703127812 */ /* 0x000fc800078ec0ff */
[----:B------:R-:W-:-:S07]  /*1cb0*/  ISETP.NE.AND P0, PT, R18, RZ, PT ;  /* 0x000000ff1200720c */ /* 0x000fce0003f05270 */
[----:B------:R-:W-:Y:S06]  /*1cc0*/  @!P1 BRA `(.L_x_677) ;  /* 0x0000000400549947 */ /* 0x000fec0003800000 */
[----:B------:R-:W-:Y:S01]  /*1cd0*/  UIADD3 UR4, UP0, UPT, UR4, 0x10, URZ ;  /* 0x0000001004047890 */ /* 0x000fe2000ff1e0ff */
[----:B------:R-:W-:Y:S01]  /*1ce0*/  LOP3.LUT R0, R3, 0x7ffffff8, RZ, 0xc0, !PT ;  /* 0x7ffffff803007812 */ /* 0x000fe200078ec0ff */
[----:B------:R-:W-:Y:S02]  /*1cf0*/  UIADD3 UR6, UP1, UPT, UR6, 0x10, URZ ;  /* 0x0000001006067890 */ /* 0x000fe4000ff3e0ff */
[----:B------:R-:W-:Y:S01]  /*1d00*/  UIADD3.X UR5, UPT, UPT, URZ, UR5, URZ, UP0, !UPT ;  /* 0x00000005ff057290 */ /* 0x000fe200087fe4ff */
[----:B------:R-:W-:Y:S01]  /*1d10*/  IADD3 R4, PT, PT, -R0, RZ, RZ ;  /* 0x000000ff00047210 */ /* 0x000fe20007ffe1ff */
[----:B------:R-:W-:Y:S01]  /*1d20*/  UIADD3.X UR7, UPT, UPT, URZ, UR7, URZ, UP1, !UPT ;  /* 0x00000007ff077290 */ /* 0x000fe20008ffe4ff */
[----:B------:R-:W-:Y:S01]  /*1d30*/  MOV R6, UR4 ;  /* 0x0000000400067c02 */ /* 0x000fe20008000f00 */
[----:B------:R-:W0:Y:S01]  /*1d40*/  LDCU UR10, c[0x0][0x398] ;  /* 0x00007300ff0a77ac */ /* 0x000e220008000800 */
[----:B------:R-:W-:Y:S02]  /*1d50*/  MOV R8, UR6 ;  /* 0x0000000600087c02 */ /* 0x000fe40008000f00 */
[----:B------:R-:W-:-:S02]  /*1d60*/  MOV R7, UR5 ;  /* 0x0000000500077c02 */ /* 0x000fc40008000f00 */
[----:B------:R-:W-:-:S07]  /*1d70*/  MOV R9, UR7 ;  /* 0x0000000700097c02 */ /* 0x000fce0008000f00 */
.L_x_678:
[----:B-1----:R-:W1:Y:S01]  /*1d80*/  LDC.64 R12, c[0x0][0x388] ;  /* 0x0000e200ff0c7b82 */ /* 0x002e620000000a00 */
[----:B------:R-:W2:Y:S04]  /*1d90*/  LDG.E.CONSTANT R16, desc[UR8][R8.64+-0x10] ;  /* 0xfffff00808107981 */ /* 0x000ea8000c1e9900 */
[----:B------:R-:W0:Y:S03]  /*1da0*/  LDG.E.CONSTANT R14, desc[UR8][R6.64+-0x10] ;  /* 0xfffff008060e7981 */ /* 0x000e26000c1e9900 */
[----:B------:R-:W2:Y:S01]  /*1db0*/  LDC.64 R10, c[0x0][0x3a8] ;  /* 0x0000ea00ff0a7b82 */ /* 0x000ea20000000a00 */
[----:B------:R-:W3:Y:S04]  /*1dc0*/  LDG.E.CONSTANT R20, desc[UR8][R8.64+-0xc] ;  /* 0xfffff40808147981 */ /* 0x000ee8000c1e9900 */
[----:B------:R-:W4:Y:S01]  /*1dd0*/  LDG.E.CONSTANT R22, desc[UR8][R8.64+-0x8] ;  /* 0xfffff80808167981 */ /* 0x000f22000c1e9900 */
[----:B-1----:R-:W-:-:S05]  /*1de0*/  IMAD.WIDE R12, R5, 0x4, R12 ;  /* 0x00000004050c7825 */ /* 0x002fca00078e020c */
[----:B------:R-:W5:Y:S01]  /*1df0*/  LDG.E R17, desc[UR8][R12.64] ;  /* 0x000000080c117981 */ /* 0x000f62000c1e1900 */
[----:B--2---:R-:W-:-:S03]  /*1e00*/  FFMA R15, R16, R10, R11 ;  /* 0x0000000a100f7223 */ /* 0x004fc6000000000b */
[----:B------:R-:W2:Y:S01]  /*1e10*/  LDG.E.CONSTANT R16, desc[UR8][R6.64+-0xc] ;  /* 0xfffff40806107981 */ /* 0x000ea2000c1e9900 */
[----:B0-----:R-:W-:-:S04]  /*1e20*/  FMUL R14, R14, UR10 ;  /* 0x0000000a0e0e7c20 */ /* 0x001fc80008400000 */
[----:B-----5:R-:W-:Y:S01]  /*1e30*/  FFMA R19, R14, R17, R15 ;  /* 0x000000110e137223 */ /* 0x020fe2000000000f */
[----:B------:R-:W-:-:S04]  /*1e40*/  IMAD.WIDE R14, R2, 0x4, R12 ;  /* 0x00000004020e7825 */ /* 0x000fc800078e020c */
[----:B------:R0:W-:Y:S04]  /*1e50*/  STG.E desc[UR8][R12.64], R19 ;  /* 0x000000130c007986 */ /* 0x0001e8000c101908 */
[----:B------:R-:W5:Y:S01]  /*1e60*/  LDG.E R21, desc[UR8][R14.64] ;  /* 0x000000080e157981 */ /* 0x000f62000c1e1900 */
[----:B---3--:R-:W-:-:S03]  /*1e70*/  FFMA R17, R20, R10, R11 ;  /* 0x0000000a14117223 */ /* 0x008fc6000000000b */
[----:B------:R-:W3:Y:S01]  /*1e80*/  LDG.E.CONSTANT R20, desc[UR8][R6.64+-0x8] ;  /* 0xfffff80806147981 */ /* 0x000ee2000c1e9900 */
[----:B----4-:R-:W-:-:S03]  /*1e90*/  FFMA R23, R22, R10, R11 ;  /* 0x0000000a16177223 */ /* 0x010fc6000000000b */
[----:B------:R-:W4:Y:S04]  /*1ea0*/  LDG.E.CONSTANT R22, desc[UR8][R8.64+-0x4] ;  /* 0xfffffc0808167981 */ /* 0x000f28000c1e9900 */
[----:B0-----:R-:W4:Y:S01]  /*1eb0*/  LDG.E.CONSTANT R19, desc[UR8][R6.64+-0x4] ;  /* 0xfffffc0806137981 */ /* 0x001f22000c1e9900 */
[----:B--2---:R-:W-:-:S04]  /*1ec0*/  FMUL R16, R16, UR10 ;  /* 0x0000000a10107c20 */ /* 0x004fc80008400000 */
[----:B-----5:R-:W-:Y:S01]  /*1ed0*/  FFMA R21, R16, R21, R17 ;  /* 0x0000001510157223 */ /* 0x020fe20000000011 */
[----:B------:R-:W-:-:S04]  /*1ee0*/  IMAD.WIDE R16, R2, 0x4, R14 ;  /* 0x0000000402107825 */ /* 0x000fc800078e020e */
[----:B------:R0:W-:Y:S04]  /*1ef0*/  STG.E desc[UR8][R14.64], R21 ;  /* 0x000000150e007986 */ /* 0x0001e8000c101908 */
[----:B------:R-:W2:Y:S01]  /*1f00*/  LDG.E R24, desc[UR8][R16.64] ;  /* 0x0000000810187981 */ /* 0x000ea2000c1e1900 */
[----:B---3--:R-:W-:Y:S01]  /*1f10*/  FMUL R20, R20, UR10 ;  /* 0x0000000a14147c20 */ /* 0x008fe20008400000 */
[----:B------:R-:W-:-:S04]  /*1f20*/  IMAD.WIDE R12, R2, 0x4, R16 ;  /* 0x00000004020c7825 */ /* 0x000fc800078e0210 */
[----:B--2---:R-:W-:Y:S01]  /*1f30*/  FFMA R23, R20, R24, R23 ;  /* 0x0000001814177223 */ /* 0x004fe20000000017 */
[----:B----4-:R-:W-:Y:S01]  /*1f40*/  FFMA R22, R22, R10, R11 ;  /* 0x0000000a16167223 */ /* 0x010fe2000000000b */
[----:B------:R-:W-:Y:S01]  /*1f50*/  FMUL R19, R19, UR10 ;  /* 0x0000000a13137c20 */ /* 0x000fe20008400000 */
[----:B0-----:R-:W-:Y:S01]  /*1f60*/  IMAD.WIDE R14, R2, 0x4, R12 ;  /* 0x00000004020e7825 */ /* 0x001fe200078e020c */
[----:B------:R-:W2:Y:S04]  /*1f70*/  LDG.E.CONSTANT R24, desc[UR8][R8.64] ;  /* 0x0000000808187981 */ /* 0x000ea8000c1e9900 */
[----:B------:R0:W-:Y:S04]  /*1f80*/  STG.E desc[UR8][R16.64], R23 ;  /* 0x0000001710007986 */ /* 0x0001e8000c101908 */
[----:B------:R-:W3:Y:S02]  /*1f90*/  LDG.E R20, desc[UR8][R12.64] ;  /* 0x000000080c147981 */ /* 0x000ee4000c1e1900 */
[----:B---3--:R-:W-:-:S02]  /*1fa0*/  FFMA R19, R19, R20, R22 ;  /* 0x0000001413137223 */ /* 0x008fc40000000016 */
[----:B------:R-:W3:Y:S04]  /*1fb0*/  LDG.E.CONSTANT R20, desc[UR8][R6.64] ;  /* 0x0000000806147981 */ /* 0x000ee8000c1e9900 */
[----:B------:R1:W-:Y:S04]  /*1fc0*/  STG.E desc[UR8][R12.64], R19 ;  /* 0x000000130c007986 */ /* 0x0003e8000c101908 */
[----:B------:R-:W4:Y:S01]  /*1fd0*/  LDG.E R22, desc[UR8][R14.64] ;  /* 0x000000080e167981 */ /* 0x000f22000c1e1900 */
[----:B--2---:R-:W-:Y:S01]  /*1fe0*/  FFMA R21, R24, R10, R11 ;  /* 0x0000000a18157223 */ /* 0x004fe2000000000b */
[----:B0-----:R-:W-:-:S02]  /*1ff0*/  IMAD.WIDE R16, R2, 0x4, R14 ;  /* 0x0000000402107825 */ /* 0x001fc400078e020e */
[----:B------:R-:W2:Y:S02]  /*2000*/  LDG.E.CONSTANT R24, desc[UR8][R8.64+0x4] ;  /* 0x0000040808187981 */ /* 0x000ea4000c1e9900 */
[----:B---3--:R-:W-:Y:S02]  /*2010*/  FMUL R20, R20, UR10 ;  /* 0x0000000a14147c20 */ /* 0x008fe40008400000 */
[----:B-1----:R-:W3:Y:S02]  /*2020*/  LDG.E.CONSTANT R19, desc[UR8][R6.64+0x8] ;  /* 0x0000080806137981 */ /* 0x002ee4000c1e9900 */
[----:B----4-:R-:W-:Y:S02]  /*2030*/  FFMA R21, R20, R22, R21 ;  /* 0x0000001614157223 */ /* 0x010fe40000000015 */
[----:B------:R-:W4:Y:S04]  /*2040*/  LDG.E.CONSTANT R20, desc[UR8][R6.64+0x4] ;  /* 0x0000040806147981 */ /* 0x000f28000c1e9900 */
[----:B------:R0:W-:Y:S04]  /*2050*/  STG.E desc[UR8][R14.64], R21 ;  /* 0x000000150e007986 */ /* 0x0001e8000c101908 */
[----:B------:R-:W5:Y:S01]  /*2060*/  LDG.E R22, desc[UR8][R16.64] ;  /* 0x0000000810167981 */ /* 0x000f62000c1e1900 */
[----:B--2---:R-:W-:Y:S01]  /*2070*/  FFMA R23, R24, R10, R11 ;  /* 0x0000000a18177223 */ /* 0x004fe2000000000b */
[----:B------:R-:W-:-:S02]  /*2080*/  IMAD.WIDE R12, R2, 0x4, R16 ;  /* 0x00000004020c7825 */ /* 0x000fc400078e0210 */
[----:B------:R-:W2:Y:S02]  /*2090*/  LDG.E.CONSTANT R24, desc[UR8][R8.64+0x8] ;  /* 0x0000080808187981 */ /* 0x000ea4000c1e9900 */
[----:B----4-:R-:W-:-:S04]  /*20a0*/  FMUL R20, R20, UR10 ;  /* 0x0000000a14147c20 */ /* 0x010fc80008400000 */
[----:B-----5:R-:W-:Y:S01]  /*20b0*/  FFMA R23, R20, R22, R23 ;  /* 0x0000001614177223 */ /* 0x020fe20000000017 */
[----:B---3--:R-:W-:Y:S01]  /*20c0*/  FMUL R19, R19, UR10 ;  /* 0x0000000a13137c20 */ /* 0x008fe20008400000 */
[----:B0-----:R-:W-:Y:S01]  /*20d0*/  IMAD.WIDE R14, R2, 0x4, R12 ;  /* 0x00000004020e7825 */ /* 0x001fe200078e020c */
[----:B------:R-:W3:Y:S04]  /*20e0*/  LDG.E.CONSTANT R22, desc[UR8][R8.64+0xc] ;  /* 0x00000c0808167981 */ /* 0x000ee8000c1e9900 */
[----:B------:R1:W-:Y:S04]  /*20f0*/  STG.E desc[UR8][R16.64], R23 ;  /* 0x0000001710007986 */ /* 0x0003e8000c101908 */
[----:B------:R-:W4:Y:S01]  /*2100*/  LDG.E R20, desc[UR8][R12.64] ;  /* 0x000000080c147981 */ /* 0x000f22000c1e1900 */
[----:B--2---:R-:W-:Y:S01]  /*2110*/  FFMA R24, R24, R10, R11 ;  /* 0x0000000a18187223 */ /* 0x004fe2000000000b */
[----:B------:R-:W-:-:S03]  /*2120*/  IADD3 R4, PT, PT, R4, 0x8, RZ ;  /* 0x0000000804047810 */ /* 0x000fc60007ffe0ff */
[----:B----4-:R-:W-:Y:S02]  /*2130*/  FFMA R19, R19, R20, R24 ;  /* 0x0000001413137223 */ /* 0x010fe40000000018 */
[----:B------:R0:W2:Y:S04]  /*2140*/  LDG.E.CONSTANT R20, desc[UR8][R6.64+0xc] ;  /* 0x00000c0806147981 */ /* 0x0000a8000c1e9900 */
[----:B------:R1:W-:Y:S04]  /*2150*/  STG.E desc[UR8][R12.64], R19 ;  /* 0x000000130c007986 */ /* 0x0003e8000c101908 */
[----:B------:R-:W4:Y:S01]  /*2160*/  LDG.E R21, desc[UR8][R14.64] ;  /* 0x000000080e157981 */ /* 0x000f22000c1e1900 */
[----:B------:R-:W-:Y:S01]  /*2170*/  ISETP.NE.AND P1, PT, R4, RZ, PT ;  /* 0x000000ff0400720c */ /* 0x000fe20003f25270 */
[----:B---3--:R-:W-:Y:S01]  /*2180*/  FFMA R11, R22, R10, R11 ;  /* 0x0000000a160b7223 */ /* 0x008fe2000000000b */
[----:B0-----:R-:W-:-:S02]  /*2190*/  IADD3 R6, P2, PT, R6, 0x20, RZ ;  /* 0x0000002006067810 */ /* 0x001fc40007f5e0ff */
[----:B------:R-:W-:Y:S02]  /*21a0*/  IADD3 R8, P3, PT, R8, 0x20, RZ ;  /* 0x0000002008087810 */ /* 0x000fe40007f7e0ff */
[----:B------:R-:W-:Y:S02]  /*21b0*/  IADD3.X R7, PT, PT, RZ, R7, RZ, P2, !PT ;  /* 0x00000007ff077210 */ /* 0x000fe400017fe4ff */
[----:B------:R-:W-:Y:S02]  /*21c0*/  IADD3.X R9, PT, PT, RZ, R9, RZ, P3, !PT ;  /* 0x00000009ff097210 */ /* 0x000fe40001ffe4ff */
[----:B------:R-:W-:Y:S01]  /*21d0*/  LEA R5, R2, R5, 0x3 ;  /* 0x0000000502057211 */ /* 0x000fe200078e18ff */
[----:B--2---:R-:W-:-:S04]  /*21e0*/  FMUL R20, R20, UR10 ;  /* 0x0000000a14147c20 */ /* 0x004fc80008400000 */
[----:B----4-:R-:W-:-:S05]  /*21f0*/  FFMA R11, R20, R21, R11 ;  /* 0x00000015140b7223 */ /* 0x010fca000000000b */
[----:B------:R1:W-:Y:S01]  /*2200*/  STG.E desc[UR8][R14.64], R11 ;  /* 0x0000000b0e007986 */ /* 0x0003e2000c101908 */
[----:B------:R-:W-:Y:S05]  /*2210*/  @P1 BRA `(.L_x_678) ;  /* 0xfffffff800d81947 */ /* 0x000fea000383ffff */
.L_x_677:
[----:B------:R-:W-:Y:S05]  /*2220*/  @!P0 EXIT ;  /* 0x000000000000894d */ /* 0x000fea0003800000 */
[----:B------:R-:W-:Y:S02]  /*2230*/  ISETP.GE.U32.AND P0, PT, R18, 0x4, PT ;  /* 0x000000041200780c */ /* 0x000fe40003f06070 */
[----:B-1----:R-:W-:-:S04]  /*2240*/  LOP3.LUT R19, R3, 0x3, RZ, 0xc0, !PT ;  /* 0x0000000303137812 */ /* 0x002fc800078ec0ff */
[----:B------:R-:W-:-:S07]  /*2250*/  ISETP.NE.AND P1, PT, R19, RZ, PT ;  /* 0x000000ff1300720c */ /* 0x000fce0003f25270 */
[----:B------:R-:W-:Y:S06]  /*2260*/  @!P0 BRA `(.L_x_679) ;  /* 0x0000000000a48947 */ /* 0x000fec0003800000 */
[----:B------:R-:W0:Y:S01]  /*2270*/  LDC.64 R6, c[0x0][0x3a0] ;  /* 0x0000e800ff067b82 */ /* 0x000e220000000a00 */
[----:B------:R-:W1:Y:S07]  /*2280*/  LDCU UR4, c[0x0][0x398] ;  /* 0x00007300ff0477ac */ /* 0x000e6e0008000800 */
[----:B------:R-:W2:Y:S08]  /*2290*/  LDC.64 R8, c[0x0][0x390] ;  /* 0x0000e400ff087b82 */ /* 0x000eb00000000a00 */
[----:B------:R-:W3:Y:S01]  /*22a0*/  LDC.64 R12, c[0x0][0x388] ;  /* 0x0000e200ff0c7b82 */ /* 0x000ee20000000a00 */
[----:B0-----:R-:W-:-:S07]  /*22b0*/  IMAD.WIDE.U32 R6, R0, 0x4, R6 ;  /* 0x0000000400067825 */ /* 0x001fce00078e0006 */
[----:B------:R-:W0:Y:S01]  /*22c0*/  LDC.64 R10, c[0x0][0x3a8] ;  /* 0x0000ea00ff0a7b82 */ /* 0x000e220000000a00 */
[----:B------:R-:W0:Y:S01]  /*22d0*/  LDG.E.CONSTANT R14, desc[UR8][R6.64] ;  /* 0x00000008060e7981 */ /* 0x000e22000c1e9900 */
[----:B--2---:R-:W-:-:S03]  /*22e0*/  IMAD.WIDE.U32 R8, R0, 0x4, R8 ;  /* 0x0000000400087825 */ /* 0x004fc600078e0008 */
[----:B------:R-:W2:Y:S04]  /*22f0*/  LDG.E.CONSTANT R18, desc[UR8][R6.64+0x4] ;  /* 0x0000040806127981 */ /* 0x000ea8000c1e9900 */
[----:B------:R-:W1:Y:S01]  /*2300*/  LDG.E.CONSTANT R4, desc[UR8][R8.64] ;  /* 0x0000000808047981 */ /* 0x000e62000c1e9900 */
[----:B---3--:R-:W-:-:S05]  /*2310*/  IMAD.WIDE R12, R5, 0x4, R12 ;  /* 0x00000004050c7825 */ /* 0x008fca00078e020c */
[----:B------:R-:W3:Y:S01]  /*2320*/  LDG.E R16, desc[UR8][R12.64] ;  /* 0x000000080c107981 */ /* 0x000ee2000c1e1900 */
[----:B0-----:R-:W-:Y:S01]  /*2330*/  FFMA R15, R14, R10, R11 ;  /* 0x0000000a0e0f7223 */ /* 0x001fe2000000000b */
[----:B-1----:R-:W-:-:S04]  /*2340*/  FMUL R4, R4, UR4 ;  /* 0x0000000404047c20 */ /* 0x002fc80008400000 */
[----:B---3--:R-:W-:Y:S01]  /*2350*/  FFMA R21, R4, R16, R15 ;  /* 0x0000001004157223 */ /* 0x008fe2000000000f */
[----:B------:R-:W-:Y:S01]  /*2360*/  IMAD.WIDE R14, R2, 0x4, R12 ;  /* 0x00000004020e7825 */ /* 0x000fe200078e020c */
[----:B------:R-:W3:Y:S04]  /*2370*/  LDG.E.CONSTANT R4, desc[UR8][R8.64+0x4] ;  /* 0x0000040808047981 */ /* 0x000ee8000c1e9900 */
[----:B------:R0:W-:Y:S04]  /*2380*/  STG.E desc[UR8][R12.64], R21 ;  /* 0x000000150c007986 */ /* 0x0001e8000c101908 */
[----:B------:R-:W4:Y:S01]  /*2390*/  LDG.E R16, desc[UR8][R14.64] ;  /* 0x000000080e107981 */ /* 0x000f22000c1e1900 */
[----:B--2---:R-:W-:-:S03]  /*23a0*/  FFMA R17, R18, R10, R11 ;  /* 0x0000000a12117223 */ /* 0x004fc6000000000b */
[----:B------:R-:W2:Y:S01]  /*23b0*/  LDG.E.CONSTANT R18, desc[UR8][R6.64+0x8] ;  /* 0x0000080806127981 */ /* 0x000ea2000c1e9900 */
[----:B---3--:R-:W-:-:S04]  /*23c0*/  FMUL R4, R4, UR4 ;  /* 0x0000000404047c20 */ /* 0x008fc80008400000 */
[----:B----4-:R-:W-:Y:S01]  /*23d0*/  FFMA R23, R4, R16, R17 ;  /* 0x0000001004177223 */ /* 0x010fe20000000011 */
[----:B------:R-:W-:Y:S01]  /*23e0*/  IMAD.WIDE R16, R2, 0x4, R14 ;  /* 0x0000000402107825 */ /* 0x000fe200078e020e */
[----:B------:R-:W3:Y:S04]  /*23f0*/  LDG.E.CONSTANT R4, desc[UR8][R8.64+0x8] ;  /* 0x0000080808047981 */ /* 0x000ee8000c1e9900 */
[----:B------:R1:W-:Y:S04]  /*2400*/  STG.E desc[UR8][R14.64], R23 ;  /* 0x000000170e007986 */ /* 0x0003e8000c101908 */
[----:B------:R-:W4:Y:S01]  /*2410*/  LDG.E R20, desc[UR8][R16.64] ;  /* 0x0000000810147981 */ /* 0x000f22000c1e1900 */
[----:B--2---:R-:W-:Y:S01]  /*2420*/  FFMA R25, R18, R10, R11 ;  /* 0x0000000a12197223 */ /* 0x004fe2000000000b */
[----:B0-----:R-:W-:-:S02]  /*2430*/  IMAD.WIDE R12, R2, 0x4, R16 ;  /* 0x00000004020c7825 */ /* 0x001fc400078e0210 */
[----:B------:R-:W2:Y:S02]  /*2440*/  LDG.E.CONSTANT R18, desc[UR8][R6.64+0xc] ;  /* 0x00000c0806127981 */ /* 0x000ea4000c1e9900 */
[----:B---3--:R-:W-:-:S04]  /*2450*/  FMUL R4, R4, UR4 ;  /* 0x0000000404047c20 */ /* 0x008fc80008400000 */
[----:B----4-:R-:W-:Y:S02]  /*2460*/  FFMA R25, R4, R20, R25 ;  /* 0x0000001404197223 */ /* 0x010fe40000000019 */
[----:B------:R-:W3:Y:S04]  /*2470*/  LDG.E.CONSTANT R4, desc[UR8][R8.64+0xc] ;  /* 0x00000c0808047981 */ /* 0x000ee8000c1e9900 */
[----:B------:R1:W-:Y:S04]  /*2480*/  STG.E desc[UR8][R16.64], R25 ;  /* 0x0000001910007986 */ /* 0x0003e8000c101908 */
[----:B------:R-:W4:Y:S01]  /*2490*/  LDG.E R20, desc[UR8][R12.64] ;  /* 0x000000080c147981 */ /* 0x000f22000c1e1900 */
[----:B--2---:R-:W-:Y:S01]  /*24a0*/  FFMA R11, R18, R10, R11 ;  /* 0x0000000a120b7223 */ /* 0x004fe2000000000b */
[----:B------:R-:W-:-:S02]  /*24b0*/  IADD3 R0, PT, PT, R0, 0x4, RZ ;  /* 0x0000000400007810 */ /* 0x000fc40007ffe0ff */
[----:B------:R-:W-:Y:S01]  /*24c0*/  LEA R5, R2, R5, 0x2 ;  /* 0x0000000502057211 */ /* 0x000fe200078e10ff */
[----:B---3--:R-:W-:-:S04]  /*24d0*/  FMUL R4, R4, UR4 ;  /* 0x0000000404047c20 */ /* 0x008fc80008400000 */
[----:B----4-:R-:W-:-:S05]  /*24e0*/  FFMA R11, R4, R20, R11 ;  /* 0x00000014040b7223 */ /* 0x010fca000000000b */
[----:B------:R1:W-:Y:S02]  /*24f0*/  STG.E desc[UR8][R12.64], R11 ;  /* 0x0000000b0c007986 */ /* 0x0003e4000c101908 */
.L_x_679:
[----:B------:R-:W-:Y:S05]  /*2500*/  @!P1 EXIT ;  /* 0x000000000000994d */ /* 0x000fea0003800000 */
[----:B------:R-:W-:Y:S02]  /*2510*/  ISETP.NE.AND P0, PT, R19, 0x1, PT ;  /* 0x000000011300780c */ /* 0x000fe40003f05270 */
[----:B------:R-:W-:-:S04]  /*2520*/  LOP3.LUT R3, R3, 0x1, RZ, 0xc0, !PT ;  /* 0x0000000103037812 */ /* 0x000fc800078ec0ff */
[----:B------:R-:W-:-:S07]  /*2530*/  ISETP.NE.U32.AND P1, PT, R3, 0x1, PT ;  /* 0x000000010300780c */ /* 0x000fce0003f25070 */
[----:B------:R-:W-:Y:S06]  /*2540*/  @!P0 BRA `(.L_x_680) ;  /* 0x0000000000648947 */ /* 0x000fec0003800000 */
[----:B------:R-:W0:Y:S01]  /*2550*/  LDC.64 R8, c[0x0][0x3a0] ;  /* 0x0000e800ff087b82 */ /* 0x000e220000000a00 */
[----:B------:R-:W2:Y:S07]  /*2560*/  LDCU UR4, c[0x0][0x398] ;  /* 0x00007300ff0477ac */ /* 0x000eae0008000800 */
[----:B------:R-:W3:Y:S08]  /*2570*/  LDC.64 R6, c[0x0][0x390] ;  /* 0x0000e400ff067b82 */ /* 0x000ef00000000a00 */
[----:B-1----:R-:W1:Y:S01]  /*2580*/  LDC.64 R10, c[0x0][0x388] ;  /* 0x0000e200ff0a7b82 */ /* 0x002e620000000a00 */
[----:B0-----:R-:W-:-:S07]  /*2590*/  IMAD.WIDE.U32 R12, R0, 0x4, R8 ;  /* 0x00000004000c7825 */ /* 0x001fce00078e0008 */
[----:B------:R-:W0:Y:S01]  /*25a0*/  LDC.64 R8, c[0x0][0x3a8] ;  /* 0x0000ea00ff087b82 */ /* 0x000e220000000a00 */
[----:B------:R-:W0:Y:S01]  /*25b0*/  LDG.E.CONSTANT R14, desc[UR8][R12.64] ;  /* 0x000000080c0e7981 */ /* 0x000e22000c1e9900 */
[----:B---3--:R-:W-:-:S03]  /*25c0*/  IMAD.WIDE.U32 R6, R0, 0x4, R6 ;  /* 0x0000000400067825 */ /* 0x008fc600078e0006 */
[----:B------:R-:W3:Y:S04]  /*25d0*/  LDG.E.CONSTANT R18, desc[UR8][R12.64+0x4] ;  /* 0x000004080c127981 */ /* 0x000ee8000c1e9900 */
[----:B------:R-:W2:Y:S01]  /*25e0*/  LDG.E.CONSTANT R4, desc[UR8][R6.64] ;  /* 0x0000000806047981 */ /* 0x000ea2000c1e9900 */
[----:B-1----:R-:W-:-:S03]  /*25f0*/  IMAD.WIDE R10, R5, 0x4, R10 ;  /* 0x00000004050a7825 */ /* 0x002fc600078e020a */
[----:B------:R-:W4:Y:S04]  /*2600*/  LDG.E.CONSTANT R16, desc[UR8][R6.64+0x4] ;  /* 0x0000040806107981 */ /* 0x000f28000c1e9900 */
[----:B------:R-:W5:Y:S01]  /*2610*/  LDG.E R3, desc[UR8][R10.64] ;  /* 0x000000080a037981 */ /* 0x000f62000c1e1900 */
[----:B0-----:R-:W-:Y:S01]  /*2620*/  FFMA R15, R14, R8, R9 ;  /* 0x000000080e0f7223 */ /* 0x001fe20000000009 */
[----:B--2---:R-:W-:-:S04]  /*2630*/  FMUL R4, R4, UR4 ;  /* 0x0000000404047c20 */ /* 0x004fc80008400000 */
[----:B-----5:R-:W-:Y:S01]  /*2640*/  FFMA R3, R4, R3, R15 ;  /* 0x0000000304037223 */ /* 0x020fe2000000000f */
[----:B------:R-:W-:-:S04]  /*2650*/  IMAD.WIDE R14, R2, 0x4, R10 ;  /* 0x00000004020e7825 */ /* 0x000fc800078e020a */
[----:B------:R0:W-:Y:S04]  /*2660*/  STG.E desc[UR8][R10.64], R3 ;  /* 0x000000030a007986 */ /* 0x0001e8000c101908 */
[----:B------:R-:W2:Y:S01]  /*2670*/  LDG.E R4, desc[UR8][R14.64] ;  /* 0x000000080e047981 */ /* 0x000ea2000c1e1900 */
[----:B---3--:R-:W-:Y:S01]  /*2680*/  FFMA R18, R18, R8, R9 ;  /* 0x0000000812127223 */ /* 0x008fe20000000009 */
[----:B----4-:R-:W-:Y:S01]  /*2690*/  FMUL R9, R16, UR4 ;  /* 0x0000000410097c20 */ /* 0x010fe20008400000 */
[----:B------:R-:W-:Y:S02]  /*26a0*/  LEA R5, R2, R5, 0x1 ;  /* 0x0000000502057211 */ /* 0x000fe400078e08ff */
[----:B------:R-:W-:Y:S01]  /*26b0*/  IADD3 R0, PT, PT, R0, 0x2, RZ ;  /* 0x0000000200007810 */ /* 0x000fe20007ffe0ff */
[----:B--2---:R-:W-:-:S05]  /*26c0*/  FFMA R9, R9, R4, R18 ;  /* 0x0000000409097223 */ /* 0x004fca0000000012 */
[----:B------:R0:W-:Y:S02]  /*26d0*/  STG.E desc[UR8][R14.64], R9 ;  /* 0x000000090e007986 */ /* 0x0001e4000c101908 */
.L_x_680:
[----:B------:R-:W-:Y:S05]  /*26e0*/  @P1 EXIT ;  /* 0x000000000000194d */ /* 0x000fea0003800000 */
[----:B------:R-:W2:Y:S01]  /*26f0*/  LDC.64 R6, c[0x0][0x3a0] ;  /* 0x0000e800ff067b82 */ /* 0x000ea20000000a00 */
[----:B------:R-:W3:Y:S07]  /*2700*/  LDCU UR4, c[0x0][0x398] ;  /* 0x00007300ff0477ac */ /* 0x000eee0008000800 */
[----:B0-----:R-:W0:Y:S08]  /*2710*/  LDC.64 R2, c[0x0][0x390] ;  /* 0x0000e400ff027b82 */ /* 0x001e300000000a00 */
[----:B------:R-:W4:Y:S01]  /*2720*/  LDC.64 R8, c[0x0][0x388] ;  /* 0x0000e200ff087b82 */ /* 0x000f220000000a00 */
[----:B--2---:R-:W-:-:S07]  /*2730*/  IMAD.WIDE.U32 R6, R0, 0x4, R6 ;  /* 0x0000000400067825 */ /* 0x004fce00078e0006 */
[----:B-1----:R-:W1:Y:S01]  /*2740*/  LDC.64 R10, c[0x0][0x3a8] ;  /* 0x0000ea00ff0a7b82 */ /* 0x002e620000000a00 */
[----:B------:R-:W1:Y:S01]  /*2750*/  LDG.E.CONSTANT R6, desc[UR8][R6.64] ;  /* 0x0000000806067981 */ /* 0x000e62000c1e9900 */
[----:B0-----:R-:W-:-:S06]  /*2760*/  IMAD.WIDE.U32 R2, R0, 0x4, R2 ;  /* 0x0000000400027825 */ /* 0x001fcc00078e0002 */
[----:B------:R-:W3:Y:S01]  /*2770*/  LDG.E.CONSTANT R2, desc[UR8][R2.64] ;  /* 0x0000000802027981 */ /* 0x000ee2000c1e9900 */
[----:B----4-:R-:W-:-:S05]  /*2780*/  IMAD.WIDE R4, R5, 0x4, R8 ;  /* 0x0000000405047825 */ /* 0x010fca00078e0208 */
[----:B------:R-:W2:Y:S01]  /*2790*/  LDG.E R8, desc[UR8][R4.64] ;  /* 0x0000000804087981 */ /* 0x000ea2000c1e1900 */
[----:B-1----:R-:W-:Y:S01]  /*27a0*/  FFMA R9, R6, R10, R11 ;  /* 0x0000000a06097223 */ /* 0x002fe2000000000b */
[----:B---3--:R-:W-:-:S04]  /*27b0*/  FMUL R0, R2, UR4 ;  /* 0x0000000402007c20 */ /* 0x008fc80008400000 */
[----:B--2---:R-:W-:-:S05]  /*27c0*/  FFMA R9, R0, R8, R9 ;  /* 0x0000000800097223 */ /* 0x004fca0000000009 */
[----:B------:R-:W-:Y:S01]  /*27d0*/  STG.E desc[UR8][R4.64], R9 ;  /* 0x0000000904007986 */ /* 0x000fe2000c101908 */
[----:B------:R-:W-:Y:S05]  /*27e0*/  EXIT ;  /* 0x000000000000794d */ /* 0x000fea0003800000 */
.L_x_681:
        /* <DEDUP_REMOVED lines=9> */
.L_x_822:


//--------------------- .text.BroadcastRowByRow   --------------------------
	.section	.text.BroadcastRowByRow,"ax",@progbits
	.align	128
        .global         BroadcastRowByRow
        .type           BroadcastRowByRow,@function
        .size           BroadcastRowByRow,(.L_x_823 - BroadcastRowByRow)
        .other          BroadcastRowByRow,@"STO_CUDA_ENTRY STV_DEFAULT"
BroadcastRowByRow:
.text.BroadcastRowByRow:
        /* <DEDUP_REMOVED lines=10> */
[----:B------:R-:W-:Y:S01]  /*00a0*/  IMAD R0, R0, R3, RZ ;  /* 0x0000000300007224 */ /* 0x000fe200078e02ff */
        /* <DEDUP_REMOVED lines=14> */
[----:B------:R-:W0:Y:S01]  /*0190*/  LDCU.64 UR4, c[0x0][0x388] ;  /* 0x00007100ff0477ac */ /* 0x000e220008000a00 */
[----:B------:R-:W-:Y:S01]  /*01a0*/  LOP3.LUT R6, R3, 0x7ffffff0, RZ, 0xc0, !PT ;  /* 0x7ffffff003067812 */ /* 0x000fe200078ec0ff */
[----:B------:R-:W1:Y:S03]  /*01b0*/  LDCU UR6, c[0x0][0x398] ;  /* 0x00007300ff0677ac */ /* 0x000e660008000800 */
[----:B------:R-:W-:Y:S01]  /*01c0*/  IADD3 R6, PT, PT, -R6, RZ, RZ ;  /* 0x000000ff06067210 */ /* 0x000fe20007ffe1ff */
[----:B0-----:R-:W-:-:S04]  /*01d0*/  UIADD3 UR4, UP0, UPT, UR4, 0x20, URZ ;  /* 0x0000002004047890 */ /* 0x001fc8000ff1e0ff */
[----:B-1----:R-:W-:-:S12]  /*01e0*/  UIADD3.X UR5, UPT, UPT, URZ, UR5, URZ, UP0, !UPT ;  /* 0x00000005ff057290 */ /* 0x002fd800087fe4ff */
.L_x_685:
[----:B-1----:R-:W-:Y:S02]  /*01f0*/  MOV R4, UR4 ;  /* 0x0000000400047c02 */ /* 0x002fe40008000f00 */
[----:B------:R-:W-:-:S03]  /*0200*/  MOV R5, UR5 ;  /* 0x0000000500057c02 */ /* 0x000fc60008000f00 */
        /* <DEDUP_REMOVED lines=17> */
[----:B------:R-:W-:-:S02]  /*0320*/  IADD3 R6, PT, PT, R6, 0x10, RZ ;  /* 0x0000001006067810 */ /* 0x000fc40007ffe0ff */
[----:B------:R-:W-:Y:S02]  /*0330*/  IADD3 R0, PT, PT, R0, 0x10, RZ ;  /* 0x0000001000007810 */ /* 0x000fe40007ffe0ff */
[----:B------:R-:W-:Y:S01]  /*0340*/  ISETP.NE.AND P0, PT, R6, RZ, PT ;  /* 0x000000ff0600720c */ /* 0x000fe20003f05270 */
[--C-:B--2---:R-:W-:Y:S01]  /*0350*/  FFMA R25, R25, UR6, R2.reuse ;  /* 0x0000000619197c23 */ /* 0x104fe20008000002 */
[----:B---3--:R-:W-:-:S04]  /*0360*/  FFMA R27, R27, UR6, R2 ;  /* 0x000000061b1b7c23 */ /* 0x008fc80008000002 */
[----:B------:R0:W-:Y:S01]  /*0370*/  STG.E desc[UR10][R4.64+-0x20], R25 ;  /* 0xffffe01904007986 */ /* 0x0001e2000c10190a */
[----:B----4-:R-:W-:-:S03]  /*0380*/  FFMA R29, R29, UR6, R2 ;  /* 0x000000061d1d7c23 */ /* 0x010fc60008000002 */
[----:B------:R1:W-:Y:S01]  /*0390*/  STG.E desc[UR10][R4.64+-0x1c], R27 ;  /* 0xffffe41b04007986 */ /* 0x0003e2000c10190a */
[----:B-----5:R-:W-:-:S03]  /*03a0*/  FFMA R8, R8, UR6, R2 ;  /* 0x0000000608087c23 */ /* 0x020fc60008000002 */
[----:B------:R1:W-:Y:S01]  /*03b0*/  STG.E desc[UR10][R4.64+-0x18], R29 ;  /* 0xffffe81d04007986 */ /* 0x0003e2000c10190a */
[----:B------:R-:W-:-:S03]  /*03c0*/  FFMA R10, R10, UR6, R2 ;  /* 0x000000060a0a7c23 */ /* 0x000fc60008000002 */
[----:B------:R1:W-:Y:S01]  /*03d0*/  STG.E desc[UR10][R4.64+-0x14], R8 ;  /* 0xffffec0804007986 */ /* 0x0003e2000c10190a */
[----:B------:R-:W-:-:S03]  /*03e0*/  FFMA R14, R14, UR6, R2 ;  /* 0x000000060e0e7c23 */ /* 0x000fc60008000002 */
[----:B------:R1:W-:Y:S01]  /*03f0*/  STG.E desc[UR10][R4.64+-0x10], R10 ;  /* 0xfffff00a04007986 */ /* 0x0003e2000c10190a */
[----:B0-----:R-:W-:-:S03]  /*0400*/  FFMA R25, R16, UR6, R2 ;  /* 0x0000000610197c23 */ /* 0x001fc60008000002 */
[----:B------:R1:W-:Y:S01]  /*0410*/  STG.E desc[UR10][R4.64+-0xc], R14 ;  /* 0xfffff40e04007986 */ /* 0x0003e2000c10190a */
[----:B------:R-:W-:-:S03]  /*0420*/  FFMA R23, R23, UR6, R2 ;  /* 0x0000000617177c23 */ /* 0x000fc60008000002 */
        /* <DEDUP_REMOVED lines=16> */
[----:B------:R1:W-:Y:S04]  /*0530*/  STG.E desc[UR10][R4.64+0x18], R11 ;  /* 0x0000180b04007986 */ /* 0x0003e8000c10190a */
[----:B------:R1:W-:Y:S01]  /*0540*/  STG.E desc[UR10][R4.64+0x1c], R9 ;  /* 0x00001c0904007986 */ /* 0x0003e2000c10190a */
[----:B------:R-:W-:Y:S05]  /*0550*/  @P0 BRA `(.L_x_685) ;  /* 0xfffffffc00240947 */ /* 0x000fea000383ffff */
.L_x_684:
[----:B------:R-:W-:Y:S05]  /*0560*/  @!P1 EXIT ;  /* 0x000000000000994d */ /* 0x000fea0003800000 */
[----:B------:R-:W-:Y:S02]  /*0570*/  ISETP.GE.U32.AND P0, PT, R12, 0x8, PT ;  /* 0x000000080c00780c */ /* 0x000fe40003f06070 */
[----:B------:R-:W-:-:S04]  /*0580*/  LOP3.LUT R6, R3, 0x7, RZ, 0xc0, !PT ;  /* 0x0000000703067812 */ /* 0x000fc800078ec0ff */
[----:B------:R-:W-:-:S07]  /*0590*/  ISETP.NE.AND P1, PT, R6, RZ, PT ;  /* 0x000000ff0600720c */ /* 0x000fce0003f25270 */
[----:B------:R-:W-:Y:S06]  /*05a0*/  @!P0 BRA `(.L_x_686) ;  /* 0x0000000000708947 */ /* 0x000fec0003800000 */
[----:B-1----:R-:W0:Y:S01]  /*05b0*/  LDC.64 R4, c[0x0][0x388] ;  /* 0x0000e200ff047b82 */ /* 0x002e220000000a00 */
[----:B------:R-:W1:Y:S01]  /*05c0*/  LDCU UR4, c[0x0][0x398] ;  /* 0x00007300ff0477ac */ /* 0x000e620008000800 */
[----:B0-----:R-:W-:-:S05]  /*05d0*/  IMAD.WIDE R4, R0, 0x4, R4 ;  /* 0x0000000400047825 */ /* 0x001fca00078e0204 */
[----:B------:R-:W1:Y:S04]  /*05e0*/  LDG.E R7, desc[UR10][R4.64] ;  /* 0x0000000a04077981 */ /* 0x000e68000c1e1900 */
[----:B------:R-:W2:Y:S04]  /*05f0*/  LDG.E R9, desc[UR10][R4.64+0x4] ;  /* 0x0000040a04097981 */ /* 0x000ea8000c1e1900 */
[----:B------:R-:W3:Y:S04]  /*0600*/  LDG.E R11, desc[UR10][R4.64+0x8] ;  /* 0x0000080a040b7981 */ /* 0x000ee8000c1e1900 */
[----:B------:R-:W4:Y:S04]  /*0610*/  LDG.E R13, desc[UR10][R4.64+0xc] ;  /* 0x00000c0a040d7981 */ /* 0x000f28000c1e1900 */
[----:B------:R-:W5:Y:S04]  /*0620*/  LDG.E R15, desc[UR10][R4.64+0x10] ;  /* 0x0000100a040f7981 */ /* 0x000f68000c1e1900 */
[----:B------:R-:W5:Y:S04]  /*0630*/  LDG.E R17, desc[UR10][R4.64+0x14] ;  /* 0x0000140a04117981 */ /* 0x000f68000c1e1900 */
[----:B------:R-:W5:Y:S04]  /*0640*/  LDG.E R19, desc[UR10][R4.64+0x18] ;  /* 0x0000180a04137981 */ /* 0x000f68000c1e1900 */
[----:B------:R-:W5:Y:S01]  /*0650*/  LDG.E R21, desc[UR10][R4.64+0x1c] ;  /* 0x00001c0a04157981 */ /* 0x000f62000c1e1900 */
[----:B------:R-:W-:Y:S01]  /*0660*/  IADD3 R0, PT, PT, R0, 0x8, RZ ;  /* 0x0000000800007810 */ /* 0x000fe20007ffe0ff */
[--C-:B-1----:R-:W-:Y:S01]  /*0670*/  FFMA R7, R7, UR4, R2.reuse ;  /* 0x0000000407077c23 */ /* 0x102fe20008000002 */
[----:B--2---:R-:W-:-:S04]  /*0680*/  FFMA R9, R9, UR4, R2 ;  /* 0x0000000409097c23 */ /* 0x004fc80008000002 */
[----:B------:R0:W-:Y:S01]  /*0690*/  STG.E desc[UR10][R4.64], R7 ;  /* 0x0000000704007986 */ /* 0x0001e2000c10190a */
[----:B---3--:R-:W-:-:S03]  /*06a0*/  FFMA R11, R11, UR4, R2 ;  /* 0x000000040b0b7c23 */ /* 0x008fc60008000002 */
        /* <DEDUP_REMOVED lines=9> */
[----:B------:R-:W-:-:S03]  /*0740*/  FFMA R21, R21, UR4, R2 ;  /* 0x0000000415157c23 */ /* 0x000fc60008000002 */
[----:B------:R0:W-:Y:S04]  /*0750*/  STG.E desc[UR10][R4.64+0x18], R19 ;  /* 0x0000181304007986 */ /* 0x0001e8000c10190a */
[----:B------:R0:W-:Y:S02]  /*0760*/  STG.E desc[UR10][R4.64+0x1c], R21 ;  /* 0x00001c1504007986 */ /* 0x0001e4000c10190a */
.L_x_686:
[----:B------:R-:W-:Y:S05]  /*0770*/  @!P1 EXIT ;  /* 0x000000000000994d */ /* 0x000fea0003800000 */
[----:B------:R-:W-:Y:S02]  /*0780*/  ISETP.GE.U32.AND P0, PT, R6, 0x4, PT ;  /* 0x000000040600780c */ /* 0x000fe40003f06070 */
[----:B------:R-:W-:-:S04]  /*0790*/  LOP3.LUT R3, R3, 0x3, RZ, 0xc0, !PT ;  /* 0x0000000303037812 */ /* 0x000fc800078ec0ff */
[----:B------:R-:W-:-:S07]  /*07a0*/  ISETP.NE.AND P1, PT, R3, RZ, PT ;  /* 0x000000ff0300720c */ /* 0x000fce0003f25270 */
[----:B------:R-:W-:Y:S06]  /*07b0*/  @!P0 BRA `(.L_x_687) ;  /* 0x0000000000408947 */ /* 0x000fec0003800000 */
[----:B01----:R-:W0:Y:S01]  /*07c0*/  LDC.64 R4, c[0x0][0x388] ;  /* 0x0000e200ff047b82 */ /* 0x003e220000000a00 */
[----:B------:R-:W1:Y:S01]  /*07d0*/  LDCU UR4, c[0x0][0x398] ;  /* 0x00007300ff0477ac */ /* 0x000e620008000800 */
[----:B0-----:R-:W-:-:S05]  /*07e0*/  IMAD.WIDE R4, R0, 0x4, R4 ;  /* 0x0000000400047825 */ /* 0x001fca00078e0204 */
[----:B------:R-:W1:Y:S04]  /*07f0*/  LDG.E R7, desc[UR10][R4.64] ;  /* 0x0000000a04077981 */ /* 0x000e68000c1e1900 */
[----:B------:R-:W2:Y:S04]  /*0800*/  LDG.E R9, desc[UR10][R4.64+0x4] ;  /* 0x0000040a04097981 */ /* 0x000ea8000c1e1900 */
[----:B------:R-:W3:Y:S04]  /*0810*/  LDG.E R11, desc[UR10][R4.64+0x8] ;  /* 0x0000080a040b7981 */ /* 0x000ee8000c1e1900 */
[----:B------:R-:W4:Y:S01]  /*0820*/  LDG.E R13, desc[UR10][R4.64+0xc] ;  /* 0x00000c0a040d7981 */ /* 0x000f22000c1e1900 */
[----:B------:R-:W-:Y:S01]  /*0830*/  IADD3 R0, PT, PT, R0, 0x4, RZ ;  /* 0x0000000400007810 */ /* 0x000fe20007ffe0ff */
[--C-:B-1----:R-:W-:Y:S01]  /*0840*/  FFMA R7, R7, UR4, R2.reuse ;  /* 0x0000000407077c23 */ /* 0x102fe20008000002 */
[----:B--2---:R-:W-:-:S04]  /*0850*/  FFMA R9, R9, UR4, R2 ;  /* 0x0000000409097c23 */ /* 0x004fc80008000002 */
[----:B------:R2:W-:Y:S01]  /*0860*/  STG.E desc[UR10][R4.64], R7 ;  /* 0x0000000704007986 */ /* 0x0005e2000c10190a */
[----:B---3--:R-:W-:-:S03]  /*0870*/  FFMA R11, R11, UR4, R2 ;  /* 0x000000040b0b7c23 */ /* 0x008fc60008000002 */
[----:B------:R2:W-:Y:S01]  /*0880*/  STG.E desc[UR10][R4.64+0x4], R9 ;  /* 0x0000040904007986 */ /* 0x0005e2000c10190a */
[----:B----4-:R-:W-:-:S03]  /*0890*/  FFMA R13, R13, UR4, R2 ;  /* 0x000000040d0d7c23 */ /* 0x010fc60008000002 */
[----:B------:R2:W-:Y:S04]  /*08a0*/  STG.E desc[UR10][R4.64+0x8], R11 ;  /* 0x0000080b04007986 */ /* 0x0005e8000c10190a */
[----:B------:R2:W-:Y:S02]  /*08b0*/  STG.E desc[UR10][R4.64+0xc], R13 ;  /* 0x00000c0d04007986 */ /* 0x0005e4000c10190a */
.L_x_687:
[----:B------:R-:W-:Y:S05]  /*08c0*/  @!P1 EXIT ;  /* 0x000000000000994d */ /* 0x000fea0003800000 */
[----:B012---:R-:W0:Y:S01]  /*08d0*/  LDC.64 R6, c[0x0][0x388] ;  /* 0x0000e200ff067b82 */ /* 0x007e220000000a00 */
[----:B------:R-:W-:Y:S01]  /*08e0*/  IADD3 R3, PT, PT, -R3, RZ, RZ ;  /* 0x000000ff03037210 */ /* 0x000fe20007ffe1ff */
[----:B------:R-:W1:Y:S06]  /*08f0*/  LDCU UR4, c[0x0][0x398] ;  /* 0x00007300ff0477ac */ /* 0x000e6c0008000800 */
.L_x_688:
[----:B0-----:R-:W-:-:S05]  /*0900*/  IMAD.WIDE R4, R0, 0x4, R6 ;  /* 0x0000000400047825 */ /* 0x001fca00078e0206 */
[----:B------:R-:W1:Y:S01]  /*0910*/  LDG.E R9, desc[UR10][R4.64] ;  /* 0x0000000a04097981 */ /* 0x000e62000c1e1900 */
[----:B------:R-:W-:-:S04]  /*0920*/  IADD3 R3, PT, PT, R3, 0x1, RZ ;  /* 0x0000000103037810 */ /* 0x000fc80007ffe0ff */
[----:B------:R-:W-:Y:S01]  /*0930*/  ISETP.NE.AND P0, PT, R3, RZ, PT ;  /* 0x000000ff0300720c */ /* 0x000fe20003f05270 */
[----:B-1----:R-:W-:-:S05]  /*0940*/  FFMA R9, R9, UR4, R2 ;  /* 0x0000000409097c23 */ /* 0x002fca0008000002 */
[----:B------:R0:W-:Y:S07]  /*0950*/  STG.E desc[UR10][R4.64], R9 ;  /* 0x0000000904007986 */ /* 0x0001ee000c10190a */
[----:B------:R-:W-:Y:S05]  /*0960*/  @!P0 EXIT ;  /* 0x000000000000894d */ /* 0x000fea0003800000 */
[----:B------:R-:W-:Y:S01]  /*0970*/  IADD3 R0, PT, PT, R0, 0x1, RZ ;  /* 0x0000000100007810 */ /* 0x000fe20007ffe0ff */
[----:B------:R-:W-:Y:S06]  /*0980*/  BRA `(.L_x_688) ;  /* 0xfffffffc00dc7947 */ /* 0x000fec000383ffff */
.L_x_683:
[C---:B------:R-:W-:Y:S01]  /*0990*/  ISETP.GE.U32.AND P0, PT, R3.reuse, 0x8, PT ;  /* 0x000000080300780c */ /* 0x040fe20003f06070 */
[----:B------:R-:W-:Y:S01]  /*09a0*/  HFMA2 R2, -RZ, RZ, 0, 0 ;  /* 0x00000000ff027431 */ /* 0x000fe200000001ff */
[----:B------:R-:W-:-:S04]  /*09b0*/  LOP3.LUT R25, R3, 0x7, RZ, 0xc0, !PT ;  /* 0x0000000703197812 */ /* 0x000fc800078ec0ff */
[----:B------:R-:W-:-:S07]  /*09c0*/  ISETP.NE.AND P2, PT, R25, RZ, PT ;  /* 0x000000ff1900720c */ /* 0x000fce0003f45270 */
[----:B------:R-:W-:Y:S06]  /*09d0*/  @!P0 BRA `(.L_x_689) ;  /* 0x0000000000f08947 */ /* 0x000fec0003800000 */
[----:B------:R-:W0:Y:S01]  /*09e0*/  LDCU.64 UR6, c[0x0][0x388] ;  /* 0x00007100ff0677ac */ /* 0x000e220008000a00 */
[----:B------:R-:W-:Y:S01]  /*09f0*/  LOP3.LUT R2, R3, 0x7ffffff8, RZ, 0xc0, !PT ;  /* 0x7ffffff803027812 */ /* 0x000fe200078ec0ff */
[----:B------:R-:W-:-:S03]  /*0a00*/  UIADD3 UR4, UP1, UPT, UR4, 0x10, URZ ;  /* 0x0000001004047890 */ /* 0x000fc6000ff3e0ff */
[----:B------:R-:W-:Y:S01]  /*0a10*/  IADD3 R10, PT, PT, -R2, RZ, RZ ;  /* 0x000000ff020a7210 */ /* 0x000fe20007ffe1ff */
[----:B------:R-:W1:Y:S01]  /*0a20*/  LDCU UR8, c[0x0][0x398] ;  /* 0x00007300ff0877ac */ /* 0x000e620008000800 */
[----:B------:R-:W-:Y:S01]  /*0a30*/  UIADD3.X UR5, UPT, UPT, URZ, UR5, URZ, UP1, !UPT ;  /* 0x00000005ff057290 */ /* 0x000fe20008ffe4ff */
[----:B------:R-:W-:-:S05]  /*0a40*/  MOV R4, UR4 ;  /* 0x0000000400047c02 */ /* 0x000fca0008000f00 */
[----:B------:R-:W-:Y:S01]  /*0a50*/  MOV R5, UR5 ;  /* 0x0000000500057c02 */ /* 0x000fe20008000f00 */
[----:B0-----:R-:W-:-:S04]  /*0a60*/  UIADD3 UR6, UP0, UPT, UR6, 0x10, URZ ;  /* 0x0000001006067890 */ /* 0x001fc8000ff1e0ff */
[----:B------:R-:W-:-:S12]  /*0a70*/  UIADD3.X UR7, UPT, UPT, URZ, UR7, URZ, UP0, !UPT ;  /* 0x00000007ff077290 */ /* 0x000fd800087fe4ff */
.L_x_690:
[----:B0-----:R-:W-:Y:S01]  /*0a80*/  MOV R6, UR6 ;  /* 0x0000000600067c02 */ /* 0x001fe20008000f00 */
[----:B------:R-:W2:Y:S01]  /*0a90*/  LDG.E.CONSTANT R16, desc[UR10][R4.64+-0x10] ;  /* 0xfffff00a04107981 */ /* 0x000ea2000c1e9900 */
[----:B------:R-:W-:Y:S01]  /*0aa0*/  MOV R7, UR7 ;  /* 0x0000000700077c02 */ /* 0x000fe20008000f00 */
[----:B------:R-:W2:Y:S02]  /*0ab0*/  LDC.64 R8, c[0x0][0x3a8] ;  /* 0x0000ea00ff087b82 */ /* 0x000ea40000000a00 */
[----:B------:R-:W3:Y:S01]  /*0ac0*/  LDG.E.CONSTANT R26, desc[UR10][R4.64+-0xc] ;  /* 0xfffff40a041a7981 */ /* 0x000ee2000c1e9900 */
[----:B------:R-:W-:-:S03]  /*0ad0*/  IMAD.WIDE R6, R0, 0x4, R6 ;  /* 0x0000000400067825 */ /* 0x000fc600078e0206 */
[----:B------:R-:W4:Y:S04]  /*0ae0*/  LDG.E.CONSTANT R14, desc[UR10][R4.64+-0x8] ;  /* 0xfffff80a040e7981 */ /* 0x000f28000c1e9900 */
[----:B------:R-:W1:Y:S04]  /*0af0*/  LDG.E R18, desc[UR10][R6.64+-0x10] ;  /* 0xfffff00a06127981 */ /* 0x000e68000c1e1900 */
[----:B------:R-:W5:Y:S04]  /*0b00*/  LDG.E.CONSTANT R20, desc[UR10][R4.64+0x4] ;  /* 0x0000040a04147981 */ /* 0x000f68000c1e9900 */
[----:B------:R-:W5:Y:S04]  /*0b10*/  LDG.E.CONSTANT R22, desc[UR10][R4.64+0x8] ;  /* 0x0000080a04167981 */ /* 0x000f68000c1e9900 */
[----:B------:R-:W5:Y:S04]  /*0b20*/  LDG.E.CONSTANT R24, desc[UR10][R4.64+0xc] ;  /* 0x00000c0a04187981 */ /* 0x000f68000c1e9900 */
[----:B------:R-:W5:Y:S04]  /*0b30*/  LDG.E R12, desc[UR10][R6.64+-0xc] ;  /* 0xfffff40a060c7981 */ /* 0x000f68000c1e1900 */
[----:B------:R-:W5:Y:S04]  /*0b40*/  LDG.E R11, desc[UR10][R6.64+-0x8] ;  /* 0xfffff80a060b7981 */ /* 0x000f68000c1e1900 */
[----:B------:R-:W5:Y:S04]  /*0b50*/  LDG.E R21, desc[UR10][R6.64+-0x4] ;  /* 0xfffffc0a06157981 */ /* 0x000f68000c1e1900 */
[----:B------:R-:W5:Y:S04]  /*0b60*/  LDG.E R19, desc[UR10][R6.64] ;  /* 0x0000000a06137981 */ /* 0x000f68000c1e1900 */
[----:B------:R-:W5:Y:S04]  /*0b70*/  LDG.E R17, desc[UR10][R6.64+0x4] ;  /* 0x0000040a06117981 */ /* 0x000f68000c1e1900 */
[----:B------:R-:W5:Y:S04]  /*0b80*/  LDG.E R15, desc[UR10][R6.64+0x8] ;  /* 0x0000080a060f7981 */ /* 0x000f68000c1e1900 */
[----:B------:R-:W5:Y:S01]  /*0b90*/  LDG.E R13, desc[UR10][R6.64+0xc] ;  /* 0x00000c0a060d7981 */ /* 0x000f62000c1e1900 */
[----:B--2---:R-:W-:-:S03]  /*0ba0*/  FFMA R23, R16, R8, R9 ;  /* 0x0000000810177223 */ /* 0x004fc60000000009 */
[----:B------:R-:W2:Y:S01]  /*0bb0*/  LDG.E.CONSTANT R16, desc[UR10][R4.64+-0x4] ;  /* 0xfffffc0a04107981 */ /* 0x000ea2000c1e9900 */
[----:B-1----:R-:W-:-:S03]  /*0bc0*/  FFMA R23, R18, UR8, R23 ;  /* 0x0000000812177c23 */ /* 0x002fc60008000017 */
[----:B------:R0:W2:Y:S01]  /*0bd0*/  LDG.E.CONSTANT R18, desc[UR10][R4.64] ;  /* 0x0000000a04127981 */ /* 0x0000a2000c1e9900 */
[----:B------:R-:W-:Y:S01]  /*0be0*/  IADD3 R10, PT, PT, R10, 0x8, RZ ;  /* 0x000000080a0a7810 */ /* 0x000fe20007ffe0ff */
[----:B---3--:R-:W-:-:S03]  /*0bf0*/  FFMA R27, R26, R8, R9 ;  /* 0x000000081a1b7223 */ /* 0x008fc60000000009 */
[----:B------:R-:W-:Y:S01]  /*0c00*/  ISETP.NE.AND P0, PT, R10, RZ, PT ;  /* 0x000000ff0a00720c */ /* 0x000fe20003f05270 */
[-CC-:B----4-:R-:W-:Y:S01]  /*0c10*/  FFMA R14, R14, R8.reuse, R9.reuse ;  /* 0x000000080e0e7223 */ /* 0x190fe20000000009 */
[-CC-:B-----5:R-:W-:Y:S01]  /*0c20*/  FFMA R20, R20, R8.reuse, R9.reuse ;  /* 0x0000000814147223 */ /* 0x1a0fe20000000009 */
[-CC-:B------:R-:W-:Y:S01]  /*0c30*/  FFMA R22, R22, R8.reuse, R9.reuse ;  /* 0x0000000816167223 */ /* 0x180fe20000000009 */
[----:B------:R-:W-:Y:S01]  /*0c40*/  FFMA R24, R24, R8, R9 ;  /* 0x0000000818187223 */ /* 0x000fe20000000009 */
[----:B------:R-:W-:Y:S01]  /*0c50*/  FFMA R27, R12, UR8, R27 ;  /* 0x000000080c1b7c23 */ /* 0x000fe2000800001b */
[----:B------:R-:W-:Y:S01]  /*0c60*/  FFMA R11, R11, UR8, R14 ;  /* 0x000000080b0b7c23 */ /* 0x000fe2000800000e */
[----:B0-----:R-:W-:Y:S01]  /*0c70*/  IADD3 R4, P1, PT, R4, 0x20, RZ ;  /* 0x0000002004047810 */ /* 0x001fe20007f3e0ff */
[----:B------:R0:W-:Y:S01]  /*0c80*/  STG.E desc[UR10][R6.64+-0x10], R23 ;  /* 0xfffff01706007986 */ /* 0x0001e2000c10190a */
[----:B------:R-:W-:-:S03]  /*0c90*/  IADD3 R0, PT, PT, R0, 0x8, RZ ;  /* 0x0000000800007810 */ /* 0x000fc60007ffe0ff */
[----:B------:R0:W-:Y:S01]  /*0ca0*/  STG.E desc[UR10][R6.64+-0xc], R27 ;  /* 0xfffff41b06007986 */ /* 0x0001e2000c10190a */
[----:B------:R-:W-:Y:S01]  /*0cb0*/  FFMA R17, R17, UR8, R20 ;  /* 0x0000000811117c23 */ /* 0x000fe20008000014 */
[----:B------:R-:W-:Y:S01]  /*0cc0*/  FFMA R15, R15, UR8, R22 ;  /* 0x000000080f0f7c23 */ /* 0x000fe20008000016 */
[----:B------:R-:W-:Y:S01]  /*0cd0*/  FFMA R13, R13, UR8, R24 ;  /* 0x000000080d0d7c23 */ /* 0x000fe20008000018 */
[----:B------:R0:W-:Y:S01]  /*0ce0*/  STG.E desc[UR10][R6.64+-0x8], R11 ;  /* 0xfffff80b06007986 */ /* 0x0001e2000c10190a */
[----:B------:R-:W-:-:S03]  /*0cf0*/  IADD3.X R5, PT, PT, RZ, R5, RZ, P1, !PT ;  /* 0x00000005ff057210 */ /* 0x000fc60000ffe4ff */
[----:B------:R0:W-:Y:S04]  /*0d00*/  STG.E desc[UR10][R6.64+0x4], R17 ;  /* 0x0000041106007986 */ /* 0x0001e8000c10190a */
[----:B------:R0:W-:Y:S04]  /*0d10*/  STG.E desc[UR10][R6.64+0x8], R15 ;  /* 0x0000080f06007986 */ /* 0x0001e8000c10190a */
[----:B------:R0:W-:Y:S01]  /*0d20*/  STG.E desc[UR10][R6.64+0xc], R13 ;  /* 0x00000c0d06007986 */ /* 0x0001e2000c10190a */
[----:B--2---:R-:W-:-:S04]  /*0d30*/  FFMA R16, R16, R8, R9 ;  /* 0x0000000810107223 */ /* 0x004fc80000000009 */
[----:B------:R-:W-:Y:S01]  /*0d40*/  FFMA R21, R21, UR8, R16 ;  /* 0x0000000815157c23 */ /* 0x000fe20008000010 */
[----:B------:R-:W-:-:S04]  /*0d50*/  FFMA R18, R18, R8, R9 ;  /* 0x0000000812127223 */ /* 0x000fc80000000009 */
[----:B------:R-:W-:Y:S01]  /*0d60*/  FFMA R19, R19, UR8, R18 ;  /* 0x0000000813137c23 */ /* 0x000fe20008000012 */
[----:B------:R0:W-:Y:S04]  /*0d70*/  STG.E desc[UR10][R6.64+-0x4], R21 ;  /* 0xfffffc1506007986 */ /* 0x0001e8000c10190a */
[----:B------:R0:W-:Y:S01]  /*0d80*/  STG.E desc[UR10][R6.64], R19 ;  /* 0x0000001306007986 */ /* 0x0001e2000c10190a */
[----:B------:R-:W-:Y:S05]  /*0d90*/  @P0 BRA `(.L_x_690) ;  /* 0xfffffffc00380947 */ /* 0x000fea000383ffff */
.L_x_689:
[----:B------:R-:W-:Y:S05]  /*0da0*/  @!P2 EXIT ;  /* 0x000000000000a94d */ /* 0x000fea0003800000 */
[----:B------:R-:W-:Y:S02]  /*0db0*/  ISETP.GE.U32.AND P0, PT, R25, 0x4, PT ;  /* 0x000000041900780c */ /* 0x000fe40003f06070 */
[----:B0-----:R-:W-:-:S04]  /*0dc0*/  LOP3.LUT R17, R3, 0x3, RZ, 0xc0, !PT ;  /* 0x0000000303117812 */ /* 0x001fc800078ec0ff */
[----:B------:R-:W-:-:S07]  /*0dd0*/  ISETP.NE.AND P1, PT, R17, RZ, PT ;  /* 0x000000ff1100720c */ /* 0x000fce0003f25270 */
[----:B------:R-:W-:Y:S06]  /*0de0*/  @!P0 BRA `(.L_x_691) ;  /* 0x0000000000708947 */ /* 0x000fec0003800000 */
[----:B------:R-:W0:Y:S01]  /*0df0*/  LDC.64 R8, c[0x0][0x3a0] ;  /* 0x0000e800ff087b82 */ /* 0x000e220000000a00 */
[----:B------:R-:W1:Y:S07]  /*0e00*/  LDCU UR4, c[0x0][0x398] ;  /* 0x00007300ff0477ac */ /* 0x000e6e0008000800 */
[----:B------:R-:W2:Y:S08]  /*0e10*/  LDC.64 R4, c[0x0][0x388] ;  /* 0x0000e200ff047b82 */ /* 0x000eb00000000a00 */
[----:B------:R-:W3:Y:S01]  /*0e20*/  LDC.64 R6, c[0x0][0x3a8] ;  /* 0x0000ea00ff067b82 */ /* 0x000ee20000000a00 */
[----:B0-----:R-:W-:-:S05]  /*0e30*/  IMAD.WIDE.U32 R8, R2, 0x4, R8 ;  /* 0x0000000402087825 */ /* 0x001fca00078e0008 */
[----:B------:R-:W3:Y:S01]  /*0e40*/  LDG.E.CONSTANT R10, desc[UR10][R8.64] ;  /* 0x0000000a080a7981 */ /* 0x000ee2000c1e9900 */
[----:B--2---:R-:W-:-:S03]  /*0e50*/  IMAD.WIDE R4, R0, 0x4, R4 ;  /* 0x0000000400047825 */ /* 0x004fc600078e0204 */
[----:B------:R-:W2:Y:S04]  /*0e60*/  LDG.E.CONSTANT R12, desc[UR10][R8.64+0x4] ;  /* 0x0000040a080c7981 */ /* 0x000ea8000c1e9900 */
[----:B------:R-:W4:Y:S04]  /*0e70*/  LDG.E.CONSTANT R14, desc[UR10][R8.64+0x8] ;  /* 0x0000080a080e7981 */ /* 0x000f28000c1e9900 */
[----:B------:R-:W5:Y:S04]  /*0e80*/  LDG.E.CONSTANT R16, desc[UR10][R8.64+0xc] ;  /* 0x00000c0a08107981 */ /* 0x000f68000c1e9900 */
[----:B------:R-:W1:Y:S04]  /*0e90*/  LDG.E R11, desc[UR10][R4.64] ;  /* 0x0000000a040b7981 */ /* 0x000e68000c1e1900 */
[----:B------:R-:W5:Y:S04]  /*0ea0*/  LDG.E R13, desc[UR10][R4.64+0x4] ;  /* 0x0000040a040d7981 */ /* 0x000f68000c1e1900 */
[----:B------:R-:W5:Y:S04]  /*0eb0*/  LDG.E R15, desc[UR10][R4.64+0x8] ;  /* 0x0000080a040f7981 */ /* 0x000f68000c1e1900 */
[----:B------:R-:W5:Y:S01]  /*0ec0*/  LDG.E R19, desc[UR10][R4.64+0xc] ;  /* 0x00000c0a04137981 */ /* 0x000f62000c1e1900 */
[----:B------:R-:W-:-:S02]  /*0ed0*/  IADD3 R2, PT, PT, R2, 0x4, RZ ;  /* 0x0000000402027810 */ /* 0x000fc40007ffe0ff */
[----:B------:R-:W-:Y:S01]  /*0ee0*/  IADD3 R0, PT, PT, R0, 0x4, RZ ;  /* 0x0000000400007810 */ /* 0x000fe20007ffe0ff */
[-CC-:B---3--:R-:W-:Y:S01]  /*0ef0*/  FFMA R10, R10, R6.reuse, R7.reuse ;  /* 0x000000060a0a7223 */ /* 0x188fe20000000007 */
[-CC-:B--2---:R-:W-:Y:S01]  /*0f00*/  FFMA R12, R12, R6.reuse, R7.reuse ;  /* 0x000000060c0c7223 */ /* 0x184fe20000000007 */
[-CC-:B----4-:R-:W-:Y:S01]  /*0f10*/  FFMA R14, R14, R6.reuse, R7.reuse ;  /* 0x000000060e0e7223 */ /* 0x190fe20000000007 */
[----:B-----5:R-:W-:Y:S01]  /*0f20*/  FFMA R16, R16, R6, R7 ;  /* 0x0000000610107223 */ /* 0x020fe20000000007 */
[----:B-1----:R-:W-:Y:S01]  /*0f30*/  FFMA R11, R11, UR4, R10 ;  /* 0x000000040b0b7c23 */ /* 0x002fe2000800000a */
[----:B------:R-:W-:Y:S01]  /*0f40*/  FFMA R13, R13, UR4, R12 ;  /* 0x000000040d0d7c23 */ /* 0x000fe2000800000c */
[----:B------:R-:W-:Y:S01]  /*0f50*/  FFMA R15, R15, UR4, R14 ;  /* 0x000000040f0f7c23 */ /* 0x000fe2000800000e */
[----:B------:R-:W-:Y:S02]  /*0f60*/  FFMA R19, R19, UR4, R16 ;  /* 0x0000000413137c23 */ /* 0x000fe40008000010 */
[----:B------:R0:W-:Y:S04]  /*0f70*/  STG.E desc[UR10][R4.64], R11 ;  /* 0x0000000b04007986 */ /* 0x0001e8000c10190a */
[----:B------:R0:W-:Y:S04]  /*0f80*/  STG.E desc[UR10][R4.64+0x4], R13 ;  /* 0x0000040d04007986 */ /* 0x0001e8000c10190a */
[----:B------:R0:W-:Y:S04]  /*0f90*/  STG.E desc[UR10][R4.64+0x8], R15 ;  /* 0x0000080f04007986 */ /* 0x0001e8000c10190a */
[----:B------:R0:W-:Y:S02]  /*0fa0*/  STG.E desc[UR10][R4.64+0xc], R19 ;  /* 0x00000c1304007986 */ /* 0x0001e4000c10190a */
.L_x_691:
[----:B------:R-:W-:Y:S05]  /*0fb0*/  @!P1 EXIT ;  /* 0x000000000000994d */ /* 0x000fea0003800000 */
[----:B------:R-:W-:-:S13]  /*0fc0*/  ISETP.NE.AND P0, PT, R17, 0x1, PT ;  /* 0x000000011100780c */ /* 0x000fda0003f05270 */
[----:B0-----:R-:W0:Y:S08]  /*0fd0*/  @P0 LDC.64 R4, c[0x0][0x3a0] ;  /* 0x0000e800ff040b82 */ /* 0x001e300000000a00 */
[----:B------:R-:W1:Y:S08]  /*0fe0*/  @P0 LDC.64 R8, c[0x0][0x388] ;  /* 0x0000e200ff080b82 */ /* 0x000e700000000a00 */
[----:B------:R-:W2:Y:S01]  /*0ff0*/  @P0 LDC.64 R12, c[0x0][0x3a8] ;  /* 0x0000ea00ff0c0b82 */ /* 0x000ea20000000a00 */
[----:B0-----:R-:W-:-:S07]  /*1000*/  @P0 IMAD.WIDE.U32 R6, R2, 0x4, R4 ;  /* 0x0000000402060825 */ /* 0x001fce00078e0004 */
[----:B------:R-:W0:Y:S01]  /*1010*/  @P0 LDC R14, c[0x0][0x398] ;  /* 0x0000e600ff0e0b82 */ /* 0x000e220000000800 */
[----:B------:R-:W2:Y:S01]  /*1020*/  @P0 LDG.E.CONSTANT R10, desc[UR10][R6.64] ;  /* 0x0000000a060a0981 */ /* 0x000ea2000c1e9900 */
[----:B-1----:R-:W-:-:S03]  /*1030*/  @P0 IMAD.WIDE R4, R0, 0x4, R8 ;  /* 0x0000000400040825 */ /* 0x002fc600078e0208 */
[----:B------:R-:W3:Y:S04]  /*1040*/  @P0 LDG.E.CONSTANT R16, desc[UR10][R6.64+0x4] ;  /* 0x0000040a06100981 */ /* 0x000ee8000c1e9900 */
[----:B------:R-:W0:Y:S04]  /*1050*/  @P0 LDG.E R8, desc[UR10][R4.64] ;  /* 0x0000000a04080981 */ /* 0x000e28000c1e1900 */
[----:B------:R-:W4:Y:S01]  /*1060*/  @P0 LDG.E R9, desc[UR10][R4.64+0x4] ;  /* 0x0000040a04090981 */ /* 0x000f22000c1e1900 */
[----:B------:R-:W-:-:S04]  /*1070*/  LOP3.LUT R3, R3, 0x1, RZ, 0xc0, !PT ;  /* 0x0000000103037812 */ /* 0x000fc800078ec0ff */
[----:B------:R-:W-:Y:S01]  /*1080*/  ISETP.NE.U32.AND P1, PT, R3, 0x1, PT ;  /* 0x000000010300780c */ /* 0x000fe20003f25070 */
[-CC-:B--2---:R-:W-:Y:S01]  /*1090*/  @P0 FFMA R11, R10, R12.reuse, R13.reuse ;  /* 0x0000000c0a0b0223 */ /* 0x184fe2000000000d */
[----:B---3--:R-:W-:-:S03]  /*10a0*/  @P0 FFMA R16, R16, R12, R13 ;  /* 0x0000000c10100223 */ /* 0x008fc6000000000d */
[-C--:B0-----:R-:W-:Y:S01]  /*10b0*/  @P0 FFMA R3, R8, R14.reuse, R11 ;  /* 0x0000000e08030223 */ /* 0x081fe2000000000b */
[----:B----4-:R-:W-:-:S04]  /*10c0*/  @P0 FFMA R9, R9, R14, R16 ;  /* 0x0000000e09090223 */ /* 0x010fc80000000010 */
[----:B------:R0:W-:Y:S04]  /*10d0*/  @P0 STG.E desc[UR10][R4.64], R3 ;  /* 0x0000000304000986 */ /* 0x0001e8000c10190a */
[----:B------:R0:W-:Y:S01]  /*10e0*/  @P0 STG.E desc[UR10][R4.64+0x4], R9 ;  /* 0x0000040904000986 */ /* 0x0001e2000c10190a */
[----:B------:R-:W-:Y:S05]  /*10f0*/  @P1 EXIT ;  /* 0x000000000000194d */ /* 0x000fea0003800000 */
[----:B0-----:R-:W0:Y:S01]  /*1100*/  LDC.64 R4, c[0x0][0x3a0] ;  /* 0x0000e800ff047b82 */ /* 0x001e220000000a00 */
[----:B------:R-:W-:Y:S01]  /*1110*/  @P0 IADD3 R2, PT, PT, R2, 0x2, RZ ;  /* 0x0000000202020810 */ /* 0x000fe20007ffe0ff */
[----:B------:R-:W1:Y:S01]  /*1120*/  LDCU UR4, c[0x0][0x398] ;  /* 0x00007300ff0477ac */ /* 0x000e620008000800 */
[----:B------:R-:W-:-:S05]  /*1130*/  @P0 IADD3 R0, PT, PT, R0, 0x2, RZ ;  /* 0x0000000200000810 */ /* 0x000fca0007ffe0ff */
[----:B------:R-:W2:Y:S08]  /*1140*/  LDC.64 R6, c[0x0][0x388] ;  /* 0x0000e200ff067b82 */ /* 0x000eb00000000a00 */
[----:B------:R-:W3:Y:S01]  /*1150*/  LDC.64 R8, c[0x0][0x3a8] ;  /* 0x0000ea00ff087b82 */ /* 0x000ee20000000a00 */
[----:B0-----:R-:W-:-:S06]  /*1160*/  IMAD.WIDE.U32 R2, R2, 0x4, R4 ;  /* 0x0000000402027825 */ /* 0x001fcc00078e0004 */
[----:B------:R-:W3:Y:S01]  /*1170*/  LDG.E.CONSTANT R2, desc[UR10][R2.64] ;  /* 0x0000000a02027981 */ /* 0x000ee2000c1e9900 */
[----:B--2---:R-:W-:-:S05]  /*1180*/  IMAD.WIDE R4, R0, 0x4, R6 ;  /* 0x0000000400047825 */ /* 0x004fca00078e0206 */
[----:B------:R-:W1:Y:S01]  /*1190*/  LDG.E R7, desc[UR10][R4.64] ;  /* 0x0000000a04077981 */ /* 0x000e62000c1e1900 */
[----:B---3--:R-:W-:-:S04]  /*11a0*/  FFMA R0, R2, R8, R9 ;  /* 0x0000000802007223 */ /* 0x008fc80000000009 */
[----:B-1----:R-:W-:-:S05]  /*11b0*/  FFMA R7, R7, UR4, R0 ;  /* 0x0000000407077c23 */ /* 0x002fca0008000000 */
[----:B------:R-:W-:Y:S01]  /*11c0*/  STG.E desc[UR10][R4.64], R7 ;  /* 0x0000000704007986 */ /* 0x000fe2000c10190a */
[----:B------:R-:W-:Y:S05]  /*11d0*/  EXIT ;  /* 0x000000000000794d */ /* 0x000fea0003800000 */
.L_x_682:
        /* <DEDUP_REMOVED lines=21> */
.L_x_694:
[----:B0-----:R-:W-:Y:S01]  /*1330*/  MOV R6, UR6 ;  /* 0x0000000600067c02 */ /* 0x001fe20008000f00 */
[----:B------:R-:W1:Y:S01]  /*1340*/  LDG.E.CONSTANT R22, desc[UR10][R4.64+-0xc] ;  /* 0xfffff40a04167981 */ /* 0x000e62000c1e9900 */
[----:B------:R-:W-:-:S03]  /*1350*/  MOV R7, UR7 ;  /* 0x0000000700077c02 */ /* 0x000fc60008000f00 */
[----:B------:R-:W2:Y:S01]  /*1360*/  LDG.E.CONSTANT R10, desc[UR10][R4.64+-0x4] ;  /* 0xfffffc0a040a7981 */ /* 0x000ea2000c1e9900 */
[----:B------:R-:W-:-:S03]  /*1370*/  IMAD.WIDE R6, R0, 0x4, R6 ;  /* 0x0000000400067825 */ /* 0x000fc600078e0206 */
[----:B------:R-:W3:Y:S04]  /*1380*/  LDG.E.CONSTANT R18, desc[UR10][R4.64+-0x10] ;  /* 0xfffff00a04127981 */ /* 0x000ee8000c1e9900 */
[----:B------:R-:W4:Y:S04]  /*1390*/  LDG.E R25, desc[UR10][R6.64+-0xc] ;  /* 0xfffff40a06197981 */ /* 0x000f28000c1e1900 */
[----:B------:R-:W5:Y:S04]  /*13a0*/  LDG.E R13, desc[UR10][R6.64+-0x4] ;  /* 0xfffffc0a060d7981 */ /* 0x000f68000c1e1900 */
[----:B------:R-:W5:Y:S04]  /*13b0*/  LDG.E.CONSTANT R26, desc[UR10][R4.64+-0x8] ;  /* 0xfffff80a041a7981 */ /* 0x000f68000c1e9900 */
[----:B------:R-:W5:Y:S04]  /*13c0*/  LDG.E.CONSTANT R12, desc[UR10][R4.64] ;  /* 0x0000000a040c7981 */ /* 0x000f68000c1e9900 */
[----:B------:R-:W5:Y:S04]  /*13d0*/  LDG.E.CONSTANT R14, desc[UR10][R4.64+0x4] ;  /* 0x0000040a040e7981 */ /* 0x000f68000c1e9900 */
[----:B------:R-:W5:Y:S04]  /*13e0*/  LDG.E.CONSTANT R15, desc[UR10][R4.64+0x8] ;  /* 0x0000080a040f7981 */ /* 0x000f68000c1e9900 */
[----:B------:R0:W5:Y:S04]  /*13f0*/  LDG.E.CONSTANT R16, desc[UR10][R4.64+0xc] ;  /* 0x00000c0a04107981 */ /* 0x000168000c1e9900 */
[----:B------:R-:W5:Y:S04]  /*1400*/  LDG.E R20, desc[UR10][R6.64+-0x10] ;  /* 0xfffff00a06147981 */ /* 0x000f68000c1e1900 */
[----:B------:R-:W5:Y:S04]  /*1410*/  LDG.E R11, desc[UR10][R6.64+-0x8] ;  /* 0xfffff80a060b7981 */ /* 0x000f68000c1e1900 */
[----:B------:R-:W5:Y:S04]  /*1420*/  LDG.E R17, desc[UR10][R6.64] ;  /* 0x0000000a06117981 */ /* 0x000f68000c1e1900 */
[----:B------:R-:W5:Y:S04]  /*1430*/  LDG.E R19, desc[UR10][R6.64+0x4] ;  /* 0x0000040a06137981 */ /* 0x000f68000c1e1900 */
[----:B------:R-:W5:Y:S04]  /*1440*/  LDG.E R21, desc[UR10][R6.64+0x8] ;  /* 0x0000080a06157981 */ /* 0x000f68000c1e1900 */
[----:B------:R-:W5:Y:S01]  /*1450*/  LDG.E R23, desc[UR10][R6.64+0xc] ;  /* 0x00000c0a06177981 */ /* 0x000f62000c1e1900 */
[----:B------:R-:W-:-:S04]  /*1460*/  IADD3 R9, PT, PT, R9, 0x8, RZ ;  /* 0x0000000809097810 */ /* 0x000fc80007ffe0ff */
[----:B------:R-:W-:Y:S02]  /*1470*/  ISETP.NE.AND P0, PT, R9, RZ, PT ;  /* 0x000000ff0900720c */ /* 0x000fe40003f05270 */
[----:B0-----:R-:W-:Y:S02]  /*1480*/  IADD3 R4, P1, PT, R4, 0x20, RZ ;  /* 0x0000002004047810 */ /* 0x001fe40007f3e0ff */
[----:B------:R-:W-:Y:S02]  /*1490*/  IADD3 R0, PT, PT, R0, 0x8, RZ ;  /* 0x0000000800007810 */ /* 0x000fe40007ffe0ff */
[----:B------:R-:W-:Y:S01]  /*14a0*/  IADD3.X R5, PT, PT, RZ, R5, RZ, P1, !PT ;  /* 0x00000005ff057210 */ /* 0x000fe20000ffe4ff */
[----:B-1----:R-:W-:-:S04]  /*14b0*/  FMUL R29, R22, UR8 ;  /* 0x00000008161d7c20 */ /* 0x002fc80008400000 */
[----:B----4-:R-:W-:Y:S01]  /*14c0*/  FFMA R25, R29, R25, R2 ;  /* 0x000000191d197223 */ /* 0x010fe20000000002 */
[----:B--2---:R-:W-:Y:S01]  /*14d0*/  FMUL R29, R10, UR8 ;  /* 0x000000080a1d7c20 */ /* 0x004fe20008400000 */
[----:B---3--:R-:W-:-:S03]  /*14e0*/  FMUL R27, R18, UR8 ;  /* 0x00000008121b7c20 */ /* 0x008fc60008400000 */
[--C-:B-----5:R-:W-:Y:S01]  /*14f0*/  FFMA R13, R29, R13, R2.reuse ;  /* 0x0000000d1d0d7223 */ /* 0x120fe20000000002 */
[----:B------:R-:W-:Y:S01]  /*1500*/  FMUL R26, R26, UR8 ;  /* 0x000000081a1a7c20 */ /* 0x000fe20008400000 */
[----:B------:R-:W-:Y:S01]  /*1510*/  FMUL R29, R12, UR8 ;  /* 0x000000080c1d7c20 */ /* 0x000fe20008400000 */
[----:B------:R-:W-:Y:S01]  /*1520*/  FMUL R14, R14, UR8 ;  /* 0x000000080e0e7c20 */ /* 0x000fe20008400000 */
[----:B------:R-:W-:Y:S01]  /*1530*/  FMUL R15, R15, UR8 ;  /* 0x000000080f0f7c20 */ /* 0x000fe20008400000 */
[----:B------:R-:W-:Y:S01]  /*1540*/  FMUL R16, R16, UR8 ;  /* 0x0000000810107c20 */ /* 0x000fe20008400000 */
[--C-:B------:R-:W-:Y:S01]  /*1550*/  FFMA R27, R27, R20, R2.reuse ;  /* 0x000000141b1b7223 */ /* 0x100fe20000000002 */
[--C-:B------:R-:W-:Y:S01]  /*1560*/  FFMA R11, R26, R11, R2.reuse ;  /* 0x0000000b1a0b7223 */ /* 0x100fe20000000002 */
[--C-:B------:R-:W-:Y:S01]  /*1570*/  FFMA R17, R29, R17, R2.reuse ;  /* 0x000000111d117223 */ /* 0x100fe20000000002 */
[--C-:B------:R-:W-:Y:S01]  /*1580*/  FFMA R19, R14, R19, R2.reuse ;  /* 0x000000130e137223 */ /* 0x100fe20000000002 */
[--C-:B------:R-:W-:Y:S01]  /*1590*/  FFMA R15, R15, R21, R2.reuse ;  /* 0x000000150f0f7223 */ /* 0x100fe20000000002 */
[----:B------:R-:W-:Y:S01]  /*15a0*/  FFMA R23, R16, R23, R2 ;  /* 0x0000001710177223 */ /* 0x000fe20000000002 */
[----:B------:R0:W-:Y:S04]  /*15b0*/  STG.E desc[UR10][R6.64+-0x10], R27 ;  /* 0xfffff01b06007986 */ /* 0x0001e8000c10190a */
        /* <DEDUP_REMOVED lines=8> */
.L_x_693:
[----:B------:R-:W-:Y:S05]  /*1640*/  @!P2 EXIT ;  /* 0x000000000000a94d */ /* 0x000fea0003800000 */
[----:B------:R-:W-:Y:S02]  /*1650*/  ISETP.GE.U32.AND P0, PT, R24, 0x4, PT ;  /* 0x000000041800780c */ /* 0x000fe40003f06070 */
[----:B0-----:R-:W-:-:S04]  /*1660*/  LOP3.LUT R17, R3, 0x3, RZ, 0xc0, !PT ;  /* 0x0000000303117812 */ /* 0x001fc800078ec0ff */
[----:B------:R-:W-:-:S07]  /*1670*/  ISETP.NE.AND P1, PT, R17, RZ, PT ;  /* 0x000000ff1100720c */ /* 0x000fce0003f25270 */
[----:B------:R-:W-:Y:S06]  /*1680*/  @!P0 BRA `(.L_x_695) ;  /* 0x00000000006c8947 */ /* 0x000fec0003800000 */
[----:B------:R-:W0:Y:S01]  /*1690*/  LDC.64 R6, c[0x0][0x390] ;  /* 0x0000e400ff067b82 */ /* 0x000e220000000a00 */
[----:B------:R-:W1:Y:S07]  /*16a0*/  LDCU UR4, c[0x0][0x398] ;  /* 0x00007300ff0477ac */ /* 0x000e6e0008000800 */
[----:B------:R-:W2:Y:S01]  /*16b0*/  LDC.64 R4, c[0x0][0x388] ;  /* 0x0000e200ff047b82 */ /* 0x000ea20000000a00 */
[----:B0-----:R-:W-:-:S05]  /*16c0*/  IMAD.WIDE.U32 R6, R8, 0x4, R6 ;  /* 0x0000000408067825 */ /* 0x001fca00078e0006 */
[----:B------:R-:W1:Y:S01]  /*16d0*/  LDG.E.CONSTANT R9, desc[UR10][R6.64] ;  /* 0x0000000a06097981 */ /* 0x000e62000c1e9900 */
[----:B--2---:R-:W-:-:S03]  /*16e0*/  IMAD.WIDE R4, R0, 0x4, R4 ;  /* 0x0000000400047825 */ /* 0x004fc600078e0204 */
[----:B------:R-:W2:Y:S04]  /*16f0*/  LDG.E.CONSTANT R11, desc[UR10][R6.64+0x4] ;  /* 0x0000040a060b7981 */ /* 0x000ea8000c1e9900 */
[----:B------:R-:W3:Y:S04]  /*1700*/  LDG.E.CONSTANT R13, desc[UR10][R6.64+0x8] ;  /* 0x0000080a060d7981 */ /* 0x000ee8000c1e9900 */
[----:B------:R-:W4:Y:S04]  /*1710*/  LDG.E.CONSTANT R15, desc[UR10][R6.64+0xc] ;  /* 0x00000c0a060f7981 */ /* 0x000f28000c1e9900 */
[----:B------:R-:W5:Y:S04]  /*1720*/  LDG.E R10, desc[UR10][R4.64] ;  /* 0x0000000a040a7981 */ /* 0x000f68000c1e1900 */
[----:B------:R-:W5:Y:S04]  /*1730*/  LDG.E R12, desc[UR10][R4.64+0x4] ;  /* 0x0000040a040c7981 */ /* 0x000f68000c1e1900 */
[----:B------:R-:W5:Y:S04]  /*1740*/  LDG.E R14, desc[UR10][R4.64+0x8] ;  /* 0x0000080a040e7981 */ /* 0x000f68000c1e1900 */
[----:B------:R-:W5:Y:S01]  /*1750*/  LDG.E R16, desc[UR10][R4.64+0xc] ;  /* 0x00000c0a04107981 */ /* 0x000f62000c1e1900 */
[----:B------:R-:W-:-:S02]  /*1760*/  IADD3 R8, PT, PT, R8, 0x4, RZ ;  /* 0x0000000408087810 */ /* 0x000fc40007ffe0ff */
[----:B------:R-:W-:Y:S01]  /*1770*/  IADD3 R0, PT, PT, R0, 0x4, RZ ;  /* 0x0000000400007810 */ /* 0x000fe20007ffe0ff */
[----:B-1----:R-:W-:Y:S01]  /*1780*/  FMUL R9, R9, UR4 ;  /* 0x0000000409097c20 */ /* 0x002fe20008400000 */
[----:B--2---:R-:W-:Y:S01]  /*1790*/  FMUL R11, R11, UR4 ;  /* 0x000000040b0b7c20 */ /* 0x004fe20008400000 */
[----:B---3--:R-:W-:Y:S01]  /*17a0*/  FMUL R13, R13, UR4 ;  /* 0x000000040d0d7c20 */ /* 0x008fe20008400000 */
[----:B----4-:R-:W-:Y:S01]  /*17b0*/  FMUL R15, R15, UR4 ;  /* 0x000000040f0f7c20 */ /* 0x010fe20008400000 */
[--C-:B-----5:R-:W-:Y:S01]  /*17c0*/  FFMA R9, R9, R10, R2.reuse ;  /* 0x0000000a09097223 */ /* 0x120fe20000000002 */
[--C-:B------:R-:W-:Y:S01]  /*17d0*/  FFMA R11, R11, R12, R2.reuse ;  /* 0x0000000c0b0b7223 */ /* 0x100fe20000000002 */
[--C-:B------:R-:W-:Y:S01]  /*17e0*/  FFMA R13, R13, R14, R2.reuse ;  /* 0x0000000e0d0d7223 */ /* 0x100fe20000000002 */
[----:B------:R-:W-:Y:S02]  /*17f0*/  FFMA R15, R15, R16, R2 ;  /* 0x000000100f0f7223 */ /* 0x000fe40000000002 */
[----:B------:R0:W-:Y:S04]  /*1800*/  STG.E desc[UR10][R4.64], R9 ;  /* 0x0000000904007986 */ /* 0x0001e8000c10190a */
[----:B------:R0:W-:Y:S04]  /*1810*/  STG.E desc[UR10][R4.64+0x4], R11 ;  /* 0x0000040b04007986 */ /* 0x0001e8000c10190a */
[----:B------:R0:W-:Y:S04]  /*1820*/  STG.E desc[UR10][R4.64+0x8], R13 ;  /* 0x0000080d04007986 */ /* 0x0001e8000c10190a */
[----:B------:R0:W-:Y:S02]  /*1830*/  STG.E desc[UR10][R4.64+0xc], R15 ;  /* 0x00000c0f04007986 */ /* 0x0001e4000c10190a */
.L_x_695:
[----:B------:R-:W-:Y:S05]  /*1840*/  @!P1 EXIT ;  /* 0x000000000000994d */ /* 0x000fea0003800000 */
[----:B------:R-:W-:-:S13]  /*1850*/  ISETP.NE.AND P0, PT, R17, 0x1, PT ;  /* 0x000000011100780c */ /* 0x000fda0003f05270 */
[----:B0-----:R-:W0:Y:S08]  /*1860*/  @P0 LDC.64 R4, c[0x0][0x390] ;  /* 0x0000e400ff040b82 */ /* 0x001e300000000a00 */
[----:B------:R-:W1:Y:S08]  /*1870*/  @P0 LDC.64 R10, c[0x0][0x388] ;  /* 0x0000e200ff0a0b82 */ /* 0x000e700000000a00 */
[----:B------:R-:W2:Y:S01]  /*1880*/  @P0 LDC R13, c[0x0][0x398] ;  /* 0x0000e600ff0d0b82 */ /* 0x000ea20000000800 */
[----:B0-----:R-:W-:-:S05]  /*1890*/  @P0 IMAD.WIDE.U32 R6, R8, 0x4, R4 ;  /* 0x0000000408060825 */ /* 0x001fca00078e0004 */
[----:B------:R-:W3:Y:S01]  /*18a0*/  @P0 LDG.E.CONSTANT R12, desc[UR10][R6.64+0x4] ;  /* 0x0000040a060c0981 */ /* 0x000ee2000c1e9900 */
[----:B-1----:R-:W-:-:S03]  /*18b0*/  @P0 IMAD.WIDE R4, R0, 0x4, R10 ;  /* 0x0000000400040825 */ /* 0x002fc600078e020a */
[----:B------:R-:W2:Y:S04]  /*18c0*/  @P0 LDG.E.CONSTANT R10, desc[UR10][R6.64] ;  /* 0x0000000a060a0981 */ /* 0x000ea8000c1e9900 */
[----:B------:R-:W4:Y:S04]  /*18d0*/  @P0 LDG.E R9, desc[UR10][R4.64] ;  /* 0x0000000a04090981 */ /* 0x000f28000c1e1900 */
[----:B------:R-:W5:Y:S01]  /*18e0*/  @P0 LDG.E R11, desc[UR10][R4.64+0x4] ;  /* 0x0000040a040b0981 */ /* 0x000f62000c1e1900 */
[----:B------:R-:W-:-:S04]  /*18f0*/  LOP3.LUT R14, R3, 0x1, RZ, 0xc0, !PT ;  /* 0x00000001030e7812 */ /* 0x000fc800078ec0ff */
[----:B------:R-:W-:Y:S01]  /*1900*/  ISETP.NE.U32.AND P1, PT, R14, 0x1, PT ;  /* 0x000000010e00780c */ /* 0x000fe20003f25070 */
[-C--:B--2---:R-:W-:Y:S01]  /*1910*/  @P0 FMUL R3, R10, R13.reuse ;  /* 0x0000000d0a030220 */ /* 0x084fe20000400000 */
[----:B---3--:R-:W-:-:S03]  /*1920*/  @P0 FMUL R13, R12, R13 ;  /* 0x0000000d0c0d0220 */ /* 0x008fc60000400000 */
[--C-:B----4-:R-:W-:Y:S01]  /*1930*/  @P0 FFMA R9, R3, R9, R2.reuse ;  /* 0x0000000903090223 */ /* 0x110fe20000000002 */
[----:B-----5:R-:W-:-:S04]  /*1940*/  @P0 FFMA R11, R13, R11, R2 ;  /* 0x0000000b0d0b0223 */ /* 0x020fc80000000002 */
[----:B------:R0:W-:Y:S04]  /*1950*/  @P0 STG.E desc[UR10][R4.64], R9 ;  /* 0x0000000904000986 */ /* 0x0001e8000c10190a */
[----:B------:R0:W-:Y:S01]  /*1960*/  @P0 STG.E desc[UR10][R4.64+0x4], R11 ;  /* 0x0000040b04000986 */ /* 0x0001e2000c10190a */
[----:B------:R-:W-:Y:S05]  /*1970*/  @P1 EXIT ;  /* 0x000000000000194d */ /* 0x000fea0003800000 */
[----:B0-----:R-:W0:Y:S01]  /*1980*/  LDC.64 R4, c[0x0][0x390] ;  /* 0x0000e400ff047b82 */ /* 0x001e220000000a00 */
[----:B------:R-:W-:Y:S01]  /*1990*/  @P0 IADD3 R8, PT, PT, R8, 0x2, RZ ;  /* 0x0000000208080810 */ /* 0x000fe20007ffe0ff */
[----:B------:R-:W1:Y:S01]  /*19a0*/  LDCU UR4, c[0x0][0x398] ;  /* 0x00007300ff0477ac */ /* 0x000e620008000800 */
[----:B------:R-:W-:-:S05]  /*19b0*/  @P0 IADD3 R0, PT, PT, R0, 0x2, RZ ;  /* 0x0000000200000810 */ /* 0x000fca0007ffe0ff */
[----:B------:R-:W2:Y:S01]  /*19c0*/  LDC.64 R6, c[0x0][0x388] ;  /* 0x0000e200ff067b82 */ /* 0x000ea20000000a00 */
[----:B0-----:R-:W-:-:S06]  /*19d0*/  IMAD.WIDE.U32 R8, R8, 0x4, R4 ;  /* 0x0000000408087825 */ /* 0x001fcc00078e0004 */
[----:B------:R-:W1:Y:S01]  /*19e0*/  LDG.E.CONSTANT R8, desc[UR10][R8.64] ;  /* 0x0000000a08087981 */ /* 0x000e62000c1e9900 */
[----:B--2---:R-:W-:-:S05]  /*19f0*/  IMAD.WIDE R4, R0, 0x4, R6 ;  /* 0x0000000400047825 */ /* 0x004fca00078e0206 */
[----:B------:R-:W2:Y:S01]  /*1a00*/  LDG.E R0, desc[UR10][R4.64] ;  /* 0x0000000a04007981 */ /* 0x000ea2000c1e1900 */
[----:B-1----:R-:W-:-:S04]  /*1a10*/  FMUL R3, R8, UR4 ;  /* 0x0000000408037c20 */ /* 0x002fc80008400000 */
[----:B--2---:R-:W-:-:S05]  /*1a20*/  FFMA R3, R3, R0, R2 ;  /* 0x0000000003037223 */ /* 0x004fca0000000002 */
[----:B------:R-:W-:Y:S01]  /*1a30*/  STG.E desc[UR10][R4.64], R3 ;  /* 0x0000000304007986 */ /* 0x000fe2000c10190a */
[----:B------:R-:W-:Y:S05]  /*1a40*/  EXIT ;  /* 0x000000000000794d */ /* 0x000fea0003800000 */
.L_x_692:
        /* <DEDUP_REMOVED lines=9> */
[----:B------:R-:W-:Y:S02]  /*1ae0*/  UIADD3 UR6, UP0, UPT, UR6, 0x10, URZ ;  /* 0x0000001006067890 */ /* 0x000fe4000ff1e0ff */
[----:B------:R-:W-:Y:S02]  /*1af0*/  UIADD3.X UR5, UPT, UPT, URZ, UR5, URZ, UP1, !UPT ;  /* 0x00000005ff057290 */ /* 0x000fe40008ffe4ff */
[----:B------:R-:W-:Y:S01]  /*1b00*/  UIADD3.X UR7, UPT, UPT, URZ, UR7, URZ, UP0, !UPT ;  /* 0x00000007ff077290 */ /* 0x000fe200087fe4ff */
[----:B------:R-:W-:Y:S01]  /*1b10*/  MOV R4, UR4 ;  /* 0x0000000400047c02 */ /* 0x000fe20008000f00 */
[----:B------:R-:W1:Y:S01]  /*1b20*/  LDCU UR12, c[0x0][0x398] ;  /* 0x00007300ff0c77ac */ /* 0x000e620008000800 */
[----:B------:R-:W-:Y:S02]  /*1b30*/  MOV R6, UR6 ;  /* 0x0000000600067c02 */ /* 0x000fe40008000f00 */
[----:B------:R-:W-:-:S02]  /*1b40*/  MOV R5, UR5 ;  /* 0x0000000500057c02 */ /* 0x000fc40008000f00 */
[----:B------:R-:W-:Y:S01]  /*1b50*/  MOV R7, UR7 ;  /* 0x0000000700077c02 */ /* 0x000fe20008000f00 */
[----:B0-----:R-:W-:-:S04]  /*1b60*/  UIADD3 UR8, UP1, UPT, UR8, 0x10, URZ ;  /* 0x0000001008087890 */ /* 0x001fc8000ff3e0ff */
[----:B------:R-:W-:-:S12]  /*1b70*/  UIADD3.X UR9, UPT, UPT, URZ, UR9, URZ, UP1, !UPT ;  /* 0x00000009ff097290 */ /* 0x000fd80008ffe4ff */
.L_x_697:
[----:B-1----:R-:W-:Y:S01]  /*1b80*/  MOV R8, UR8 ;  /* 0x0000000800087c02 */ /* 0x002fe20008000f00 */
[----:B------:R-:W1:Y:S01]  /*1b90*/  LDG.E.CONSTANT R13, desc[UR10][R4.64+-0x10] ;  /* 0xfffff00a040d7981 */ /* 0x000e62000c1e9900 */
[----:B------:R-:W-:Y:S01]  /*1ba0*/  MOV R9, UR9 ;  /* 0x0000000900097c02 */ /* 0x000fe20008000f00 */
[----:B------:R-:W0:Y:S02]  /*1bb0*/  LDC.64 R10, c[0x0][0x3a8] ;  /* 0x0000ea00ff0a7b82 */ /* 0x000e240000000a00 */
[----:B------:R-:W0:Y:S01]  /*1bc0*/  LDG.E.CONSTANT R18, desc[UR10][R6.64+-0x10] ;  /* 0xfffff00a06127981 */ /* 0x000e22000c1e9900 */
[----:B------:R-:W-:-:S03]  /*1bd0*/  IMAD.WIDE R8, R0, 0x4, R8 ;  /* 0x0000000400087825 */ /* 0x000fc600078e0208 */
[----:B------:R-:W2:Y:S04]  /*1be0*/  LDG.E.CONSTANT R15, desc[UR10][R4.64+-0xc] ;  /* 0xfffff40a040f7981 */ /* 0x000ea8000c1e9900 */
[----:B------:R-:W3:Y:S04]  /*1bf0*/  LDG.E.CONSTANT R22, desc[UR10][R6.64+-0xc] ;  /* 0xfffff40a06167981 */ /* 0x000ee8000c1e9900 */
[----:B------:R-:W4:Y:S04]  /*1c00*/  LDG.E R17, desc[UR10][R8.64+-0x10] ;  /* 0xfffff00a08117981 */ /* 0x000f28000c1e1900 */
[----:B------:R-:W5:Y:S04]  /*1c10*/  LDG.E R23, desc[UR10][R8.64+-0xc] ;  /* 0xfffff40a08177981 */ /* 0x000f68000c1e1900 */
[----:B------:R-:W5:Y:S04]  /*1c20*/  LDG.E.CONSTANT R16, desc[UR10][R6.64+-0x8] ;  /* 0xfffff80a06107981 */ /* 0x000f68000c1e9900 */
[----:B------:R-:W5:Y:S04]  /*1c30*/  LDG.E.CONSTANT R14, desc[UR10][R4.64+-0x8] ;  /* 0xfffff80a040e7981 */ /* 0x000f68000c1e9900 */
[----:B------:R-:W5:Y:S04]  /*1c40*/  LDG.E R25, desc[UR10][R8.64+-0x8] ;  /* 0xfffff80a08197981 */ /* 0x000f68000c1e1900 */
[----:B------:R-:W5:Y:S04]  /*1c50*/  LDG.E.CONSTANT R26, desc[UR10][R6.64] ;  /* 0x0000000a061a7981 */ /* 0x000f68000c1e9900 */
[----:B------:R-:W5:Y:S01]  /*1c60*/  LDG.E.CONSTANT R24, desc[UR10][R6.64+0x4] ;  /* 0x0000040a06187981 */ /* 0x000f62000c1e9900 */
[----:B-1----:R-:W-:Y:S01]  /*1c70*/  FMUL R13, R13, UR12 ;  /* 0x0000000c0d0d7c20 */ /* 0x002fe20008400000 */
[----:B0-----:R-:W-:-:S02]  /*1c80*/  FFMA R20, R18, R10, R11 ;  /* 0x0000000a12147223 */ /* 0x001fc4000000000b */
[----:B------:R-:W5:Y:S01]  /*1c90*/  LDG.E.CONSTANT R18, desc[UR10][R6.64+-0x4] ;  /* 0xfffffc0a06127981 */ /* 0x000f62000c1e9900 */
[----:B--2---:R-:W-:-:S03]  /*1ca0*/  FMUL R19, R15, UR12 ;  /* 0x0000000c0f137c20 */ /* 0x004fc60008400000 */
[----:B------:R-:W2:Y:S01]  /*1cb0*/  LDG.E.CONSTANT R15, desc[UR10][R4.64+-0x4] ;  /* 0xfffffc0a040f7981 */ /* 0x000ea2000c1e9900 */
[----:B---3--:R-:W-:Y:S01]  /*1cc0*/  FFMA R22, R22, R10, R11 ;  /* 0x0000000a16167223 */ /* 0x008fe2000000000b */
[----:B----4-:R-:W-:Y:S02]  /*1cd0*/  FFMA R17, R13, R17, R20 ;  /* 0x000000110d117223 */ /* 0x010fe40000000014 */
[----:B------:R-:W3:Y:S01]  /*1ce0*/  LDG.E.CONSTANT R20, desc[UR10][R6.64+0xc] ;  /* 0x00000c0a06147981 */ /* 0x000ee2000c1e9900 */
[----:B-----5:R-:W-:-:S03]  /*1cf0*/  FFMA R13, R19, R23, R22 ;  /* 0x00000017130d7223 */ /* 0x020fc60000000016 */
[----:B------:R-:W4:Y:S04]  /*1d00*/  LDG.E R19, desc[UR10][R8.64+-0x4] ;  /* 0xfffffc0a08137981 */ /* 0x000f28000c1e1900 */
[----:B------:R-:W5:Y:S01]  /*1d10*/  LDG.E.CONSTANT R22, desc[UR10][R6.64+0x8] ;  /* 0x0000080a06167981 */ /* 0x000f62000c1e9900 */
[-CC-:B------:R-:W-:Y:S01]  /*1d20*/  FFMA R23, R16, R10.reuse, R11.reuse ;  /* 0x0000000a10177223 */ /* 0x180fe2000000000b */
[----:B------:R-:W-:Y:S02]  /*1d30*/  FMUL R14, R14, UR12 ;  /* 0x0000000c0e0e7c20 */ /* 0x000fe40008400000 */
[----:B------:R0:W-:Y:S01]  /*1d40*/  STG.E desc[UR10][R8.64+-0x10], R17 ;  /* 0xfffff01108007986 */ /* 0x0001e2000c10190a */
[-CC-:B------:R-:W-:Y:S01]  /*1d50*/  FFMA R26, R26, R10.reuse, R11.reuse ;  /* 0x0000000a1a1a7223 */ /* 0x180fe2000000000b */
[----:B------:R-:W-:-:S02]  /*1d60*/  FFMA R24, R24, R10, R11 ;  /* 0x0000000a18187223 */ /* 0x000fc4000000000b */
[----:B0-----:R-:W5:Y:S01]  /*1d70*/  LDG.E R17, desc[UR10][R8.64+0x8] ;  /* 0x0000080a08117981 */ /* 0x001f62000c1e1900 */
[----:B------:R-:W-:-:S03]  /*1d80*/  FFMA R27, R18, R10, R11 ;  /* 0x0000000a121b7223 */ /* 0x000fc6000000000b */
[----:B------:R-:W5:Y:S01]  /*1d90*/  LDG.E.CONSTANT R18, desc[UR10][R4.64+0xc] ;  /* 0x00000c0a04127981 */ /* 0x000f62000c1e9900 */
[----:B--2---:R-:W-:Y:S01]  /*1da0*/  FMUL R16, R15, UR12 ;  /* 0x0000000c0f107c20 */ /* 0x004fe20008400000 */
[----:B------:R-:W-:Y:S02]  /*1db0*/  FFMA R15, R14, R25, R23 ;  /* 0x000000190e0f7223 */ /* 0x000fe40000000017 */
[----:B------:R-:W2:Y:S04]  /*1dc0*/  LDG.E.CONSTANT R14, desc[UR10][R4.64+0x4] ;  /* 0x0000040a040e7981 */ /* 0x000ea8000c1e9900 */
[----:B------:R-:W2:Y:S01]  /*1dd0*/  LDG.E R25, desc[UR10][R8.64] ;  /* 0x0000000a08197981 */ /* 0x000ea2000c1e1900 */
[----:B---3--:R-:W-:-:S03]  /*1de0*/  FFMA R20, R20, R10, R11 ;  /* 0x0000000a14147223 */ /* 0x008fc6000000000b */
[----:B------:R-:W3:Y:S01]  /*1df0*/  LDG.E R23, desc[UR10][R8.64+0x4] ;  /* 0x0000040a08177981 */ /* 0x000ee2000c1e1900 */
[----:B----4-:R-:W-:-:S03]  /*1e00*/  FFMA R19, R16, R19, R27 ;  /* 0x0000001310137223 */ /* 0x010fc6000000001b */
[----:B------:R-:W4:Y:S01]  /*1e10*/  LDG.E.CONSTANT R16, desc[UR10][R4.64+0x8] ;  /* 0x0000080a04107981 */ /* 0x000f22000c1e9900 */
[----:B-----5:R-:W-:-:S03]  /*1e20*/  FFMA R22, R22, R10, R11 ;  /* 0x0000000a16167223 */ /* 0x020fc6000000000b */
[----:B------:R0:W5:Y:S04]  /*1e30*/  LDG.E.CONSTANT R10, desc[UR10][R4.64] ;  /* 0x0000000a040a7981 */ /* 0x000168000c1e9900 */
[----:B------:R-:W5:Y:S01]  /*1e40*/  LDG.E R11, desc[UR10][R8.64+0xc] ;  /* 0x00000c0a080b7981 */ /* 0x000f62000c1e1900 */
[----:B------:R-:W-:-:S04]  /*1e50*/  IADD3 R12, PT, PT, R12, 0x8, RZ ;  /* 0x000000080c0c7810 */ /* 0x000fc80007ffe0ff */
[----:B------:R-:W-:Y:S01]  /*1e60*/  ISETP.NE.AND P1, PT, R12, RZ, PT ;  /* 0x000000ff0c00720c */ /* 0x000fe20003f25270 */
[----:B------:R1:W-:Y:S01]  /*1e70*/  STG.E desc[UR10][R8.64+-0xc], R13 ;  /* 0xfffff40d08007986 */ /* 0x0003e2000c10190a */
[----:B0-----:R-:W-:Y:S02]  /*1e80*/  IADD3 R4, P2, PT, R4, 0x20, RZ ;  /* 0x0000002004047810 */ /* 0x001fe40007f5e0ff */
[----:B------:R-:W-:Y:S01]  /*1e90*/  IADD3 R6, P3, PT, R6, 0x20, RZ ;  /* 0x0000002006067810 */ /* 0x000fe20007f7e0ff */
[----:B------:R1:W-:Y:S01]  /*1ea0*/  STG.E desc[UR10][R8.64+-0x8], R15 ;  /* 0xfffff80f08007986 */ /* 0x0003e2000c10190a */
[----:B------:R-:W-:-:S03]  /*1eb0*/  IADD3.X R5, PT, PT, RZ, R5, RZ, P2, !PT ;  /* 0x00000005ff057210 */ /* 0x000fc600017fe4ff */
[----:B------:R1:W-:Y:S01]  /*1ec0*/  STG.E desc[UR10][R8.64+-0x4], R19 ;  /* 0xfffffc1308007986 */ /* 0x0003e2000c10190a */
[----:B------:R-:W-:Y:S02]  /*1ed0*/  IADD3.X R7, PT, PT, RZ, R7, RZ, P3, !PT ;  /* 0x00000007ff077210 */ /* 0x000fe40001ffe4ff */
[----:B------:R-:W-:Y:S01]  /*1ee0*/  IADD3 R0, PT, PT, R0, 0x8, RZ ;  /* 0x0000000800007810 */ /* 0x000fe20007ffe0ff */
[----:B------:R-:W-:Y:S01]  /*1ef0*/  FMUL R18, R18, UR12 ;  /* 0x0000000c12127c20 */ /* 0x000fe20008400000 */
[----:B--2---:R-:W-:-:S04]  /*1f00*/  FMUL R29, R14, UR12 ;  /* 0x0000000c0e1d7c20 */ /* 0x004fc80008400000 */
[----:B---3--:R-:W-:Y:S01]  /*1f10*/  FFMA R23, R29, R23, R24 ;  /* 0x000000171d177223 */ /* 0x008fe20000000018 */
[----:B----4-:R-:W-:Y:S01]  /*1f20*/  FMUL R16, R16, UR12 ;  /* 0x0000000c10107c20 */ /* 0x010fe20008400000 */
[----:B-----5:R-:W-:-:S03]  /*1f30*/  FMUL R27, R10, UR12 ;  /* 0x0000000c0a1b7c20 */ /* 0x020fc60008400000 */
[----:B------:R-:W-:Y:S01]  /*1f40*/  FFMA R17, R16, R17, R22 ;  /* 0x0000001110117223 */ /* 0x000fe20000000016 */
[----:B------:R-:W-:Y:S01]  /*1f50*/  FFMA R25, R27, R25, R26 ;  /* 0x000000191b197223 */ /* 0x000fe2000000001a */
[----:B------:R-:W-:Y:S01]  /*1f60*/  FFMA R11, R18, R11, R20 ;  /* 0x0000000b120b7223 */ /* 0x000fe20000000014 */
[----:B------:R1:W-:Y:S04]  /*1f70*/  STG.E desc[UR10][R8.64+0x4], R23 ;  /* 0x0000041708007986 */ /* 0x0003e8000c10190a */
[----:B------:R1:W-:Y:S04]  /*1f80*/  STG.E desc[UR10][R8.64], R25 ;  /* 0x0000001908007986 */ /* 0x0003e8000c10190a */
[----:B------:R1:W-:Y:S04]  /*1f90*/  STG.E desc[UR10][R8.64+0x8], R17 ;  /* 0x0000081108007986 */ /* 0x0003e8000c10190a */
[----:B------:R1:W-:Y:S01]  /*1fa0*/  STG.E desc[UR10][R8.64+0xc], R11 ;  /* 0x00000c0b08007986 */ /* 0x0003e2000c10190a */
[----:B------:R-:W-:Y:S05]  /*1fb0*/  @P1 BRA `(.L_x_697) ;  /* 0xfffffff800f01947 */ /* 0x000fea000383ffff */
.L_x_696:
[----:B------:R-:W-:Y:S05]  /*1fc0*/  @!P0 EXIT ;  /* 0x000000000000894d */ /* 0x000fea0003800000 */
[----:B------:R-:W-:Y:S02]  /*1fd0*/  ISETP.GE.U32.AND P0, PT, R21, 0x4, PT ;  /* 0x000000041500780c */ /* 0x000fe40003f06070 */
[----:B------:R-:W-:-:S04]  /*1fe0*/  LOP3.LUT R18, R3, 0x3, RZ, 0xc0, !PT ;  /* 0x0000000303127812 */ /* 0x000fc800078ec0ff */
[----:B------:R-:W-:-:S07]  /*1ff0*/  ISETP.NE.AND P1, PT, R18, RZ, PT ;  /* 0x000000ff1200720c */ /* 0x000fce0003f25270 */
[----:B------:R-:W-:Y:S06]  /*2000*/  @!P0 BRA `(.L_x_698) ;  /* 0x0000000000988947 */ /* 0x000fec0003800000 */
[----:B-1----:R-:W0:Y:S01]  /*2010*/  LDC.64 R12, c[0x0][0x3a0] ;  /* 0x0000e800ff0c7b82 */ /* 0x002e220000000a00 */
        /* <DEDUP_REMOVED lines=8> */
[----:B------:R-:W4:Y:S01]  /*20a0*/  LDG.E.CONSTANT R22, desc[UR10][R12.64+0x8] ;  /* 0x0000080a0c167981 */ /* 0x000f22000c1e9900 */
[----:B---3--:R-:W-:-:S03]  /*20b0*/  IMAD.WIDE R4, R0, 0x4, R4 ;  /* 0x0000000400047825 */ /* 0x008fc600078e0204 */
[----:B------:R0:W3:Y:S04]  /*20c0*/  LDG.E.CONSTANT R26, desc[UR10][R12.64+0xc] ;  /* 0x00000c0a0c1a7981 */ /* 0x0000e8000c1e9900 */
[----:B------:R-:W1:Y:S04]  /*20d0*/  LDG.E.CONSTANT R14, desc[UR10][R8.64] ;  /* 0x0000000a080e7981 */ /* 0x000e68000c1e9900 */
[----:B------:R-:W5:Y:S04]  /*20e0*/  LDG.E.CONSTANT R17, desc[UR10][R8.64+0x4] ;  /* 0x0000040a08117981 */ /* 0x000f68000c1e9900 */
[----:B------:R-:W5:Y:S04]  /*20f0*/  LDG.E.CONSTANT R21, desc[UR10][R8.64+0x8] ;  /* 0x0000080a08157981 */ /* 0x000f68000c1e9900 */
[----:B------:R-:W5:Y:S04]  /*2100*/  LDG.E.CONSTANT R24, desc[UR10][R8.64+0xc] ;  /* 0x00000c0a08187981 */ /* 0x000f68000c1e9900 */
[----:B------:R-:W5:Y:S04]  /*2110*/  LDG.E R15, desc[UR10][R4.64] ;  /* 0x0000000a040f7981 */ /* 0x000f68000c1e1900 */
[----:B------:R-:W5:Y:S04]  /*2120*/  LDG.E R19, desc[UR10][R4.64+0x4] ;  /* 0x0000040a04137981 */ /* 0x000f68000c1e1900 */
[----:B------:R-:W5:Y:S04]  /*2130*/  LDG.E R11, desc[UR10][R4.64+0x8] ;  /* 0x0000080a040b7981 */ /* 0x000f68000c1e1900 */
[----:B------:R-:W5:Y:S01]  /*2140*/  LDG.E R10, desc[UR10][R4.64+0xc] ;  /* 0x00000c0a040a7981 */ /* 0x000f62000c1e1900 */
[----:B------:R-:W-:-:S02]  /*2150*/  IADD3 R2, PT, PT, R2, 0x4, RZ ;  /* 0x0000000402027810 */ /* 0x000fc40007ffe0ff */
[----:B------:R-:W-:Y:S01]  /*2160*/  IADD3 R0, PT, PT, R0, 0x4, RZ ;  /* 0x0000000400007810 */ /* 0x000fe20007ffe0ff */
[-CC-:B0-----:R-:W-:Y:S01]  /*2170*/  FFMA R13, R16, R6.reuse, R7.reuse ;  /* 0x00000006100d7223 */ /* 0x181fe20000000007 */
[-CC-:B--2---:R-:W-:Y:S01]  /*2180*/  FFMA R20, R20, R6.reuse, R7.reuse ;  /* 0x0000000614147223 */ /* 0x184fe20000000007 */
[-CC-:B----4-:R-:W-:Y:S01]  /*2190*/  FFMA R23, R22, R6.reuse, R7.reuse ;  /* 0x0000000616177223 */ /* 0x190fe20000000007 */
[----:B---3--:R-:W-:Y:S01]  /*21a0*/  FFMA R26, R26, R6, R7 ;  /* 0x000000061a1a7223 */ /* 0x008fe20000000007 */
[----:B-1----:R-:W-:Y:S01]  /*21b0*/  FMUL R14, R14, UR4 ;  /* 0x000000040e0e7c20 */ /* 0x002fe20008400000 */
[----:B-----5:R-:W-:Y:S01]  /*21c0*/  FMUL R17, R17, UR4 ;  /* 0x0000000411117c20 */ /* 0x020fe20008400000 */
[----:B------:R-:W-:Y:S01]  /*21d0*/  FMUL R6, R21, UR4 ;  /* 0x0000000415067c20 */ /* 0x000fe20008400000 */
[----:B------:R-:W-:Y:S01]  /*21e0*/  FMUL R7, R24, UR4 ;  /* 0x0000000418077c20 */ /* 0x000fe20008400000 */
[----:B------:R-:W-:Y:S01]  /*21f0*/  FFMA R13, R14, R15, R13 ;  /* 0x0000000f0e0d7223 */ /* 0x000fe2000000000d */
[----:B------:R-:W-:Y:S01]  /*2200*/  FFMA R17, R17, R19, R20 ;  /* 0x0000001311117223 */ /* 0x000fe20000000014 */
[----:B------:R-:W-:Y:S01]  /*2210*/  FFMA R11, R6, R11, R23 ;  /* 0x0000000b060b7223 */ /* 0x000fe20000000017 */
[----:B------:R-:W-:-:S02]  /*2220*/  FFMA R7, R7, R10, R26 ;  /* 0x0000000a07077223 */ /* 0x000fc4000000001a */
[----:B------:R0:W-:Y:S04]  /*2230*/  STG.E desc[UR10][R4.64], R13 ;  /* 0x0000000d04007986 */ /* 0x0001e8000c10190a */
[----:B------:R0:W-:Y:S04]  /*2240*/  STG.E desc[UR10][R4.64+0x4], R17 ;  /* 0x0000041104007986 */ /* 0x0001e8000c10190a */
[----:B------:R0:W-:Y:S04]  /*2250*/  STG.E desc[UR10][R4.64+0x8], R11 ;  /* 0x0000080b04007986 */ /* 0x0001e8000c10190a */
[----:B------:R0:W-:Y:S02]  /*2260*/  STG.E desc[UR10][R4.64+0xc], R7 ;  /* 0x00000c0704007986 */ /* 0x0001e4000c10190a */
.L_x_698:
[----:B------:R-:W-:Y:S05]  /*2270*/  @!P1 EXIT ;  /* 0x000000000000994d */ /* 0x000fea0003800000 */
[----:B------:R-:W-:Y:S02]  /*2280*/  ISETP.NE.AND P0, PT, R18, 0x1, PT ;  /* 0x000000011200780c */ /* 0x000fe40003f05270 */
[----:B------:R-:W-:-:S04]  /*2290*/  LOP3.LUT R3, R3, 0x1, RZ, 0xc0, !PT ;  /* 0x0000000103037812 */ /* 0x000fc800078ec0ff */
[----:B------:R-:W-:-:S07]  /*22a0*/  ISETP.NE.U32.AND P1, PT, R3, 0x1, PT ;  /* 0x000000010300780c */ /* 0x000fce0003f25070 */
[----:B------:R-:W-:Y:S06]  /*22b0*/  @!P0 BRA `(.L_x_699) ;  /* 0x0000000000608947 */ /* 0x000fec0003800000 */
[----:B0-----:R-:W0:Y:S01]  /*22c0*/  LDC.64 R6, c[0x0][0x3a0] ;  /* 0x0000e800ff067b82 */ /* 0x001e220000000a00 */
        /* <DEDUP_REMOVED lines=11> */
[----:B------:R-:W5:Y:S04]  /*2380*/  LDG.E R3, desc[UR10][R4.64] ;  /* 0x0000000a04037981 */ /* 0x000f68000c1e1900 */
[----:B------:R-:W5:Y:S01]  /*2390*/  LDG.E R10, desc[UR10][R4.64+0x4] ;  /* 0x0000040a040a7981 */ /* 0x000f62000c1e1900 */
[----:B------:R-:W-:Y:S02]  /*23a0*/  IADD3 R2, PT, PT, R2, 0x2, RZ ;  /* 0x0000000202027810 */ /* 0x000fe40007ffe0ff */
[----:B------:R-:W-:Y:S01]  /*23b0*/  IADD3 R0, PT, PT, R0, 0x2, RZ ;  /* 0x0000000200007810 */ /* 0x000fe20007ffe0ff */
[-CC-:B0-----:R-:W-:Y:S01]  /*23c0*/  FFMA R13, R12, R14.reuse, R15.reuse ;  /* 0x0000000e0c0d7223 */ /* 0x181fe2000000000f */
[----:B---3--:R-:W-:Y:S01]  /*23d0*/  FFMA R18, R18, R14, R15 ;  /* 0x0000000e12127223 */ /* 0x008fe2000000000f */
[----:B--2---:R-:W-:Y:S01]  /*23e0*/  FMUL R9, R16, UR4 ;  /* 0x0000000410097c20 */ /* 0x004fe20008400000 */
[----:B----4-:R-:W-:-:S04]  /*23f0*/  FMUL R12, R11, UR4 ;  /* 0x000000040b0c7c20 */ /* 0x010fc80008400000 */
[----:B-----5:R-:W-:Y:S01]  /*2400*/  FFMA R3, R12, R3, R13 ;  /* 0x000000030c037223 */ /* 0x020fe2000000000d */
[----:B------:R-:W-:-:S04]  /*2410*/  FFMA R9, R9, R10, R18 ;  /* 0x0000000a09097223 */ /* 0x000fc80000000012 */
[----:B------:R2:W-:Y:S04]  /*2420*/  STG.E desc[UR10][R4.64], R3 ;  /* 0x0000000304007986 */ /* 0x0005e8000c10190a */
[----:B------:R2:W-:Y:S02]  /*2430*/  STG.E desc[UR10][R4.64+0x4], R9 ;  /* 0x0000040904007986 */ /* 0x0005e4000c10190a */
.L_x_699:
[----:B------:R-:W-:Y:S05]  /*2440*/  @P1 EXIT ;  /* 0x000000000000194d */ /* 0x000fea0003800000 */
[----:B0-2---:R-:W0:Y:S01]  /*2450*/  LDC.64 R4, c[0x0][0x3a0] ;  /* 0x0000e800ff047b82 */ /* 0x005e220000000a00 */
[----:B------:R-:W2:Y:S07]  /*2460*/  LDCU UR4, c[0x0][0x398] ;  /* 0x00007300ff0477ac */ /* 0x000eae0008000800 */
[----:B------:R-:W3:Y:S08]  /*2470*/  LDC.64 R6, c[0x0][0x390] ;  /* 0x0000e400ff067b82 */ /* 0x000ef00000000a00 */
[----:B-1----:R-:W1:Y:S01]  /*2480*/  LDC.64 R8, c[0x0][0x388] ;  /* 0x0000e200ff087b82 */ /* 0x002e620000000a00 */
[----:B0-----:R-:W-:-:S07]  /*2490*/  IMAD.WIDE.U32 R4, R2, 0x4, R4 ;  /* 0x0000000402047825 */ /* 0x001fce00078e0004 */
[----:B------:R-:W0:Y:S01]  /*24a0*/  LDC.64 R10, c[0x0][0x3a8] ;  /* 0x0000ea00ff0a7b82 */ /* 0x000e220000000a00 */
[----:B------:R-:W0:Y:S01]  /*24b0*/  LDG.E.CONSTANT R4, desc[UR10][R4.64] ;  /* 0x0000000a04047981 */ /* 0x000e22000c1e9900 */
[----:B---3--:R-:W-:-:S06]  /*24c0*/  IMAD.WIDE.U32 R2, R2, 0x4, R6 ;  /* 0x0000000402027825 */ /* 0x008fcc00078e0006 */
[----:B------:R-:W2:Y:S01]  /*24d0*/  LDG.E.CONSTANT R2, desc[UR10][R2.64] ;  /* 0x0000000a02027981 */ /* 0x000ea2000c1e9900 */
[----:B-1----:R-:W-:-:S05]  /*24e0*/  IMAD.WIDE R6, R0, 0x4, R8 ;  /* 0x0000000400067825 */ /* 0x002fca00078e0208 */
[----:B------:R-:W3:Y:S01]  /*24f0*/  LDG.E R8, desc[UR10][R6.64] ;  /* 0x0000000a06087981 */ /* 0x000ee2000c1e1900 */
[----:B0-----:R-:W-:Y:S01]  /*2500*/  FFMA R9, R4, R10, R11 ;  /* 0x0000000a04097223 */ /* 0x001fe2000000000b */
[----:B--2---:R-:W-:-:S04]  /*2510*/  FMUL R0, R2, UR4 ;  /* 0x0000000402007c20 */ /* 0x004fc80008400000 */
[----:B---3--:R-:W-:-:S05]  /*2520*/  FFMA R9, R0, R8, R9 ;  /* 0x0000000800097223 */ /* 0x008fca0000000009 */
[----:B------:R-:W-:Y:S01]  /*2530*/  STG.E desc[UR10][R6.64], R9 ;  /* 0x0000000906007986 */ /* 0x000fe2000c10190a */
[----:B------:R-:W-:Y:S05]  /*2540*/  EXIT ;  /* 0x000000000000794d */ /* 0x000fea0003800000 */
.L_x_700:
        /* <DEDUP_REMOVED lines=11> */
.L_x_823:


//--------------------- .text.StandardizeInPlaceByRow --------------------------
	.section	.text.StandardizeInPlaceByRow,"ax",@progbits
	.align	128
        .global         StandardizeInPlaceByRow
        .type           StandardizeInPlaceByRow,@function
        .size           StandardizeInPlaceByRow,(.L_x_777 - StandardizeInPlaceByRow)
        .other          StandardizeInPlaceByRow,@"STO_CUDA_ENTRY STV_DEFAULT"
StandardizeInPlaceByRow:
.text.StandardizeInPlaceByRow:
        /* <DEDUP_REMOVED lines=12> */
[----:B------:R-:W1:Y:S01]  /*00c0*/  LDCU.64 UR6, c[0x0][0x358] ;  /* 0x00006b00ff0677ac */ /* 0x000e620008000a00 */
[----:B------:R-:W2:Y:S06]  /*00d0*/  LDCU UR4, c[0x0][0x3a0] ;  /* 0x00007400ff0477ac */ /* 0x000eac0008000800 */
[----:B------:R-:W3:Y:S01]  /*00e0*/  LDC.64 R2, c[0x0][0x390] ;  /* 0x0000e400ff027b82 */ /* 0x000ee20000000a00 */
[----:B0-----:R-:W-:-:S06]  /*00f0*/  IMAD.WIDE R4, R11, 0x4, R4 ;  /* 0x000000040b047825 */ /* 0x001fcc00078e0204 */
[----:B-1----:R-:W2:Y:S01]  /*0100*/  LDG.E.CONSTANT R4, desc[UR6][R4.64] ;  /* 0x0000000604047981 */ /* 0x002ea2000c1e9900 */
[----:B---3--:R-:W-:-:S06]  /*0110*/  IMAD.WIDE R2, R11, 0x4, R2 ;  /* 0x000000040b027825 */ /* 0x008fcc00078e0202 */
[----:B------:R0:W5:Y:S01]  /*0120*/  LDG.E.CONSTANT R2, desc[UR6][R2.64] ;  /* 0x0000000602027981 */ /* 0x000162000c1e9900 */
[-C--:B------:R-:W-:Y:S01]  /*0130*/  IMAD R11, R11, R8.reuse, RZ ;  /* 0x000000080b0b7224 */ /* 0x080fe200078e02ff */
[----:B------:R-:W-:Y:S04]  /*0140*/  BSSY.RECONVERGENT B0, `(.L_x_701) ;  /* 0x000000e000007945 */ /* 0x000fe80003800200 */
[----:B------:R-:W-:Y:S01]  /*0150*/  IADD3 R8, PT, PT, R11, R8, RZ ;  /* 0x000000080b087210 */ /* 0x000fe20007ffe0ff */
[----:B--2---:R-:W-:-:S04]  /*0160*/  FADD R0, R4, UR4 ;  /* 0x0000000404007e21 */ /* 0x004fc80008000000 */
[----:B------:R-:W-:Y:S01]  /*0170*/  VIADD R6, R0, 0xf3000000 ;  /* 0xf300000000067836 */ /* 0x000fe20000000000 */
[----:B------:R0:W1:Y:S04]  /*0180*/  MUFU.RSQ R7, R0 ;  /* 0x0000000000077308 */ /* 0x0000680000001400 */
[----:B------:R-:W-:-:S13]  /*0190*/  ISETP.GT.U32.AND P0, PT, R6, 0x727fffff, PT ;  /* 0x727fffff0600780c */ /* 0x000fda0003f04070 */
[----:B01----:R-:W-:Y:S05]  /*01a0*/  @!P0 BRA `(.L_x_702) ;  /* 0x00000000000c8947 */ /* 0x003fea0003800000 */
[----:B------:R-:W-:-:S07]  /*01b0*/  MOV R9, 0x1d0 ;  /* 0x000001d000097802 */ /* 0x000fce0000000f00 */
[----:B-----5:R-:W-:Y:S05]  /*01c0*/  CALL.REL.NOINC `($__internal_22_$__cuda_sm20_sqrt_rn_f32_slowpath) ;  /* 0x0000000400d87944 */ /* 0x020fea0003c00000 */
[----:B------:R-:W-:Y:S05]  /*01d0*/  BRA `(.L_x_703) ;  /* 0x0000000000107947 */ /* 0x000fea0003800000 */
.L_x_702:
[----:B------:R-:W-:Y:S01]  /*01e0*/  FMUL.FTZ R3, R0, R7 ;  /* 0x0000000700037220 */ /* 0x000fe20000410000 */
[----:B------:R-:W-:-:S03]  /*01f0*/  FMUL.FTZ R7, R7, 0.5 ;  /* 0x3f00000007077820 */ /* 0x000fc60000410000 */
[----:B------:R-:W-:-:S04]  /*0200*/  FFMA R0, -R3, R3, R0 ;  /* 0x0000000303007223 */ /* 0x000fc80000000100 */
[----:B------:R-:W-:-:S07]  /*0210*/  FFMA R3, R0, R7, R3 ;  /* 0x0000000700037223 */ /* 0x000fce0000000003 */
.L_x_703:
[----:B------:R-:W-:Y:S05]  /*0220*/  BSYNC.RECONVERGENT B0 ;  /* 0x0000000000007941 */ /* 0x000fea0003800200 */
.L_x_701:
[----:B------:R-:W-:Y:S01]  /*0230*/  VIADDMNMX R10, R11, 0x1, R8, !PT ;  /* 0x000000010b0a7846 */ /* 0x000fe20007800108 */
[----:B------:R-:W-:Y:S01]  /*0240*/  BSSY.RECONVERGENT B0, `(.L_x_704) ;  /* 0x000001d000007945 */ /* 0x000fe20003800200 */
[----:B------:R-:W-:-:S03]  /*0250*/  MOV R9, R11 ;  /* 0x0000000b00097202 */ /* 0x000fc60000000f00 */
[----:B------:R-:W-:-:S05]  /*0260*/  IMAD.IADD R0, R10, 0x1, -R11 ;  /* 0x000000010a007824 */ /* 0x000fca00078e0a0b */
[----:B------:R-:W-:-:S13]  /*0270*/  LOP3.LUT P0, R0, R0, 0x3, RZ, 0xc0, !PT ;  /* 0x0000000300007812 */ /* 0x000fda000780c0ff */
[----:B------:R-:W-:Y:S05]  /*0280*/  @!P0 BRA `(.L_x_705) ;  /* 0x0000000000608947 */ /* 0x000fea0003800000 */
[----:B------:R-:W0:Y:S01]  /*0290*/  LDC.64 R6, c[0x0][0x388] ;  /* 0x0000e200ff067b82 */ /* 0x000e220000000a00 */
[----:B------:R-:W-:Y:S01]  /*02a0*/  IMAD.MOV R12, RZ, RZ, -R0 ;  /* 0x000000ffff0c7224 */ /* 0x000fe200078e0a00 */
[----:B------:R-:W-:-:S07]  /*02b0*/  MOV R9, R11 ;  /* 0x0000000b00097202 */ /* 0x000fce0000000f00 */
.L_x_708:
[----:B01----:R-:W-:-:S05]  /*02c0*/  IMAD.WIDE R4, R9, 0x4, R6 ;  /* 0x0000000409047825 */ /* 0x003fca00078e0206 */
[----:B------:R-:W2:Y:S01]  /*02d0*/  LDG.E R13, desc[UR6][R4.64] ;  /* 0x00000006040d7981 */ /* 0x000ea2000c1e1900 */
[----:B------:R-:W0:Y:S01]  /*02e0*/  MUFU.RCP R14, R3 ;  /* 0x00000003000e7308 */ /* 0x000e220000001000 */
[----:B------:R-:W-:Y:S01]  /*02f0*/  VIADD R12, R12, 0x1 ;  /* 0x000000010c0c7836 */ /* 0x000fe20000000000 */
[----:B------:R-:W-:Y:S04]  /*0300*/  BSSY.RECONVERGENT B1, `(.L_x_706) ;  /* 0x000000d000017945 */ /* 0x000fe80003800200 */
[----:B------:R-:W-:Y:S01]  /*0310*/  ISETP.NE.AND P2, PT, R12, RZ, PT ;  /* 0x000000ff0c00720c */ /* 0x000fe20003f45270 */
[----:B0-----:R-:W-:-:S04]  /*0320*/  FFMA R15, R14, -R3, 1 ;  /* 0x3f8000000e0f7423 */ /* 0x001fc80000000803 */
[----:B------:R-:W-:Y:S01]  /*0330*/  FFMA R15, R14, R15, R14 ;  /* 0x0000000f0e0f7223 */ /* 0x000fe2000000000e */
[----:B--2--5:R-:W-:-:S04]  /*0340*/  FADD R0, -R2, R13 ;  /* 0x0000000d02007221 */ /* 0x024fc80000000100 */
[----:B------:R-:W0:Y:S01]  /*0350*/  FCHK P0, R0, R3 ;  /* 0x0000000300007302 */ /* 0x000e220000000000 */
[----:B------:R-:W-:-:S04]  /*0360*/  FFMA R14, R0, R15, RZ ;  /* 0x0000000f000e7223 */ /* 0x000fc800000000ff */
[----:B------:R-:W-:-:S04]  /*0370*/  FFMA R13, R14, -R3, R0 ;  /* 0x800000030e0d7223 */ /* 0x000fc80000000000 */
[----:B------:R-:W-:Y:S01]  /*0380*/  FFMA R13, R15, R13, R14 ;  /* 0x0000000d0f0d7223 */ /* 0x000fe2000000000e */
[----:B0-----:R-:W-:Y:S06]  /*0390*/  @!P0 BRA `(.L_x_707) ;  /* 0x00000000000c8947 */ /* 0x001fec0003800000 */
[----:B------:R-:W-:-:S07]  /*03a0*/  MOV R14, 0x3c0 ;  /* 0x000003c0000e7802 */ /* 0x000fce0000000f00 */
[----:B------:R-:W-:Y:S05]  /*03b0*/  CALL.REL.NOINC `($__internal_23_$__cuda_sm3x_div_rn_noftz_f32_slowpath) ;  /* 0x0000000400b47944 */ /* 0x000fea0003c00000 */
[----:B------:R-:W-:-:S07]  /*03c0*/  MOV R13, R0 ;  /* 0x00000000000d7202 */ /* 0x000fce0000000f00 */
.L_x_707:
[----:B------:R-:W-:Y:S05]  /*03d0*/  BSYNC.RECONVERGENT B1 ;  /* 0x0000000000017941 */ /* 0x000fea0003800200 */
.L_x_706:
[----:B------:R1:W-:Y:S01]  /*03e0*/  STG.E desc[UR6][R4.64], R13 ;  /* 0x0000000d04007986 */ /* 0x0003e2000c101906 */
[----:B------:R-:W-:Y:S01]  /*03f0*/  VIADD R9, R9, 0x1 ;  /* 0x0000000109097836 */ /* 0x000fe20000000000 */
[----:B------:R-:W-:Y:S06]  /*0400*/  @P2 BRA `(.L_x_708) ;  /* 0xfffffffc00ac2947 */ /* 0x000fec000383ffff */
.L_x_705:
[----:B------:R-:W-:Y:S05]  /*0410*/  BSYNC.RECONVERGENT B0 ;  /* 0x0000000000007941 */ /* 0x000fea0003800200 */
.L_x_704:
[----:B------:R-:W-:-:S04]  /*0420*/  IADD3 R10, PT, PT, R11, -R10, RZ ;  /* 0x8000000a0b0a7210 */ /* 0x000fc80007ffe0ff */
[----:B------:R-:W-:-:S13]  /*0430*/  ISETP.GT.U32.AND P0, PT, R10, -0x4, PT ;  /* 0xfffffffc0a00780c */ /* 0x000fda0003f04070 */
[----:B------:R-:W-:Y:S05]  /*0440*/  @P0 EXIT ;  /* 0x000000000000094d */ /* 0x000fea0003800000 */
[----:B------:R-:W0:Y:S02]  /*0450*/  LDCU.64 UR4, c[0x0][0x388] ;  /* 0x00007100ff0477ac */ /* 0x000e240008000a00 */
[----:B0-----:R-:W-:-:S04]  /*0460*/  UIADD3 UR4, UP0, UPT, UR4, 0x8, URZ ;  /* 0x0000000804047890 */ /* 0x001fc8000ff1e0ff */
[----:B------:R-:W-:-:S12]  /*0470*/  UIADD3.X UR5, UPT, UPT, URZ, UR5, URZ, UP0, !UPT ;  /* 0x00000005ff057290 */ /* 0x000fd800087fe4ff */
.L_x_717:
[----:B01----:R-:W-:Y:S01]  /*0480*/  MOV R5, UR5 ;  /* 0x0000000500057c02 */ /* 0x003fe20008000f00 */
[----:B------:R-:W-:-:S04]  /*0490*/  IMAD.U32 R4, RZ, RZ, UR4 ;  /* 0x00000004ff047e24 */ /* 0x000fc8000f8e00ff */
[----:B------:R-:W-:-:S05]  /*04a0*/  IMAD.WIDE R4, R9, 0x4, R4 ;  /* 0x0000000409047825 */ /* 0x000fca00078e0204 */
[----:B------:R-:W2:Y:S01]  /*04b0*/  LDG.E R7, desc[UR6][R4.64+-0x8] ;  /* 0xfffff80604077981 */ /* 0x000ea2000c1e1900 */
[----:B------:R-:W0:Y:S01]  /*04c0*/  MUFU.RCP R0, R3 ;  /* 0x0000000300007308 */ /* 0x000e220000001000 */
[----:B------:R-:W-:Y:S01]  /*04d0*/  VIADD R9, R9, 0x4 ;  /* 0x0000000409097836 */ /* 0x000fe20000000000 */
[----:B------:R-:W-:Y:S04]  /*04e0*/  BSSY.RECONVERGENT B0, `(.L_x_709) ;  /* 0x000000e000007945 */ /* 0x000fe80003800200 */
[----:B------:R-:W-:Y:S01]  /*04f0*/  ISETP.GE.AND P2, PT, R9, R8, PT ;  /* 0x000000080900720c */ /* 0x000fe20003f46270 */
        /* <DEDUP_REMOVED lines=8> */
[----:B------:R-:W-:Y:S02]  /*0580*/  MOV R0, R11 ;  /* 0x0000000b00007202 */ /* 0x000fe40000000f00 */
[----:B------:R-:W-:-:S07]  /*0590*/  MOV R14, 0x5b0 ;  /* 0x000005b0000e7802 */ /* 0x000fce0000000f00 */
[----:B------:R-:W-:Y:S05]  /*05a0*/  CALL.REL.NOINC `($__internal_23_$__cuda_sm3x_div_rn_noftz_f32_slowpath) ;  /* 0x0000000400387944 */ /* 0x000fea0003c00000 */
[----:B------:R-:W-:-:S07]  /*05b0*/  IMAD.MOV.U32 R7, RZ, RZ, R0 ;  /* 0x000000ffff077224 */ /* 0x000fce00078e0000 */
.L_x_710:
[----:B------:R-:W-:Y:S05]  /*05c0*/  BSYNC.RECONVERGENT B0 ;  /* 0x0000000000007941 */ /* 0x000fea0003800200 */
.L_x_709:
[----:B------:R-:W2:Y:S01]  /*05d0*/  LDG.E R11, desc[UR6][R4.64+-0x4] ;  /* 0xfffffc06040b7981 */ /* 0x000ea2000c1e1900 */
[----:B------:R-:W0:Y:S01]  /*05e0*/  MUFU.RCP R0, R3 ;  /* 0x0000000300007308 */ /* 0x000e220000001000 */
[----:B------:R-:W-:Y:S02]  /*05f0*/  BSSY.RECONVERGENT B0, `(.L_x_711) ;  /* 0x000000e000007945 */ /* 0x000fe40003800200 */
[----:B------:R1:W-:Y:S01]  /*0600*/  STG.E desc[UR6][R4.64+-0x8], R7 ;  /* 0xfffff80704007986 */ /* 0x0003e2000c101906 */
[----:B0-----:R-:W-:-:S04]  /*0610*/  FFMA R15, R0, -R3, 1 ;  /* 0x3f800000000f7423 */ /* 0x001fc80000000803 */
[----:B------:R-:W-:Y:S01]  /*0620*/  FFMA R0, R0, R15, R0 ;  /* 0x0000000f00007223 */ /* 0x000fe20000000000 */
[----:B--2---:R-:W-:-:S04]  /*0630*/  FADD R13, -R2, R11 ;  /* 0x0000000b020d7221 */ /* 0x004fc80000000100 */
[----:B------:R-:W0:Y:S01]  /*0640*/  FCHK P0, R13, R3 ;  /* 0x000000030d007302 */ /* 0x000e220000000000 */
[----:B------:R-:W-:-:S04]  /*0650*/  FFMA R6, R0, R13, RZ ;  /* 0x0000000d00067223 */ /* 0x000fc800000000ff */
[----:B------:R-:W-:-:S04]  /*0660*/  FFMA R11, R6, -R3, R13 ;  /* 0x80000003060b7223 */ /* 0x000fc8000000000d */
[----:B------:R-:W-:Y:S01]  /*0670*/  FFMA R11, R0, R11, R6 ;  /* 0x0000000b000b7223 */ /* 0x000fe20000000006 */
[----:B01----:R-:W-:Y:S06]  /*0680*/  @!P0 BRA `(.L_x_712) ;  /* 0x0000000000108947 */ /* 0x003fec0003800000 */
[----:B------:R-:W-:Y:S02]  /*0690*/  MOV R0, R13 ;  /* 0x0000000d00007202 */ /* 0x000fe40000000f00 */
[----:B------:R-:W-:-:S07]  /*06a0*/  MOV R14, 0x6c0 ;  /* 0x000006c0000e7802 */ /* 0x000fce0000000f00 */
[----:B------:R-:W-:Y:S05]  /*06b0*/  CALL.REL.NOINC `($__internal_23_$__cuda_sm3x_div_rn_noftz_f32_slowpath) ;  /* 0x0000000000f47944 */ /* 0x000fea0003c00000 */
[----:B------:R-:W-:-:S07]  /*06c0*/  IMAD.MOV.U32 R11, RZ, RZ, R0 ;  /* 0x000000ffff0b7224 */ /* 0x000fce00078e0000 */
.L_x_712:
[----:B------:R-:W-:Y:S05]  /*06d0*/  BSYNC.RECONVERGENT B0 ;  /* 0x0000000000007941 */ /* 0x000fea0003800200 */
.L_x_711:
        /* <DEDUP_REMOVED lines=16> */
.L_x_714:
[----:B------:R-:W-:Y:S05]  /*07e0*/  BSYNC.RECONVERGENT B0 ;  /* 0x0000000000007941 */ /* 0x000fea0003800200 */
.L_x_713:
        /* <DEDUP_REMOVED lines=16> */
.L_x_716:
[----:B------:R-:W-:Y:S05]  /*08f0*/  BSYNC.RECONVERGENT B0 ;  /* 0x0000000000007941 */ /* 0x000fea0003800200 */
.L_x_715:
[----:B------:R0:W-:Y:S01]  /*0900*/  STG.E desc[UR6][R4.64+0x4], R11 ;  /* 0x0000040b04007986 */ /* 0x0001e2000c101906 */
[----:B------:R-:W-:Y:S05]  /*0910*/  @!P2 BRA `(.L_x_717) ;  /* 0xfffffff800d8a947 */ /* 0x000fea000383ffff */
[----:B------:R-:W-:Y:S05]  /*0920*/  EXIT ;  /* 0x000000000000794d */ /* 0x000fea0003800000 */
        .weak           $__internal_22_$__cuda_sm20_sqrt_rn_f32_slowpath
        .type           $__internal_22_$__cuda_sm20_sqrt_rn_f32_slowpath,@function
        .size           $__internal_22_$__cuda_sm20_sqrt_rn_f32_slowpath,($__internal_23_$__cuda_sm3x_div_rn_noftz_f32_slowpath - $__internal_22_$__cuda_sm20_sqrt_rn_f32_slowpath)
$__internal_22_$__cuda_sm20_sqrt_rn_f32_slowpath:
        /* <DEDUP_REMOVED lines=19> */
.L_x_718:
[----:B------:R-:W-:Y:S02]  /*0a60*/  HFMA2 R5, -RZ, RZ, 0, 0 ;  /* 0x00000000ff057431 */ /* 0x000fe400000001ff */
[----:B------:R-:W-:-:S04]  /*0a70*/  IMAD.MOV.U32 R4, RZ, RZ, R9 ;  /* 0x000000ffff047224 */ /* 0x000fc800078e0009 */
[----:B------:R-:W-:Y:S05]  /*0a80*/  RET.REL.NODEC R4 `(StandardizeInPlaceByRow) ;  /* 0xfffffff4045c7950 */ /* 0x000fea0003c3ffff */
        .weak           $__internal_23_$__cuda_sm3x_div_rn_noftz_f32_slowpath
        .type           $__internal_23_$__cuda_sm3x_div_rn_noftz_f32_slowpath,@function
        .size           $__internal_23_$__cuda_sm3x_div_rn_noftz_f32_slowpath,(.L_x_777 - $__internal_23_$__cuda_sm3x_div_rn_noftz_f32_slowpath)
$__internal_23_$__cuda_sm3x_div_rn_noftz_f32_slowpath:
        /* <DEDUP_REMOVED lines=30> */
[----:B------:R-:W-:Y:S01]  /*0c70*/  @P0 IMAD.MOV.U32 R15, RZ, RZ, RZ ;  /* 0x000000ffff0f0224 */ /* 0x000fe200078e00ff */
[----:B------:R-:W-:Y:S01]  /*0c80*/  @!P0 MOV R15, 0xffffffc0 ;  /* 0xffffffc0000f8802 */ /* 0x000fe20000000f00 */
[----:B------:R-:W-:Y:S01]  /*0c90*/  @!P0 FFMA R0, R0, 1.84467440737095516160e+19, RZ ;  /* 0x5f80000000008823 */ /* 0x000fe200000000ff */
[----:B------:R-:W-:-:S03]  /*0ca0*/  @!P1 FFMA R17, R3, 1.84467440737095516160e+19, RZ ;  /* 0x5f80000003119823 */ /* 0x000fc600000000ff */
[----:B------:R-:W-:-:S07]  /*0cb0*/  @!P1 VIADD R15, R15, 0x40 ;  /* 0x000000400f0f9836 */ /* 0x000fce0000000000 */
.L_x_720:
[----:B------:R-:W-:Y:S01]  /*0cc0*/  LEA R16, R13, 0xc0800000, 0x17 ;  /* 0xc08000000d107811 */ /* 0x000fe200078eb8ff */
[----:B------:R-:W-:Y:S01]  /*0cd0*/  VIADD R18, R18, 0xffffff81 ;  /* 0xffffff8112127836 */ /* 0x000fe20000000000 */
[----:B------:R-:W-:Y:S02]  /*0ce0*/  BSSY.RECONVERGENT B3, `(.L_x_725) ;  /* 0x0000035000037945 */ /* 0x000fe40003800200 */
[----:B------:R-:W-:Y:S01]  /*0cf0*/  IADD3 R20, PT, PT, -R16, R17, RZ ;  /* 0x0000001110147210 */ /* 0x000fe20007ffe1ff */
[C---:B------:R-:W-:Y:S01]  /*0d00*/  IMAD R0, R18.reuse, -0x800000, R0 ;  /* 0xff80000012007824 */ /* 0x040fe200078e0200 */
[----:B------:R-:W-:Y:S02]  /*0d10*/  IADD3 R18, PT, PT, R18, 0x7f, -R13 ;  /* 0x0000007f12127810 */ /* 0x000fe40007ffe80d */
[----:B------:R-:W0:Y:S01]  /*0d20*/  MUFU.RCP R17, R20 ;  /* 0x0000001400117308 */ /* 0x000e220000001000 */
[----:B------:R-:W-:Y:S01]  /*0d30*/  FADD.FTZ R19, -R20, -RZ ;  /* 0x800000ff14137221 */ /* 0x000fe20000010100 */
[----:B------:R-:W-:-:S03]  /*0d40*/  IADD3 R18, PT, PT, R18, R15, RZ ;  /* 0x0000000f12127210 */ /* 0x000fc60007ffe0ff */
        /* <DEDUP_REMOVED lines=21> */
[C---:B------:R-:W-:Y:S01]  /*0ea0*/  VIADD R18, R20.reuse, 0x20 ;  /* 0x0000002014127836 */ /* 0x040fe20000000000 */
[C---:B------:R-:W-:Y:S02]  /*0eb0*/  ISETP.NE.AND P3, PT, R20.reuse, RZ, PT ;  /* 0x000000ff1400720c */ /* 0x040fe40003f65270 */
[C---:B------:R-:W-:Y:S02]  /*0ec0*/  ISETP.NE.AND P1, PT, R20.reuse, RZ, PT ;  /* 0x000000ff1400720c */ /* 0x040fe40003f25270 */
[----:B------:R-:W-:Y:S01]  /*0ed0*/  LOP3.LUT R15, R13, 0x7fffff, RZ, 0xc0, !PT ;  /* 0x007fffff0d0f7812 */ /* 0x000fe200078ec0ff */
[CCC-:B------:R-:W-:Y:S01]  /*0ee0*/  FFMA.RP R13, R17.reuse, R19.reuse, R16.reuse ;  /* 0x00000013110d7223 */ /* 0x1c0fe20000008010 */
[----:B------:R-:W-:Y:S01]  /*0ef0*/  FFMA.RM R16, R17, R19, R16 ;  /* 0x0000001311107223 */ /* 0x000fe20000004010 */
[----:B------:R-:W-:Y:S02]  /*0f00*/  IADD3 R17, PT, PT, -R20, RZ, RZ ;  /* 0x000000ff14117210 */ /* 0x000fe40007ffe1ff */
        /* <DEDUP_REMOVED lines=14> */
.L_x_727:
[----:B------:R-:W-:-:S04]  /*0ff0*/  LOP3.LUT R0, R0, 0x80000000, RZ, 0xc0, !PT ;  /* 0x8000000000007812 */ /* 0x000fc800078ec0ff */
[----:B------:R-:W-:Y:S01]  /*1000*/  LOP3.LUT R0, R0, 0x7f800000, RZ, 0xfc, !PT ;  /* 0x7f80000000007812 */ /* 0x000fe200078efcff */
[----:B------:R-:W-:Y:S06]  /*1010*/  BRA `(.L_x_728) ;  /* 0x0000000000047947 */ /* 0x000fec0003800000 */
.L_x_726:
[----:B------:R-:W-:-:S07]  /*1020*/  LEA R0, R18, R0, 0x17 ;  /* 0x0000000012007211 */ /* 0x000fce00078eb8ff */
.L_x_728:
[----:B------:R-:W-:Y:S05]  /*1030*/  BSYNC.RECONVERGENT B3 ;  /* 0x0000000000037941 */ /* 0x000fea0003800200 */
.L_x_725:
[----:B------:R-:W-:Y:S05]  /*1040*/  BRA `(.L_x_729) ;  /* 0x0000000000207947 */ /* 0x000fea0003800000 */
.L_x_724:
[----:B------:R-:W-:-:S04]  /*1050*/  LOP3.LUT R0, R17, 0x80000000, R0, 0x48, !PT ;  /* 0x8000000011007812 */ /* 0x000fc800078e4800 */
[----:B------:R-:W-:Y:S01]  /*1060*/  LOP3.LUT R0, R0, 0x7f800000, RZ, 0xfc, !PT ;  /* 0x7f80000000007812 */ /* 0x000fe200078efcff */
[----:B------:R-:W-:Y:S06]  /*1070*/  BRA `(.L_x_729) ;  /* 0x0000000000147947 */ /* 0x000fec0003800000 */
.L_x_723:
[----:B------:R-:W-:Y:S01]  /*1080*/  LOP3.LUT R0, R17, 0x80000000, R0, 0x48, !PT ;  /* 0x8000000011007812 */ /* 0x000fe200078e4800 */
[----:B------:R-:W-:Y:S06]  /*1090*/  BRA `(.L_x_729) ;  /* 0x00000000000c7947 */ /* 0x000fec0003800000 */
.L_x_722:
[----:B------:R-:W0:Y:S01]  /*10a0*/  MUFU.RSQ R0, -QNAN ;  /* 0xffc0000000007908 */ /* 0x000e220000001400 */
[----:B------:R-:W-:Y:S05]  /*10b0*/  BRA `(.L_x_729) ;  /* 0x0000000000047947 */ /* 0x000fea0003800000 */
.L_x_721:
[----:B------:R-:W-:-:S07]  /*10c0*/  FADD.FTZ R0, R0, R3 ;  /* 0x0000000300007221 */ /* 0x000fce0000010000 */
.L_x_729:
[----:B------:R-:W-:Y:S05]  /*10d0*/  BSYNC.RECONVERGENT B2 ;  /* 0x0000000000027941 */ /* 0x000fea0003800200 */
.L_x_719:
[----:B------:R-:W-:-:S04]  /*10e0*/  IMAD.MOV.U32 R15, RZ, RZ, 0x0 ;  /* 0x00000000ff0f7424 */ /* 0x000fc800078e00ff */
[----:B0-----:R-:W-:Y:S05]  /*10f0*/  RET.REL.NODEC R14 `(StandardizeInPlaceByRow) ;  /* 0xffffffec0ec07950 */ /* 0x001fea0003c3ffff */
.L_x_730:
        /* <DEDUP_REMOVED lines=16> */
.L_x_777:


//--------------------- .text.UpdateAdamOptimizer --------------------------
	.section	.text.UpdateAdamOptimizer,"ax",@progbits
	.align	128
        .global         UpdateAdamOptimizer
        .type           UpdateAdamOptimizer,@function
        .size           UpdateAdamOptimizer,(.L_x_779 - UpdateAdamOptimizer)
        .other          UpdateAdamOptimizer,@"STO_CUDA_ENTRY STV_DEFAULT"
UpdateAdamOptimizer:
.text.UpdateAdamOptimizer:
        /* <DEDUP_REMOVED lines=10> */
[----:B------:R-:W2:Y:S06]  /*00a0*/  LDCU.64 UR6, c[0x0][0x358] ;  /* 0x00006b00ff0677ac */ /* 0x000eac0008000a00 */
[----:B------:R-:W3:Y:S01]  /*00b0*/  LDC R12, c[0x0][0x388] ;  /* 0x0000e200ff0c7b82 */ /* 0x000ee20000000800 */
[----:B------:R-:W4:Y:S01]  /*00c0*/  LDCU UR10, c[0x0][0x388] ;  /* 0x00007100ff0a77ac */ /* 0x000f220008000800 */
[----:B------:R-:W0:Y:S06]  /*00d0*/  LDCU UR5, c[0x0][0x394] ;  /* 0x00007280ff0577ac */ /* 0x000e2c0008000800 */
[----:B------:R-:W2:Y:S01]  /*00e0*/  LDC.64 R4, c[0x0][0x398] ;  /* 0x0000e600ff047b82 */ /* 0x000ea20000000a00 */
[----:B------:R-:W0:Y:S01]  /*00f0*/  LDCU UR8, c[0x0][0x38c] ;  /* 0x00007180ff0877ac */ /* 0x000e220008000800 */
[----:B-1----:R-:W-:Y:S01]  /*0100*/  IMAD R14, R14, UR4, RZ ;  /* 0x000000040e0e7c24 */ /* 0x002fe2000f8e02ff */
[----:B------:R-:W1:Y:S05]  /*0110*/  LDCU UR9, c[0x0][0x390] ;  /* 0x00007200ff0977ac */ /* 0x000e6a0008000800 */
[----:B------:R-:W1:Y:S01]  /*0120*/  LDC.64 R6, c[0x0][0x3a8] ;  /* 0x0000ea00ff067b82 */ /* 0x000e620000000a00 */
[----:B0-----:R-:W-:Y:S01]  /*0130*/  FADD R13, -R13, 1 ;  /* 0x3f8000000d0d7421 */ /* 0x001fe20000000100 */
[----:B------:R-:W0:Y:S06]  /*0140*/  LDCU.64 UR12, c[0x0][0x380] ;  /* 0x00007000ff0c77ac */ /* 0x000e2c0008000a00 */
[----:B------:R-:W0:Y:S01]  /*0150*/  LDC.64 R8, c[0x0][0x3b0] ;  /* 0x0000ec00ff087b82 */ /* 0x000e220000000a00 */
[----:B---3--:R-:W-:-:S07]  /*0160*/  FADD R12, -R12, 1 ;  /* 0x3f8000000c0c7421 */ /* 0x008fce0000000100 */
[----:B----4-:R-:W3:Y:S02]  /*0170*/  LDC.64 R10, c[0x0][0x3a0] ;  /* 0x0000e800ff0a7b82 */ /* 0x010ee40000000a00 */
.L_x_736:
[----:B-1--4-:R-:W-:-:S04]  /*0180*/  IMAD.WIDE R2, R15, 0x4, R6 ;  /* 0x000000040f027825 */ /* 0x012fc800078e0206 */
[C---:B--2---:R-:W-:Y:S01]  /*0190*/  IMAD.WIDE R20, R15.reuse, 0x4, R4 ;  /* 0x000000040f147825 */ /* 0x044fe200078e0204 */
[----:B------:R-:W2:Y:S05]  /*01a0*/  LDG.E R0, desc[UR6][R2.64] ;  /* 0x0000000602007981 */ /* 0x000eaa000c1e1900 */
[----:B------:R-:W4:Y:S01]  /*01b0*/  LDG.E.CONSTANT R20, desc[UR6][R20.64] ;  /* 0x0000000614147981 */ /* 0x000f22000c1e9900 */
[----:B0-----:R-:W-:-:S04]  /*01c0*/  IMAD.WIDE R18, R15, 0x4, R8 ;  /* 0x000000040f127825 */ /* 0x001fc800078e0208 */
[----:B--2---:R-:W-:-:S04]  /*01d0*/  FMUL R0, R0, UR13 ;  /* 0x0000000d00007c20 */ /* 0x004fc80008400000 */
[----:B----4-:R-:W-:-:S05]  /*01e0*/  FFMA R23, R13, R20, R0 ;  /* 0x000000140d177223 */ /* 0x010fca0000000000 */
[----:B------:R0:W-:Y:S04]  /*01f0*/  STG.E desc[UR6][R2.64], R23 ;  /* 0x0000001702007986 */ /* 0x0001e8000c101906 */
[----:B------:R-:W2:Y:S01]  /*0200*/  LDG.E R0, desc[UR6][R18.64] ;  /* 0x0000000612007981 */ /* 0x000ea2000c1e1900 */
[----:B------:R-:W-:Y:S01]  /*0210*/  FMUL R16, R12, R20 ;  /* 0x000000140c107220 */ /* 0x000fe20000400000 */
[----:B------:R-:W-:Y:S01]  /*0220*/  BSSY.RECONVERGENT B0, `(.L_x_731) ;  /* 0x0000014000007945 */ /* 0x000fe20003800200 */
[----:B--2---:R-:W-:-:S04]  /*0230*/  FMUL R17, R0, UR10 ;  /* 0x0000000a00117c20 */ /* 0x004fc80008400000 */
[----:B------:R-:W-:Y:S01]  /*0240*/  FFMA R22, R20, R16, R17 ;  /* 0x0000001014167223 */ /* 0x000fe20000000011 */
[--C-:B------:R-:W-:Y:S02]  /*0250*/  IMAD.MOV.U32 R17, RZ, RZ, R15.reuse ;  /* 0x000000ffff117224 */ /* 0x100fe400078e000f */
[----:B------:R-:W-:Y:S01]  /*0260*/  IMAD.IADD R15, R14, 0x1, R15 ;  /* 0x000000010e0f7824 */ /* 0x000fe200078e020f */
[----:B------:R0:W1:Y:S01]  /*0270*/  MUFU.RSQ R21, R22 ;  /* 0x0000001600157308 */ /* 0x0000620000001400 */
[----:B------:R0:W-:Y:S01]  /*0280*/  STG.E desc[UR6][R18.64], R22 ;  /* 0x0000001612007986 */ /* 0x0001e2000c101906 */
[----:B------:R-:W-:Y:S02]  /*0290*/  IADD3 R0, PT, PT, R22, -0xd000000, RZ ;  /* 0xf300000016007810 */ /* 0x000fe40007ffe0ff */
[----:B------:R-:W-:Y:S02]  /*02a0*/  ISETP.GE.AND P2, PT, R15, UR12, PT ;  /* 0x0000000c0f007c0c */ /* 0x000fe4000bf46270 */
[----:B------:R-:W-:Y:S01]  /*02b0*/  ISETP.GT.U32.AND P0, PT, R0, 0x727fffff, PT ;  /* 0x727fffff0000780c */ /* 0x000fe20003f04070 */
[----:B------:R-:W-:-:S12]  /*02c0*/  FMUL R0, R23, UR5 ;  /* 0x0000000517007c20 */ /* 0x000fd80008400000 */
[----:B01----:R-:W-:Y:S05]  /*02d0*/  @!P0 BRA `(.L_x_732) ;  /* 0x0000000000108947 */ /* 0x003fea0003800000 */
[----:B------:R-:W-:-:S07]  /*02e0*/  MOV R21, 0x300 ;  /* 0x0000030000157802 */ /* 0x000fce0000000f00 */
[----:B---3--:R-:W-:Y:S05]  /*02f0*/  CALL.REL.NOINC `($__internal_24_$__cuda_sm20_sqrt_rn_f32_slowpath) ;  /* 0x0000000000707944 */ /* 0x008fea0003c00000 */
[----:B------:R-:W-:Y:S01]  /*0300*/  IMAD.MOV.U32 R3, RZ, RZ, R16 ;  /* 0x000000ffff037224 */ /* 0x000fe200078e0010 */
[----:B------:R-:W-:Y:S06]  /*0310*/  BRA `(.L_x_733) ;  /* 0x0000000000107947 */ /* 0x000fec0003800000 */
.L_x_732:
[----:B------:R-:W-:Y:S01]  /*0320*/  FMUL.FTZ R3, R22, R21 ;  /* 0x0000001516037220 */ /* 0x000fe20000410000 */
[----:B------:R-:W-:-:S03]  /*0330*/  FMUL.FTZ R16, R21, 0.5 ;  /* 0x3f00000015107820 */ /* 0x000fc60000410000 */
[----:B------:R-:W-:-:S04]  /*0340*/  FFMA R2, -R3, R3, R22 ;  /* 0x0000000303027223 */ /* 0x000fc80000000116 */
[----:B------:R-:W-:-:S07]  /*0350*/  FFMA R3, R2, R16, R3 ;  /* 0x0000001002037223 */ /* 0x000fce0000000003 */
.L_x_733:
[----:B------:R-:W-:Y:S05]  /*0360*/  BSYNC.RECONVERGENT B0 ;  /* 0x0000000000007941 */ /* 0x000fea0003800200 */
.L_x_731:
[----:B------:R-:W-:Y:S01]  /*0370*/  FADD R3, R3, UR8 ;  /* 0x0000000803037e21 */ /* 0x000fe20008000000 */
        /* <DEDUP_REMOVED lines=10> */
[----:B---3--:R-:W-:Y:S05]  /*0420*/  CALL.REL.NOINC `($__internal_25_$__cuda_sm3x_div_rn_noftz_f32_slowpath) ;  /* 0x0000000000847944 */ /* 0x008fea0003c00000 */
[----:B------:R-:W-:-:S07]  /*0430*/  IMAD.MOV.U32 R16, RZ, RZ, R0 ;  /* 0x000000ffff107224 */ /* 0x000fce00078e0000 */
.L_x_735:
[----:B------:R-:W-:Y:S05]  /*0440*/  BSYNC.RECONVERGENT B0 ;  /* 0x0000000000007941 */ /* 0x000fea0003800200 */
.L_x_734:
[----:B---3--:R-:W-:-:S05]  /*0450*/  IMAD.WIDE R2, R17, 0x4, R10 ;  /* 0x0000000411027825 */ /* 0x008fca00078e020a */
[----:B------:R-:W2:Y:S02]  /*0460*/  LDG.E R17, desc[UR6][R2.64] ;  /* 0x0000000602117981 */ /* 0x000ea4000c1e1900 */
[----:B--2---:R-:W-:-:S04]  /*0470*/  FFMA R16, R17, UR9, R16 ;  /* 0x0000000911107c23 */ /* 0x004fc80008000010 */
[----:B------:R-:W-:-:S05]  /*0480*/  FADD R17, R17, -R16 ;  /* 0x8000001011117221 */ /* 0x000fca0000000000 */
[----:B------:R4:W-:Y:S01]  /*0490*/  STG.E desc[UR6][R2.64], R17 ;  /* 0x0000001102007986 */ /* 0x0009e2000c101906 */
[----:B------:R-:W-:Y:S05]  /*04a0*/  @!P2 BRA `(.L_x_736) ;  /* 0xfffffffc0034a947 */ /* 0x000fea000383ffff */
[----:B------:R-:W-:Y:S05]  /*04b0*/  EXIT ;  /* 0x000000000000794d */ /* 0x000fea0003800000 */
        .weak           $__internal_24_$__cuda_sm20_sqrt_rn_f32_slowpath
        .type           $__internal_24_$__cuda_sm20_sqrt_rn_f32_slowpath,@function
        .size           $__internal_24_$__cuda_sm20_sqrt_rn_f32_slowpath,($__internal_25_$__cuda_sm3x_div_rn_noftz_f32_slowpath - $__internal_24_$__cuda_sm20_sqrt_rn_f32_slowpath)
$__internal_24_$__cuda_sm20_sqrt_rn_f32_slowpath:
[----:B------:R-:W-:-:S13]  /*04c0*/  LOP3.LUT P0, RZ, R22, 0x7fffffff, RZ, 0xc0, !PT ;  /* 0x7fffffff16ff7812 */ /* 0x000fda000780c0ff */
[----:B------:R-:W-:Y:S01]  /*04d0*/  @!P0 MOV R3, R22 ;  /* 0x0000001600038202 */ /* 0x000fe20000000f00 */
[----:B------:R-:W-:Y:S06]  /*04e0*/  @!P0 BRA `(.L_x_737) ;  /* 0x0000000000448947 */ /* 0x000fec0003800000 */
[----:B------:R-:W-:Y:S01]  /*04f0*/  FSETP.GEU.FTZ.AND P0, PT, R22, RZ, PT ;  /* 0x000000ff1600720b */ /* 0x000fe20003f1e000 */
[----:B------:R-:W-:-:S12]  /*0500*/  IMAD.MOV.U32 R2, RZ, RZ, R22 ;  /* 0x000000ffff027224 */ /* 0x000fd800078e0016 */
        /* <DEDUP_REMOVED lines=15> */
.L_x_737:
[----:B------:R-:W-:Y:S02]  /*0600*/  IMAD.MOV.U32 R16, RZ, RZ, R3 ;  /* 0x000000ffff107224 */ /* 0x000fe400078e0003 */
[----:B------:R-:W-:Y:S02]  /*0610*/  HFMA2 R3, -RZ, RZ, 0, 0 ;  /* 0x00000000ff037431 */ /* 0x000fe400000001ff */
[----:B------:R-:W-:-:S04]  /*0620*/  IMAD.MOV.U32 R2, RZ, RZ, R21 ;  /* 0x000000ffff027224 */ /* 0x000fc800078e0015 */
[----:B------:R-:W-:Y:S05]  /*0630*/  RET.REL.NODEC R2 `(UpdateAdamOptimizer) ;  /* 0xfffffff802707950 */ /* 0x000fea0003c3ffff */
        .weak           $__internal_25_$__cuda_sm3x_div_rn_noftz_f32_slowpath
        .type           $__internal_25_$__cuda_sm3x_div_rn_noftz_f32_slowpath,@function
        .size           $__internal_25_$__cuda_sm3x_div_rn_noftz_f32_slowpath,(.L_x_779 - $__internal_25_$__cuda_sm3x_div_rn_noftz_f32_slowpath)
$__internal_25_$__cuda_sm3x_div_rn_noftz_f32_slowpath:
[--C-:B------:R-:W-:Y:S01]  /*0640*/  SHF.R.U32.HI R16, RZ, 0x17, R3.reuse ;  /* 0x00000017ff107819 */ /* 0x100fe20000011603 */
[----:B------:R-:W-:Y:S01]  /*0650*/  BSSY.RECONVERGENT B1, `(.L_x_738) ;  /* 0x0000064000017945 */ /* 0x000fe20003800200 */
[----:B------:R-:W-:Y:S01]  /*0660*/  SHF.R.U32.HI R18, RZ, 0x17, R0 ;  /* 0x00000017ff127819 */ /* 0x000fe20000011600 */
[----:B------:R-:W-:Y:S01]  /*0670*/  IMAD.MOV.U32 R20, RZ, RZ, R3 ;  /* 0x000000ffff147224 */ /* 0x000fe200078e0003 */
[----:B------:R-:W-:Y:S02]  /*0680*/  LOP3.LUT R16, R16, 0xff, RZ, 0xc0, !PT ;  /* 0x000000ff10107812 */ /* 0x000fe400078ec0ff */
[----:B------:R-:W-:Y:S02]  /*0690*/  LOP3.LUT R21, R18, 0xff, RZ, 0xc0, !PT ;  /* 0x000000ff12157812 */ /* 0x000fe400078ec0ff */
[----:B------:R-:W-:Y:S01]  /*06a0*/  MOV R19, R0 ;  /* 0x0000000000137202 */ /* 0x000fe20000000f00 */
        /* <DEDUP_REMOVED lines=29> */
.L_x_739:
[----:B------:R-:W-:Y:S01]  /*0880*/  LEA R3, R16, 0xc0800000, 0x17 ;  /* 0xc080000010037811 */ /* 0x000fe200078eb8ff */
[----:B------:R-:W-:Y:S01]  /*0890*/  BSSY.RECONVERGENT B2, `(.L_x_744) ;  /* 0x0000036000027945 */ /* 0x000fe20003800200 */
[----:B------:R-:W-:-:S03]  /*08a0*/  IADD3 R21, PT, PT, R21, -0x7f, RZ ;  /* 0xffffff8115157810 */ /* 0x000fc60007ffe0ff */
[----:B------:R-:W-:Y:S02]  /*08b0*/  IMAD.IADD R22, R20, 0x1, -R3 ;  /* 0x0000000114167824 */ /* 0x000fe400078e0a03 */
[C---:B------:R-:W-:Y:S01]  /*08c0*/  IMAD R0, R21.reuse, -0x800000, R19 ;  /* 0xff80000015007824 */ /* 0x040fe200078e0213 */
[----:B------:R-:W-:Y:S01]  /*08d0*/  IADD3 R21, PT, PT, R21, 0x7f, -R16 ;  /* 0x0000007f15157810 */ /* 0x000fe20007ffe810 */
[----:B------:R-:W0:Y:S01]  /*08e0*/  MUFU.RCP R3, R22 ;  /* 0x0000001600037308 */ /* 0x000e220000001000 */
[----:B------:R-:W-:-:S03]  /*08f0*/  FADD.FTZ R23, -R22, -RZ ;  /* 0x800000ff16177221 */ /* 0x000fc60000010100 */
        /* <DEDUP_REMOVED lines=22> */
[C---:B------:R-:W-:Y:S02]  /*0a60*/  ISETP.NE.AND P3, PT, R22.reuse, RZ, PT ;  /* 0x000000ff1600720c */ /* 0x040fe40003f65270 */
[----:B------:R-:W-:Y:S02]  /*0a70*/  ISETP.NE.AND P1, PT, R22, RZ, PT ;  /* 0x000000ff1600720c */ /* 0x000fe40003f25270 */
[----:B------:R-:W-:Y:S01]  /*0a80*/  LOP3.LUT R18, R16, 0x7fffff, RZ, 0xc0, !PT ;  /* 0x007fffff10127812 */ /* 0x000fe200078ec0ff */
[CCC-:B------:R-:W-:Y:S01]  /*0a90*/  FFMA.RP R16, R3.reuse, R19.reuse, R20.reuse ;  /* 0x0000001303107223 */ /* 0x1c0fe20000008014 */
[----:B------:R-:W-:Y:S01]  /*0aa0*/  FFMA.RM R3, R3, R19, R20 ;  /* 0x0000001303037223 */ /* 0x000fe20000004014 */
        /* <DEDUP_REMOVED lines=16> */
.L_x_746:
[----:B------:R-:W-:-:S04]  /*0bb0*/  LOP3.LUT R0, R0, 0x80000000, RZ, 0xc0, !PT ;  /* 0x8000000000007812 */ /* 0x000fc800078ec0ff */
[----:B------:R-:W-:Y:S01]  /*0bc0*/  LOP3.LUT R0, R0, 0x7f800000, RZ, 0xfc, !PT ;  /* 0x7f80000000007812 */ /* 0x000fe200078efcff */
[----:B------:R-:W-:Y:S06]  /*0bd0*/  BRA `(.L_x_747) ;  /* 0x0000000000047947 */ /* 0x000fec0003800000 */
.L_x_745:
[----:B------:R-:W-:-:S07]  /*0be0*/  IMAD R0, R21, 0x800000, R0 ;  /* 0x0080000015007824 */ /* 0x000fce00078e0200 */
.L_x_747:
[----:B------:R-:W-:Y:S05]  /*0bf0*/  BSYNC.RECONVERGENT B2 ;  /* 0x0000000000027941 */ /* 0x000fea0003800200 */
.L_x_744:
[----:B------:R-:W-:Y:S05]  /*0c00*/  BRA `(.L_x_748) ;  /* 0x0000000000207947 */ /* 0x000fea0003800000 */
.L_x_743:
[----:B------:R-:W-:-:S04]  /*0c10*/  LOP3.LUT R0, R20, 0x80000000, R19, 0x48, !PT ;  /* 0x8000000014007812 */ /* 0x000fc800078e4813 */
[----:B------:R-:W-:Y:S01]  /*0c20*/  LOP3.LUT R0, R0, 0x7f800000, RZ, 0xfc, !PT ;  /* 0x7f80000000007812 */ /* 0x000fe200078efcff */
[----:B------:R-:W-:Y:S06]  /*0c30*/  BRA `(.L_x_748) ;  /* 0x0000000000147947 */ /* 0x000fec0003800000 */
.L_x_742:
[----:B------:R-:W-:Y:S01]  /*0c40*/  LOP3.LUT R0, R20, 0x80000000, R19, 0x48, !PT ;  /* 0x8000000014007812 */ /* 0x000fe200078e4813 */
[----:B------:R-:W-:Y:S06]  /*0c50*/  BRA `(.L_x_748) ;  /* 0x00000000000c7947 */ /* 0x000fec0003800000 */
.L_x_741:
[----:B------:R-:W0:Y:S01]  /*0c60*/  MUFU.RSQ R0, -QNAN ;  /* 0xffc0000000007908 */ /* 0x000e220000001400 */
[----:B------:R-:W-:Y:S05]  /*0c70*/  BRA `(.L_x_748) ;  /* 0x0000000000047947 */ /* 0x000fea0003800000 */
.L_x_740:
[----:B------:R-:W-:-:S07]  /*0c80*/  FADD.FTZ R0, R0, R3 ;  /* 0x0000000300007221 */ /* 0x000fce0000010000 */
.L_x_748:
[----:B------:R-:W-:Y:S05]  /*0c90*/  BSYNC.RECONVERGENT B1 ;  /* 0x0000000000017941 */ /* 0x000fea0003800200 */
.L_x_738:
[----:B------:R-:W-:-:S04]  /*0ca0*/  HFMA2 R3, -RZ, RZ, 0, 0 ;  /* 0x00000000ff037431 */ /* 0x000fc800000001ff */
[----:B0-----:R-:W-:Y:S05]  /*0cb0*/  RET.REL.NODEC R2 `(UpdateAdamOptimizer) ;  /* 0xfffffff002d07950 */ /* 0x001fea0003c3ffff */
.L_x_749:
        /* <DEDUP_REMOVED lines=12> */
.L_x_779:


//--------------------- .text.Sum                 --------------------------
	.section	.text.Sum,"ax",@progbits
	.align	128
        .global         Sum
        .type           Sum,@function
        .size           Sum,(.L_x_826 - Sum)
        .other          Sum,@"STO_CUDA_ENTRY STV_DEFAULT"
Sum:
.text.Sum:
        /* <DEDUP_REMOVED lines=10> */
[----:B------:R-:W2:Y:S06]  /*00a0*/  LDCU.64 UR6, c[0x0][0x358] ;  /* 0x00006b00ff0677ac */ /* 0x000eac0008000a00 */
[----:B------:R-:W3:Y:S08]  /*00b0*/  LDC.64 R10, c[0x0][0x390] ;  /* 0x0000e400ff0a7b82 */ /* 0x000ef00000000a00 */
[----:B------:R-:W4:Y:S01]  /*00c0*/  LDC.64 R12, c[0x0][0x398] ;  /* 0x0000e600ff0c7b82 */ /* 0x000f220000000a00 */
[----:B-1----:R-:W-:-:S07]  /*00d0*/  IMAD R15, R15, UR4, RZ ;  /* 0x000000040f0f7c24 */ /* 0x002fce000f8e02ff */
.L_x_750:
[----:B0-----:R-:W-:-:S04]  /*00e0*/  IMAD.WIDE R2, R0, 0x4, R8 ;  /* 0x0000000400027825 */ /* 0x001fc800078e0208 */
[C---:B---3--:R-:W-:Y:S02]  /*00f0*/  IMAD.WIDE R4, R0.reuse, 0x4, R10 ;  /* 0x0000000400047825 */ /* 0x048fe400078e020a */
[----:B--2---:R-:W2:Y:S04]  /*0100*/  LDG.E.CONSTANT R2, desc[UR6][R2.64] ;  /* 0x0000000602027981 */ /* 0x004ea8000c1e9900 */
[----:B------:R-:W2:Y:S01]  /*0110*/  LDG.E.CONSTANT R5, desc[UR6][R4.64] ;  /* 0x0000000604057981 */ /* 0x000ea2000c1e9900 */
[----:B-1--4-:R-:W-:Y:S01]  /*0120*/  IMAD.WIDE R6, R0, 0x4, R12 ;  /* 0x0000000400067825 */ /* 0x012fe200078e020c */
[----:B------:R-:W-:-:S04]  /*0130*/  IADD3 R0, PT, PT, R15, R0, RZ ;  /* 0x000000000f007210 */ /* 0x000fc80007ffe0ff */
[----:B------:R-:W-:Y:S01]  /*0140*/  ISETP.GE.AND P0, PT, R0, UR5, PT ;  /* 0x0000000500007c0c */ /* 0x000fe2000bf06270 */
[----:B--2---:R-:W-:-:S05]  /*0150*/  FADD R17, R2, R5 ;  /* 0x0000000502117221 */ /* 0x004fca0000000000 */
[----:B------:R1:W-:Y:S07]  /*0160*/  STG.E desc[UR6][R6.64], R17 ;  /* 0x0000001106007986 */ /* 0x0003ee000c101906 */
[----:B------:R-:W-:Y:S05]  /*0170*/  @!P0 BRA `(.L_x_750) ;  /* 0xfffffffc00d88947 */ /* 0x000fea000383ffff */
[----:B------:R-:W-:Y:S05]  /*0180*/  EXIT ;  /* 0x000000000000794d */ /* 0x000fea0003800000 */
.L_x_751:
        /* <DEDUP_REMOVED lines=15> */
.L_x_826:


//--------------------- .nv.shared.reserved.0     --------------------------
	.section	.nv.shared.reserved.0,"aw",@nobits
	.weak		__nv_reservedSMEM_offset_0_alias
	.size		__nv_reservedSMEM_offset_0_alias, 0, 64
	.other		__nv_reservedSMEM_offset_0_alias,@"STO_CUDA_RESERVED_SHARED STV_DEFAULT"
__nv_reservedSMEM_offset_0_alias:
	.zero		0
	.zero		64


//--------------------- .nv.constant0.SwitchSecondAndThirdDimension --------------------------
	.section	.nv.constant0.SwitchSecondAndThirdDimension,"a",@progbits
	.sectionflags	@""
	.align	4
.nv.constant0.SwitchSecondAndThirdDimension:
	.zero		928


//--------------------- .nv.constant0.Switch_First_2_axis --------------------------
	.section	.nv.constant0.Switch_First_2_axis,"a",@progbits
	.sectionflags	@""
	.align	4
.nv.constant0.Switch_First_2_axis:
	.zero		928


//--------------------- .nv.constant0.Split3      --------------------------
	.section	.nv.constant0.Split3,"a",@progbits
	.sectionflags	@""
	.align	4
.nv.constant0.Split3:
	.zero		964


//--------------------- .nv.constant0.Split       --------------------------
	.section	.nv.constant0.Split,"a",@progbits
	.sectionflags	@""
	.align	4
.nv.constant0.Split:
	.zero		948


//--------------------- .nv.constant0.Concatenate3 --------------------------
	.section	.nv.constant0.Concatenate3,"a",@progbits
	.sectionflags	@""
	.align	4
.nv.constant0.Concatenate3:
	.zero		964


//--------------------- .nv.constant0.Concatenate --------------------------
	.section	.nv.constant0.Concatenate,"a",@progbits
	.sectionflags	@""
	.align	4
.nv.constant0.Concatenate:
	.zero		948


//--------------------- .nv.constant0.LinearFunction --------------------------
	.section	.nv.constant0.LinearFunction,"a",@progbits
	.sectionflags	@""
	.align	4
.nv.constant0.LinearFunction:
	.zero		932


//--------------------- .nv.constant0.MaeGradient --------------------------
	.section	.nv.constant0.MaeGradient,"a",@progbits
	.sectionflags	@""
	.align	4
.nv.constant0.MaeGradient:
	.zero		928


//--------------------- .nv.constant0.MaeLoss     --------------------------
	.section	.nv.constant0.MaeLoss,"a",@progbits
	.sectionflags	@""
	.align	4
.nv.constant0.MaeLoss:
	.zero		928


//--------------------- .nv.constant0.MseOfLogGradient --------------------------
	.section	.nv.constant0.MseOfLogGradient,"a",@progbits
	.sectionflags	@""
	.align	4
.nv.constant0.MseOfLogGradient:
	.zero		932


//--------------------- .nv.constant0.MseOfLogLoss --------------------------
	.section	.nv.constant0.MseOfLogLoss,"a",@progbits
	.sectionflags	@""
	.align	4
.nv.constant0.MseOfLogLoss:
	.zero		932


//--------------------- .nv.constant0.MeanSquaredLogErrorLoss --------------------------
	.section	.nv.constant0.MeanSquaredLogErrorLoss,"a",@progbits
	.sectionflags	@""
	.align	4
.nv.constant0.MeanSquaredLogErrorLoss:
	.zero		928


//--------------------- .nv.constant0.CosineSimilarityGradient --------------------------
	.section	.nv.constant0.CosineSimilarityGradient,"a",@progbits
	.sectionflags	@""
	.align	4
.nv.constant0.CosineSimilarityGradient:
	.zero		928


//--------------------- .nv.constant0.CosineSimilarityLoss --------------------------
	.section	.nv.constant0.CosineSimilarityLoss,"a",@progbits
	.sectionflags	@""
	.align	4
.nv.constant0.CosineSimilarityLoss:
	.zero		928


//--------------------- .nv.constant0.MseGradient --------------------------
	.section	.nv.constant0.MseGradient,"a",@progbits
	.sectionflags	@""
	.align	4
.nv.constant0.MseGradient:
	.zero		928


//--------------------- .nv.constant0.MseLoss     --------------------------
	.section	.nv.constant0.MseLoss,"a",@progbits
	.sectionflags	@""
	.align	4
.nv.constant0.MseLoss:
	.zero		928


//--------------------- .nv.constant0.HuberGradient --------------------------
	.section	.nv.constant0.HuberGradient,"a",@progbits
	.sectionflags	@""
	.align	4
.nv.constant0.HuberGradient:
	.zero		936


//--------------------- .nv.constant0.HuberLoss   --------------------------
	.section	.nv.constant0.HuberLoss,"a",@progbits
	.sectionflags	@""
	.align	4
.nv.constant0.HuberLoss:
	.zero		936


//--------------------- .nv.constant0.CategoricalCrossentropyWithHierarchyGradient --------------------------
	.section	.nv.constant0.CategoricalCrossentropyWithHierarchyGradient,"a",@progbits
	.sectionflags	@""
	.align	4
.nv.constant0.CategoricalCrossentropyWithHierarchyGradient:
	.zero		928


//--------------------- .nv.constant0.CategoricalCrossentropyWithHierarchyLoss --------------------------
	.section	.nv.constant0.CategoricalCrossentropyWithHierarchyLoss,"a",@progbits
	.sectionflags	@""
	.align	4
.nv.constant0.CategoricalCrossentropyWithHierarchyLoss:
	.zero		928


//--------------------- .nv.constant0.CategoricalCrossentropyLoss --------------------------
	.section	.nv.constant0.CategoricalCrossentropyLoss,"a",@progbits
	.sectionflags	@""
	.align	4
.nv.constant0.CategoricalCrossentropyLoss:
	.zero		928


//--------------------- .nv.constant0.BinaryCrossentropyLoss --------------------------
	.section	.nv.constant0.BinaryCrossentropyLoss,"a",@progbits
	.sectionflags	@""
	.align	4
.nv.constant0.BinaryCrossentropyLoss:
	.zero		928


//--------------------- .nv.constant0.UpSampling2D --------------------------
	.section	.nv.constant0.UpSampling2D,"a",@progbits
	.sectionflags	@""
	.align	4
.nv.constant0.UpSampling2D:
	.zero		937


//--------------------- .nv.constant0.YOLOV3Forward --------------------------
	.section	.nv.constant0.YOLOV3Forward,"a",@progbits
	.sectionflags	@""
	.align	4
.nv.constant0.YOLOV3Forward:
	.zero		964


//--------------------- .nv.constant0.WordEmbeddingBackwardPropagation --------------------------
	.section	.nv.constant0.WordEmbeddingBackwardPropagation,"a",@progbits
	.sectionflags	@""
	.align	4
.nv.constant0.WordEmbeddingBackwardPropagation:
	.zero		960


//--------------------- .nv.constant0.WordEmbeddingForwardPropagation --------------------------
	.section	.nv.constant0.WordEmbeddingForwardPropagation,"a",@progbits
	.sectionflags	@""
	.align	4
.nv.constant0.WordEmbeddingForwardPropagation:
	.zero		952


//--------------------- .nv.constant0.ApplyZeroPaddingForRowId --------------------------
	.section	.nv.constant0.ApplyZeroPaddingForRowId,"a",@progbits
	.sectionflags	@""
	.align	4
.nv.constant0.ApplyZeroPaddingForRowId:
	.zero		945


//--------------------- .nv.constant0.Clip        --------------------------
	.section	.nv.constant0.Clip,"a",@progbits
	.sectionflags	@""
	.align	4
.nv.constant0.Clip:
	.zero		920


//--------------------- .nv.constant0.MultiplyEachRowIntoSingleValue --------------------------
	.section	.nv.constant0.MultiplyEachRowIntoSingleValue,"a",@progbits
	.sectionflags	@""
	.align	4
.nv.constant0.MultiplyEachRowIntoSingleValue:
	.zero		928


//--------------------- .nv.constant0.SetToZeroAllElementsBelowMainDiagonal --------------------------
	.section	.nv.constant0.SetToZeroAllElementsBelowMainDiagonal,"a",@progbits
	.sectionflags	@""
	.align	4
.nv.constant0.SetToZeroAllElementsBelowMainDiagonal:
	.zero		912


//--------------------- .nv.constant0.Set1InMainDiagonal --------------------------
	.section	.nv.constant0.Set1InMainDiagonal,"a",@progbits
	.sectionflags	@""
	.align	4
.nv.constant0.Set1InMainDiagonal:
	.zero		912


//--------------------- .nv.constant0.LnGradient  --------------------------
	.section	.nv.constant0.LnGradient,"a",@progbits
	.sectionflags	@""
	.align	4
.nv.constant0.LnGradient:
	.zero		928


//--------------------- .nv.constant0.ComputeLn   --------------------------
	.section	.nv.constant0.ComputeLn,"a",@progbits
	.sectionflags	@""
	.align	4
.nv.constant0.ComputeLn:
	.zero		920


//--------------------- .nv.constant0.SwishGradient --------------------------
	.section	.nv.constant0.SwishGradient,"a",@progbits
	.sectionflags	@""
	.align	4
.nv.constant0.SwishGradient:
	.zero		936


//--------------------- .nv.constant0.ComputeSoftmaxGradientWitHierarchy --------------------------
	.section	.nv.constant0.ComputeSoftmaxGradientWitHierarchy,"a",@progbits
	.sectionflags	@""
	.align	4
.nv.constant0.ComputeSoftmaxGradientWitHierarchy:
	.zero		936


//--------------------- .nv.constant0.ComputeSoftmaxWithHierarchy --------------------------
	.section	.nv.constant0.ComputeSoftmaxWithHierarchy,"a",@progbits
	.sectionflags	@""
	.align	4
.nv.constant0.ComputeSoftmaxWithHierarchy:
	.zero		920


//--------------------- .nv.constant0.ComputeSingleAccuracyForCategoricalCrossentropyWithHierarchy --------------------------
	.section	.nv.constant0.ComputeSingleAccuracyForCategoricalCrossentropyWithHierarchy,"a",@progbits
	.sectionflags	@""
	.align	4
.nv.constant0.ComputeSingleAccuracyForCategoricalCrossentropyWithHierarchy:
	.zero		928


//--------------------- .nv.constant0.ComputeAccuracy --------------------------
	.section	.nv.constant0.ComputeAccuracy,"a",@progbits
	.sectionflags	@""
	.align	4
.nv.constant0.ComputeAccuracy:
	.zero		928


//--------------------- .nv.constant0.Compute_Row_Mean_Variance --------------------------
	.section	.nv.constant0.Compute_Row_Mean_Variance,"a",@progbits
	.sectionflags	@""
	.align	4
.nv.constant0.Compute_Row_Mean_Variance:
	.zero		929


//--------------------- .nv.constant0.LayerNormalizationBackward --------------------------
	.section	.nv.constant0.LayerNormalizationBackward,"a",@progbits
	.sectionflags	@""
	.align	4
.nv.constant0.LayerNormalizationBackward:
	.zero		956


//--------------------- .nv.constant0.numpy_sum_RowByRow --------------------------
	.section	.nv.constant0.numpy_sum_RowByRow,"a",@progbits
	.sectionflags	@""
	.align	4
.nv.constant0.numpy_sum_RowByRow:
	.zero		920


//--------------------- .nv.constant0.numpy_sum_ColByCol --------------------------
	.section	.nv.constant0.numpy_sum_ColByCol,"a",@progbits
	.sectionflags	@""
	.align	4
.nv.constant0.numpy_sum_ColByCol:
	.zero		920


//--------------------- .nv.constant0.BroadcastColByCol --------------------------
	.section	.nv.constant0.BroadcastColByCol,"a",@progbits
	.sectionflags	@""
	.align	4
.nv.constant0.BroadcastColByCol:
	.zero		944


//--------------------- .nv.constant0.BroadcastRowByRow --------------------------
	.section	.nv.constant0.BroadcastRowByRow,"a",@progbits
	.sectionflags	@""
	.align	4
.nv.constant0.BroadcastRowByRow:
	.zero		944


//--------------------- .nv.constant0.StandardizeInPlaceByRow --------------------------
	.section	.nv.constant0.StandardizeInPlaceByRow,"a",@progbits
	.sectionflags	@""
	.align	4
.nv.constant0.StandardizeInPlaceByRow:
	.zero		932


//--------------------- .nv.constant0.UpdateAdamOptimizer --------------------------
	.section	.nv.constant0.UpdateAdamOptimizer,"a",@progbits
	.sectionflags	@""
	.align	4
.nv.constant0.UpdateAdamOptimizer:
	.zero		952


//--------------------- .nv.constant0.Sum         --------------------------
	.section	.nv.constant0.Sum,"a",@progbits
	.sectionflags	@""
	.align	4
.nv.constant0.Sum:
	.zero		928


//--------------------- SYMBOLS --------------------------

	.type		.nv.reservedSmem.offset0,@object
	.size		.nv.reservedSmem.offset0,0x4
	.type		malloc,@function
	.type		free,@function
